	.target	sm_100a

	.elftype	@"ET_EXEC"


//--------------------- .note.nv.tkinfo           --------------------------
	.section	.note.nv.tkinfo,"",@"SHT_NOTE"
	.sectionflags	@"SHF_NOTE_NV_TKINFO"
	.tkinfo
        /*0018*/ 	.word	0x00000002
        /*0030*/ 	.string	""
        /*0030*/ 	.string	"ptxas"
        /*0030*/ 	.string	"Cuda compilation tools, release 13.0, V13.0.88"
        /*0030*/ 	.string	"Build cuda_13.0.r13.0/compiler.36424714_0"
        /*0030*/ 	.string	"-arch sm_100a -m 64 "



//--------------------- .note.nv.cuinfo           --------------------------
	.section	.note.nv.cuinfo,"",@"SHT_NOTE"
	.sectionflags	@"SHF_NOTE_NV_CUINFO"
        /*0018*/ 	.short	0x0002
        /*001a*/ 	.short	0x0064
        /*001c*/ 	.short	0x0082
	.zero		2


//--------------------- .nv.info                  --------------------------
	.section	.nv.info,"",@"SHT_CUDA_INFO"
	.align	4


	//----- nvinfo : EIATTR_REGCOUNT
	.align		4
        /*0000*/ 	.byte	0x04, 0x2f
        /*0002*/ 	.short	(.L_20 - .L_19)
	.align		4
.L_19:
        /*0004*/ 	.word	index@(_ZN7cutlass13device_kernelINS_4gemm6kernel13GemmUniversalIN4cute5tupleIJiiiiEEENS1_10collective13CollectiveMmaINS1_35MainloopSm100TmaUmmaWarpSpecializedILi4ELi2ELi2ENS5_IJNS4_1CILi2EEESB_NSA_ILi1EEEEEEEENS5_IJNSA_ILi256EEESF_NSA_ILi32EEEEEEaNS5_IJlSC_lEEEaSI_NS4_8TiledMMAINS4_8MMA_AtomIJNS4_21SM100_MMA_S8_2x1SM_SSIaaiLi256ELi256ELNS4_4UMMA5MajorE0ELSN_0ELNSM_8SaturateE0EEEEEENS4_6LayoutINS5_IJSC_SC_SC_EEENS5_IJNSA_ILi0EEEST_ST_EEEEENS5_IJNS4_10UnderscoreESW_SW_EEEEENS4_28SM100_TMA_2SM_LOAD_MULTICASTENS4_14ComposedLayoutINS4_7SwizzleILi1ELi4ELi3EEENS4_18smem_ptr_flag_bitsILi8EEENSR_INS5_IJNSA_ILi8EEESG_EEENS5_IJSG_SC_EEEEEEEvNS4_8identityENS4_18SM100_TMA_2SM_LOADES19_vS1A_EENS_8epilogue10collective18CollectiveEpilogueINS1D_23Sm100TmaWarpSpecializedILi4ELi2ELi64ELb0ELb0EEEJNS5_IJNSA_ILi128EEESF_SG_EEENS5_IJNSR_IS1I_SC_EENSR_INSA_ILi64EEESC_EEEEEaSI_aSI_NS1D_6fusion15FusionCallbacksIS1H_NS1O_17LinearCombinationIaiaiLNS_15FloatRoundStyleE2EEES1J_S1N_JEEENS4_5SM1004TMEM4LOAD26SM100_TMEM_LOAD_32dp32b64xENS4_13SM90_TMA_LOADENS10_INS11_ILi2ELi4ELi3EEES14_NSR_INS5_IJS15_S1L_EEENS5_IJS1L_SC_EEEEEEENS4_39AutoVectorizingCopyWithAssumedAlignmentILi128EEENS4_14SM90_TMA_STOREES23_S25_S25_EEEvvEEEEvNT_6ParamsE)
        /*0008*/ 	.word	0x000000a4


	//----- nvinfo : EIATTR_FRAME_SIZE
	.align		4
.L_20:
        /*000c*/ 	.byte	0x04, 0x11
        /*000e*/ 	.short	(.L_22 - .L_21)
	.align		4
.L_21:
        /*0010*/ 	.word	index@($__internal_2_$__cuda_sm10x_tcgen05_guardrail_trap_unallocated_columns_being_dealloced)
        /*0014*/ 	.word	0x00000000


	//----- nvinfo : EIATTR_FRAME_SIZE
	.align		4
.L_22:
        /*0018*/ 	.byte	0x04, 0x11
        /*001a*/ 	.short	(.L_24 - .L_23)
	.align		4
.L_23:
        /*001c*/ 	.word	index@($__internal_1_$__cuda_sm10x_tcgen05_guardrail_trap_phase_invalid_during_alloc)
        /*0020*/ 	.word	0x00000000


	//----- nvinfo : EIATTR_FRAME_SIZE
	.align		4
.L_24:
        /*0024*/ 	.byte	0x04, 0x11
        /*0026*/ 	.short	(.L_26 - .L_25)
	.align		4
.L_25:
        /*0028*/ 	.word	index@($__internal_0_$__cuda_sm10x_tcgen05_guardrail_trap_col_being_dealloced_not_returned_by_alloc)
        /*002c*/ 	.word	0x00000000


	//----- nvinfo : EIATTR_FRAME_SIZE
	.align		4
.L_26:
        /*0030*/ 	.byte	0x04, 0x11
        /*0032*/ 	.short	(.L_28 - .L_27)
	.align		4
.L_27:
        /*0034*/ 	.word	index@(_ZN7cutlass13device_kernelINS_4gemm6kernel13GemmUniversalIN4cute5tupleIJiiiiEEENS1_10collective13CollectiveMmaINS1_35MainloopSm100TmaUmmaWarpSpecializedILi4ELi2ELi2ENS5_IJNS4_1CILi2EEESB_NSA_ILi1EEEEEEEENS5_IJNSA_ILi256EEESF_NSA_ILi32EEEEEEaNS5_IJlSC_lEEEaSI_NS4_8TiledMMAINS4_8MMA_AtomIJNS4_21SM100_MMA_S8_2x1SM_SSIaaiLi256ELi256ELNS4_4UMMA5MajorE0ELSN_0ELNSM_8SaturateE0EEEEEENS4_6LayoutINS5_IJSC_SC_SC_EEENS5_IJNSA_ILi0EEEST_ST_EEEEENS5_IJNS4_10UnderscoreESW_SW_EEEEENS4_28SM100_TMA_2SM_LOAD_MULTICASTENS4_14ComposedLayoutINS4_7SwizzleILi1ELi4ELi3EEENS4_18smem_ptr_flag_bitsILi8EEENSR_INS5_IJNSA_ILi8EEESG_EEENS5_IJSG_SC_EEEEEEEvNS4_8identityENS4_18SM100_TMA_2SM_LOADES19_vS1A_EENS_8epilogue10collective18CollectiveEpilogueINS1D_23Sm100TmaWarpSpecializedILi4ELi2ELi64ELb0ELb0EEEJNS5_IJNSA_ILi128EEESF_SG_EEENS5_IJNSR_IS1I_SC_EENSR_INSA_ILi64EEESC_EEEEEaSI_aSI_NS1D_6fusion15FusionCallbacksIS1H_NS1O_17LinearCombinationIaiaiLNS_15FloatRoundStyleE2EEES1J_S1N_JEEENS4_5SM1004TMEM4LOAD26SM100_TMEM_LOAD_32dp32b64xENS4_13SM90_TMA_LOADENS10_INS11_ILi2ELi4ELi3EEES14_NSR_INS5_IJS15_S1L_EEENS5_IJS1L_SC_EEEEEEENS4_39AutoVectorizingCopyWithAssumedAlignmentILi128EEENS4_14SM90_TMA_STOREES23_S25_S25_EEEvvEEEEvNT_6ParamsE)
        /*0038*/ 	.word	0x00000000


	//----- nvinfo : EIATTR_MIN_STACK_SIZE
	.align		4
.L_28:
        /*003c*/ 	.byte	0x04, 0x12
        /*003e*/ 	.short	(.L_30 - .L_29)
	.align		4
.L_29:
        /*0040*/ 	.word	index@(_ZN7cutlass13device_kernelINS_4gemm6kernel13GemmUniversalIN4cute5tupleIJiiiiEEENS1_10collective13CollectiveMmaINS1_35MainloopSm100TmaUmmaWarpSpecializedILi4ELi2ELi2ENS5_IJNS4_1CILi2EEESB_NSA_ILi1EEEEEEEENS5_IJNSA_ILi256EEESF_NSA_ILi32EEEEEEaNS5_IJlSC_lEEEaSI_NS4_8TiledMMAINS4_8MMA_AtomIJNS4_21SM100_MMA_S8_2x1SM_SSIaaiLi256ELi256ELNS4_4UMMA5MajorE0ELSN_0ELNSM_8SaturateE0EEEEEENS4_6LayoutINS5_IJSC_SC_SC_EEENS5_IJNSA_ILi0EEEST_ST_EEEEENS5_IJNS4_10UnderscoreESW_SW_EEEEENS4_28SM100_TMA_2SM_LOAD_MULTICASTENS4_14ComposedLayoutINS4_7SwizzleILi1ELi4ELi3EEENS4_18smem_ptr_flag_bitsILi8EEENSR_INS5_IJNSA_ILi8EEESG_EEENS5_IJSG_SC_EEEEEEEvNS4_8identityENS4_18SM100_TMA_2SM_LOADES19_vS1A_EENS_8epilogue10collective18CollectiveEpilogueINS1D_23Sm100TmaWarpSpecializedILi4ELi2ELi64ELb0ELb0EEEJNS5_IJNSA_ILi128EEESF_SG_EEENS5_IJNSR_IS1I_SC_EENSR_INSA_ILi64EEESC_EEEEEaSI_aSI_NS1D_6fusion15FusionCallbacksIS1H_NS1O_17LinearCombinationIaiaiLNS_15FloatRoundStyleE2EEES1J_S1N_JEEENS4_5SM1004TMEM4LOAD26SM100_TMEM_LOAD_32dp32b64xENS4_13SM90_TMA_LOADENS10_INS11_ILi2ELi4ELi3EEES14_NSR_INS5_IJS15_S1L_EEENS5_IJS1L_SC_EEEEEEENS4_39AutoVectorizingCopyWithAssumedAlignmentILi128EEENS4_14SM90_TMA_STOREES23_S25_S25_EEEvvEEEEvNT_6ParamsE)
        /*0044*/ 	.word	0x00000000
.L_30:


//--------------------- .nv.compat                --------------------------
	.section	.nv.compat,"",@"SHT_CUDA_COMPAT_INFO"
	.align	4
        /*0000*/ 	.byte	0x02, 0x09, 0x01, 0x00, 0x02, 0x02, 0x03, 0x00, 0x02, 0x05, 0x06, 0x00, 0x03, 0x07, 0x01, 0x01
        /*0010*/ 	.byte	0x02, 0x03, 0x01, 0x00, 0x02, 0x06, 0x01, 0x00, 0x04, 0x0b, 0x08, 0x00, 0x01, 0x00, 0x00, 0x00
        /*0020*/ 	.byte	0x00, 0x00, 0x00, 0x00


//--------------------- .nv.info._ZN7cutlass13device_kernelINS_4gemm6kernel13GemmUniversalIN4cute5tupleIJiiiiEEENS1_10collective13CollectiveMmaINS1_35MainloopSm100TmaUmmaWarpSpecializedILi4ELi2ELi2ENS5_IJNS4_1CILi2EEESB_NSA_ILi1EEEEEEEENS5_IJNSA_ILi256EEESF_NSA_ILi32EEEEEEaNS5_IJlSC_lEEEaSI_NS4_8TiledMMAINS4_8MMA_AtomIJNS4_21SM100_MMA_S8_2x1SM_SSIaaiLi256ELi256ELNS4_4UMMA5MajorE0ELSN_0ELNSM_8SaturateE0EEEEEENS4_6LayoutINS5_IJSC_SC_SC_EEENS5_IJNSA_ILi0EEEST_ST_EEEEENS5_IJNS4_10UnderscoreESW_SW_EEEEENS4_28SM100_TMA_2SM_LOAD_MULTICASTENS4_14ComposedLayoutINS4_7SwizzleILi1ELi4ELi3EEENS4_18smem_ptr_flag_bitsILi8EEENSR_INS5_IJNSA_ILi8EEESG_EEENS5_IJSG_SC_EEEEEEEvNS4_8identityENS4_18SM100_TMA_2SM_LOADES19_vS1A_EENS_8epilogue10collective18CollectiveEpilogueINS1D_23Sm100TmaWarpSpecializedILi4ELi2ELi64ELb0ELb0EEEJNS5_IJNSA_ILi128EEESF_SG_EEENS5_IJNSR_IS1I_SC_EENSR_INSA_ILi64EEESC_EEEEEaSI_aSI_NS1D_6fusion15FusionCallbacksIS1H_NS1O_17LinearCombinationIaiaiLNS_15FloatRoundStyleE2EEES1J_S1N_JEEENS4_5SM1004TMEM4LOAD26SM100_TMEM_LOAD_32dp32b64xENS4_13SM90_TMA_LOADENS10_INS11_ILi2ELi4ELi3EEES14_NSR_INS5_IJS15_S1L_EEENS5_IJS1L_SC_EEEEEEENS4_39AutoVectorizingCopyWithAssumedAlignmentILi128EEENS4_14SM90_TMA_STOREES23_S25_S25_EEEvvEEEEvNT_6ParamsE --------------------------
	.section	.nv.info._ZN7cutlass13device_kernelINS_4gemm6kernel13GemmUniversalIN4cute5tupleIJiiiiEEENS1_10collective13CollectiveMmaINS1_35MainloopSm100TmaUmmaWarpSpecializedILi4ELi2ELi2ENS5_IJNS4_1CILi2EEESB_NSA_ILi1EEEEEEEENS5_IJNSA_ILi256EEESF_NSA_ILi32EEEEEEaNS5_IJlSC_lEEEaSI_NS4_8TiledMMAINS4_8MMA_AtomIJNS4_21SM100_MMA_S8_2x1SM_SSIaaiLi256ELi256ELNS4_4UMMA5MajorE0ELSN_0ELNSM_8SaturateE0EEEEEENS4_6LayoutINS5_IJSC_SC_SC_EEENS5_IJNSA_ILi0EEEST_ST_EEEEENS5_IJNS4_10UnderscoreESW_SW_EEEEENS4_28SM100_TMA_2SM_LOAD_MULTICASTENS4_14ComposedLayoutINS4_7SwizzleILi1ELi4ELi3EEENS4_18smem_ptr_flag_bitsILi8EEENSR_INS5_IJNSA_ILi8EEESG_EEENS5_IJSG_SC_EEEEEEEvNS4_8identityENS4_18SM100_TMA_2SM_LOADES19_vS1A_EENS_8epilogue10collective18CollectiveEpilogueINS1D_23Sm100TmaWarpSpecializedILi4ELi2ELi64ELb0ELb0EEEJNS5_IJNSA_ILi128EEESF_SG_EEENS5_IJNSR_IS1I_SC_EENSR_INSA_ILi64EEESC_EEEEEaSI_aSI_NS1D_6fusion15FusionCallbacksIS1H_NS1O_17LinearCombinationIaiaiLNS_15FloatRoundStyleE2EEES1J_S1N_JEEENS4_5SM1004TMEM4LOAD26SM100_TMEM_LOAD_32dp32b64xENS4_13SM90_TMA_LOADENS10_INS11_ILi2ELi4ELi3EEES14_NSR_INS5_IJS15_S1L_EEENS5_IJS1L_SC_EEEEEEENS4_39AutoVectorizingCopyWithAssumedAlignmentILi128EEENS4_14SM90_TMA_STOREES23_S25_S25_EEEvvEEEEvNT_6ParamsE,"",@"SHT_CUDA_INFO"
	.sectionflags	@""
	.align	4


	//----- nvinfo : EIATTR_CUDA_API_VERSION
	.align		4
        /*0000*/ 	.byte	0x04, 0x37
        /*0002*/ 	.short	(.L_32 - .L_31)
.L_31:
        /*0004*/ 	.word	0x00000082


	//----- nvinfo : EIATTR_KPARAM_INFO
	.align		4
.L_32:
        /*0008*/ 	.byte	0x04, 0x17
        /*000a*/ 	.short	(.L_34 - .L_33)
.L_33:
        /*000c*/ 	.word	0x00000000
        /*0010*/ 	.short	0x0000
        /*0012*/ 	.short	0x0000
        /*0014*/ 	.byte	0x00, 0xf0, 0x01, 0x20


	//----- nvinfo : EIATTR_AT_ENTRY_FRAGMENTS
	.align		4
.L_34:
        /*0018*/ 	.byte	0x04, 0x4f
        /*001a*/ 	.short	(.L_36 - .L_35)


	//   ....[0]....
.L_35:
        /*001c*/ 	.word	0x00000007


	//----- nvinfo : EIATTR_RESERVED_SMEM_USED
	.align		4
.L_36:
        /*0020*/ 	.byte	0x01, 0x41
	.zero		2


	//----- nvinfo : EIATTR_SPARSE_MMA_MASK
	.align		4
        /*0024*/ 	.byte	0x03, 0x50
        /*0026*/ 	.short	0x0000


	//----- nvinfo : EIATTR_TCGEN05_2CTA_USED
	.align		4
        /*0028*/ 	.byte	0x01, 0x52
	.zero		2


	//----- nvinfo : EIATTR_MAXREG_COUNT
	.align		4
        /*002c*/ 	.byte	0x03, 0x1b
        /*002e*/ 	.short	0x00ff


	//----- nvinfo : EIATTR_NUM_BARRIERS
	.align		4
        /*0030*/ 	.byte	0x02, 0x4c
        /*0032*/ 	.byte	0x07
	.zero		1


	//----- nvinfo : EIATTR_EXTERNS
	.align		4
        /*0034*/ 	.byte	0x04, 0x0f
        /*0036*/ 	.short	(.L_38 - .L_37)


	//   ....[0]....
	.align		4
.L_37:
        /*0038*/ 	.word	index@(__assertfail)


	//----- nvinfo : EIATTR_MERCURY_ISA_VERSION
	.align		4
.L_38:
        /*003c*/ 	.byte	0x03, 0x5f
        /*003e*/ 	.short	0x0101


	//----- nvinfo : EIATTR_INT_WARP_WIDE_INSTR_OFFSETS
	.align		4
        /*0040*/ 	.byte	0x04, 0x31
        /*0042*/ 	.short	(.L_40 - .L_39)


	//   ....[0]....
.L_39:
        /*0044*/ 	.word	0x00000d30


	//   ....[1]....
        /*0048*/ 	.word	0x00000dd0


	//   ....[2]....
        /*004c*/ 	.word	0x00004030


	//   ....[3]....
        /*0050*/ 	.word	0x00004050


	//   ....[4]....
        /*0054*/ 	.word	0x00004080


	//   ....[5]....
        /*0058*/ 	.word	0x00004bc0


	//   ....[6]....
        /*005c*/ 	.word	0x00004c30


	//   ....[7]....
        /*0060*/ 	.word	0x00004d10


	//   ....[8]....
        /*0064*/ 	.word	0x00004d90


	//   ....[9]....
        /*0068*/ 	.word	0x00004e90


	//   ....[10]....
        /*006c*/ 	.word	0x00004f10


	//   ....[11]....
        /*0070*/ 	.word	0x00005000


	//   ....[12]....
        /*0074*/ 	.word	0x000050b0


	//----- nvinfo : EIATTR_COOP_GROUP_MASK_REGIDS
	.align		4
.L_40:
        /*0078*/ 	.byte	0x04, 0x29
        /*007a*/ 	.short	(.L_42 - .L_41)


	//   ....[0]....
.L_41:
        /*007c*/ 	.word	0xffffffff


	//   ....[1]....
        /*0080*/ 	.word	0xffffffff


	//   ....[2]....
        /*0084*/ 	.word	0xffffffff


	//   ....[3]....
        /*0088*/ 	.word	0xffffffff


	//   ....[4]....
        /*008c*/ 	.word	0xffffffff


	//   ....[5]....
        /*0090*/ 	.word	0xffffffff


	//   ....[6]....
        /*0094*/ 	.word	0xffffffff


	//   ....[7]....
        /*0098*/ 	.word	0xffffffff


	//   ....[8]....
        /*009c*/ 	.word	0xffffffff


	//   ....[9]....
        /*00a0*/ 	.word	0xffffffff


	//   ....[10]....
        /*00a4*/ 	.word	0xffffffff


	//   ....[11]....
        /*00a8*/ 	.word	0xffffffff


	//   ....[12]....
        /*00ac*/ 	.word	0xffffffff


	//   ....[13]....
        /*00b0*/ 	.word	0xffffffff


	//----- nvinfo : EIATTR_COOP_GROUP_INSTR_OFFSETS
	.align		4
.L_42:
        /*00b4*/ 	.byte	0x04, 0x28
        /*00b6*/ 	.short	(.L_44 - .L_43)


	//   ....[0]....
.L_43:
        /*00b8*/ 	.word	0x000000b0


	//   ....[1]....
        /*00bc*/ 	.word	0x00000520


	//   ....[2]....
        /*00c0*/ 	.word	0x000006e0


	//   ....[3]....
        /*00c4*/ 	.word	0x00000870


	//   ....[4]....
        /*00c8*/ 	.word	0x00000960


	//   ....[5]....
        /*00cc*/ 	.word	0x00000ac0


	//   ....[6]....
        /*00d0*/ 	.word	0x00000c10


	//   ....[7]....
        /*00d4*/ 	.word	0x00000e50


	//   ....[8]....
        /*00d8*/ 	.word	0x000021c0


	//   ....[9]....
        /*00dc*/ 	.word	0x00003080


	//   ....[10]....
        /*00e0*/ 	.word	0x00003550


	//   ....[11]....
        /*00e4*/ 	.word	0x00003580


	//   ....[12]....
        /*00e8*/ 	.word	0x00003f30


	//   ....[13]....
        /*00ec*/ 	.word	0x00004140


	//----- nvinfo : EIATTR_VRC_CTA_INIT_COUNT
	.align		4
.L_44:
        /*00f0*/ 	.byte	0x02, 0x4a
        /*00f2*/ 	.byte	0x80
	.zero		1


	//----- nvinfo : EIATTR_SYSCALL_OFFSETS
	.align		4
        /*00f4*/ 	.byte	0x04, 0x46
        /*00f6*/ 	.short	(.L_46 - .L_45)


	//   ....[0]....
.L_45:
        /*00f8*/ 	.word	0x00005d20


	//   ....[1]....
        /*00fc*/ 	.word	0x00005e60


	//   ....[2]....
        /*0100*/ 	.word	0x000066f0


	//   ....[3]....
        /*0104*/ 	.word	0x00007cf0


	//   ....[4]....
        /*0108*/ 	.word	0x00009290


	//   ....[5]....
        /*010c*/ 	.word	0x0000a860


	//----- nvinfo : EIATTR_MBARRIER_INSTR_OFFSETS
	.align		4
.L_46:
        /*0110*/ 	.byte	0x04, 0x39
        /*0112*/ 	.short	(.L_48 - .L_47)


	//   ....[0]....
.L_47:
        /*0114*/ 	.word	0x00000650
        /*0118*/ 	.word	0x000000ff
        /*011c*/ 	.word	0x00000000
        /*0120*/ 	.short	0x0100
        /*0122*/ 	.byte	0x04
	.zero		1


	//   ....[1]....
        /*0124*/ 	.word	0x00000660
        /*0128*/ 	.word	0x000000ff
        /*012c*/ 	.word	0x00000020
        /*0130*/ 	.short	0x0100
        /*0132*/ 	.byte	0x04
	.zero		1


	//   ....[2]....
        /*0134*/ 	.word	0x00000670
        /*0138*/ 	.word	0x000000ff
        /*013c*/ 	.word	0x00000008
        /*0140*/ 	.short	0x0100
        /*0142*/ 	.byte	0x04
	.zero		1


	//   ....[3]....
        /*0144*/ 	.word	0x00000680
        /*0148*/ 	.word	0x000000ff
        /*014c*/ 	.word	0x00000028
        /*0150*/ 	.short	0x0100
        /*0152*/ 	.byte	0x04
	.zero		1


	//   ....[4]....
        /*0154*/ 	.word	0x00000690
        /*0158*/ 	.word	0x000000ff
        /*015c*/ 	.word	0x00000010
        /*0160*/ 	.short	0x0100
        /*0162*/ 	.byte	0x04
	.zero		1


	//   ....[5]....
        /*0164*/ 	.word	0x000006a0
        /*0168*/ 	.word	0x000000ff
        /*016c*/ 	.word	0x00000030
        /*0170*/ 	.short	0x0100
        /*0172*/ 	.byte	0x04
	.zero		1


	//   ....[6]....
        /*0174*/ 	.word	0x000006b0
        /*0178*/ 	.word	0x000000ff
        /*017c*/ 	.word	0x00000018
        /*0180*/ 	.short	0x0100
        /*0182*/ 	.byte	0x04
	.zero		1


	//   ....[7]....
        /*0184*/ 	.word	0x000006c0
        /*0188*/ 	.word	0x000000ff
        /*018c*/ 	.word	0x00000038
        /*0190*/ 	.short	0x0100
        /*0192*/ 	.byte	0x04
	.zero		1


	//   ....[8]....
        /*0194*/ 	.word	0x000007e0
        /*0198*/ 	.word	0x000000ff
        /*019c*/ 	.word	0x00000040
        /*01a0*/ 	.short	0x0100
        /*01a2*/ 	.byte	0x04
	.zero		1


	//   ....[9]....
        /*01a4*/ 	.word	0x000007f0
        /*01a8*/ 	.word	0x000000ff
        /*01ac*/ 	.word	0x00000060
        /*01b0*/ 	.short	0x0100
        /*01b2*/ 	.byte	0x04
	.zero		1


	//   ....[10]....
        /*01b4*/ 	.word	0x00000800
        /*01b8*/ 	.word	0x000000ff
        /*01bc*/ 	.word	0x00000048
        /*01c0*/ 	.short	0x0100
        /*01c2*/ 	.byte	0x04
	.zero		1


	//   ....[11]....
        /*01c4*/ 	.word	0x00000810
        /*01c8*/ 	.word	0x000000ff
        /*01cc*/ 	.word	0x00000068
        /*01d0*/ 	.short	0x0100
        /*01d2*/ 	.byte	0x04
	.zero		1


	//   ....[12]....
        /*01d4*/ 	.word	0x00000820
        /*01d8*/ 	.word	0x000000ff
        /*01dc*/ 	.word	0x00000050
        /*01e0*/ 	.short	0x0100
        /*01e2*/ 	.byte	0x04
	.zero		1


	//   ....[13]....
        /*01e4*/ 	.word	0x00000830
        /*01e8*/ 	.word	0x000000ff
        /*01ec*/ 	.word	0x00000070
        /*01f0*/ 	.short	0x0100
        /*01f2*/ 	.byte	0x04
	.zero		1


	//   ....[14]....
        /*01f4*/ 	.word	0x00000840
        /*01f8*/ 	.word	0x000000ff
        /*01fc*/ 	.word	0x00000058
        /*0200*/ 	.short	0x0100
        /*0202*/ 	.byte	0x04
	.zero		1


	//   ....[15]....
        /*0204*/ 	.word	0x00000850
        /*0208*/ 	.word	0x000000ff
        /*020c*/ 	.word	0x00000078
        /*0210*/ 	.short	0x0100
        /*0212*/ 	.byte	0x04
	.zero		1


	//   ....[16]....
        /*0214*/ 	.word	0x00000930
        /*0218*/ 	.word	0x000000ff
        /*021c*/ 	.word	0x00000080
        /*0220*/ 	.short	0x0100
        /*0222*/ 	.byte	0x06
	.zero		1


	//   ....[17]....
        /*0224*/ 	.word	0x00000940
        /*0228*/ 	.word	0x000000ff
        /*022c*/ 	.word	0x00000088
        /*0230*/ 	.short	0x0100
        /*0232*/ 	.byte	0x06
	.zero		1


	//   ....[18]....
        /*0234*/ 	.word	0x00000a70
        /*0238*/ 	.word	0x000000ff
        /*023c*/ 	.word	0x00000090
        /*0240*/ 	.short	0x0100
        /*0242*/ 	.byte	0x06
	.zero		1


	//   ....[19]....
        /*0244*/ 	.word	0x00000a80
        /*0248*/ 	.word	0x000000ff
        /*024c*/ 	.word	0x000000a0
        /*0250*/ 	.short	0x0100
        /*0252*/ 	.byte	0x06
	.zero		1


	//   ....[20]....
        /*0254*/ 	.word	0x00000a90
        /*0258*/ 	.word	0x000000ff
        /*025c*/ 	.word	0x00000098
        /*0260*/ 	.short	0x0100
        /*0262*/ 	.byte	0x06
	.zero		1


	//   ....[21]....
        /*0264*/ 	.word	0x00000aa0
        /*0268*/ 	.word	0x000000ff
        /*026c*/ 	.word	0x000000a8
        /*0270*/ 	.short	0x0100
        /*0272*/ 	.byte	0x06
	.zero		1


	//   ....[22]....
        /*0274*/ 	.word	0x00000bc0
        /*0278*/ 	.word	0x000000ff
        /*027c*/ 	.word	0x000000b0
        /*0280*/ 	.short	0x0100
        /*0282*/ 	.byte	0x04
	.zero		1


	//   ....[23]....
        /*0284*/ 	.word	0x00000bd0
        /*0288*/ 	.word	0x000000ff
        /*028c*/ 	.word	0x000000c0
        /*0290*/ 	.short	0x0100
        /*0292*/ 	.byte	0x04
	.zero		1


	//   ....[24]....
        /*0294*/ 	.word	0x00000be0
        /*0298*/ 	.word	0x000000ff
        /*029c*/ 	.word	0x000000b8
        /*02a0*/ 	.short	0x0100
        /*02a2*/ 	.byte	0x04
	.zero		1


	//   ....[25]....
        /*02a4*/ 	.word	0x00000bf0
        /*02a8*/ 	.word	0x000000ff
        /*02ac*/ 	.word	0x000000c8
        /*02b0*/ 	.short	0x0100
        /*02b2*/ 	.byte	0x04
	.zero		1


	//   ....[26]....
        /*02b4*/ 	.word	0x00000ce0
        /*02b8*/ 	.word	0x000000ff
        /*02bc*/ 	.word	0x000000d0
        /*02c0*/ 	.short	0x0100
        /*02c2*/ 	.byte	0x04
	.zero		1


	//   ....[27]....
        /*02c4*/ 	.word	0x00000cf0
        /*02c8*/ 	.word	0x000000ff
        /*02cc*/ 	.word	0x000000e0
        /*02d0*/ 	.short	0x0100
        /*02d2*/ 	.byte	0x04
	.zero		1


	//   ....[28]....
        /*02d4*/ 	.word	0x00000d00
        /*02d8*/ 	.word	0x000000ff
        /*02dc*/ 	.word	0x000000d8
        /*02e0*/ 	.short	0x0100
        /*02e2*/ 	.byte	0x04
	.zero		1


	//   ....[29]....
        /*02e4*/ 	.word	0x00000d10
        /*02e8*/ 	.word	0x000000ff
        /*02ec*/ 	.word	0x000000e8
        /*02f0*/ 	.short	0x0100
        /*02f2*/ 	.byte	0x04
	.zero		1


	//   ....[30]....
        /*02f4*/ 	.word	0x00000e10
        /*02f8*/ 	.word	0x000000ff
        /*02fc*/ 	.word	0x000000f0
        /*0300*/ 	.short	0x0100
        /*0302*/ 	.byte	0x06
	.zero		1


	//   ....[31]....
        /*0304*/ 	.word	0x000019e0
        /*0308*/ 	.word	0x00000003
        /*030c*/ 	.word	0x000000e0
        /*0310*/ 	.short	0x010a
        /*0312*/ 	.byte	0xff
	.zero		1


	//   ....[32]....
        /*0314*/ 	.word	0x00001a10
        /*0318*/ 	.word	0x00000003
        /*031c*/ 	.word	0x000000d0
        /*0320*/ 	.short	0x0101
        /*0322*/ 	.byte	0xff
	.zero		1


	//   ....[33]....
        /*0324*/ 	.word	0x00001ad0
        /*0328*/ 	.word	0x000000ff
        /*032c*/ 	.word	0x00000020
        /*0330*/ 	.short	0x010a
        /*0332*/ 	.byte	0x04
	.zero		1


	//   ....[34]....
        /*0334*/ 	.word	0x00001ba0
        /*0338*/ 	.word	0x000000ff
        /*033c*/ 	.word	0x00000020
        /*0340*/ 	.short	0x010a
        /*0342*/ 	.byte	0x21
	.zero		1


	//   ....[35]....
        /*0344*/ 	.word	0x00001d50
        /*0348*/ 	.word	0x000000ff
        /*034c*/ 	.word	0x00000020
        /*0350*/ 	.short	0x010a
        /*0352*/ 	.byte	0x05
	.zero		1


	//   ....[36]....
        /*0354*/ 	.word	0x00001e60
        /*0358*/ 	.word	0x000000ff
        /*035c*/ 	.word	0x00000088
        /*0360*/ 	.short	0x0101
        /*0362*/ 	.byte	0x06
	.zero		1


	//   ....[37]....
        /*0364*/ 	.word	0x00001e80
        /*0368*/ 	.word	0x000000ff
        /*036c*/ 	.word	0x00000020
        /*0370*/ 	.short	0x010a
        /*0372*/ 	.byte	0x04
	.zero		1


	//   ....[38]....
        /*0374*/ 	.word	0x00001f00
        /*0378*/ 	.word	0x000000ff
        /*037c*/ 	.word	0x00000020
        /*0380*/ 	.short	0x010a
        /*0382*/ 	.byte	0x11
	.zero		1


	//   ....[39]....
        /*0384*/ 	.word	0x00002090
        /*0388*/ 	.word	0x000000ff
        /*038c*/ 	.word	0x00000020
        /*0390*/ 	.short	0x010a
        /*0392*/ 	.byte	0x05
	.zero		1


	//   ....[40]....
        /*0394*/ 	.word	0x000021f0
        /*0398*/ 	.word	0x00000003
        /*039c*/ 	.word	0x00000090
        /*03a0*/ 	.short	0x010a
        /*03a2*/ 	.byte	0xff
	.zero		1


	//   ....[41]....
        /*03a4*/ 	.word	0x00002340
        /*03a8*/ 	.word	0x00000000
        /*03ac*/ 	.word	0x00000000
        /*03b0*/ 	.short	0x0101
        /*03b2*/ 	.byte	0xff
	.zero		1


	//   ....[42]....
        /*03b4*/ 	.word	0x00002900
        /*03b8*/ 	.word	0x000000ff
        /*03bc*/ 	.word	0x00000000
        /*03c0*/ 	.short	0x010a
        /*03c2*/ 	.byte	0x04
	.zero		1


	//   ....[43]....
        /*03c4*/ 	.word	0x00002990
        /*03c8*/ 	.word	0x000000ff
        /*03cc*/ 	.word	0x00000000
        /*03d0*/ 	.short	0x010a
        /*03d2*/ 	.byte	0x05
	.zero		1


	//   ....[44]....
        /*03d4*/ 	.word	0x00002a20
        /*03d8*/ 	.word	0x000000ff
        /*03dc*/ 	.word	0x00000000
        /*03e0*/ 	.short	0x010a
        /*03e2*/ 	.byte	0x05
	.zero		1


	//   ....[45]....
        /*03e4*/ 	.word	0x00002ac0
        /*03e8*/ 	.word	0x00000000
        /*03ec*/ 	.word	0x00000000
        /*03f0*/ 	.short	0x010a
        /*03f2*/ 	.byte	0xff
	.zero		1


	//   ....[46]....
        /*03f4*/ 	.word	0x00002be0
        /*03f8*/ 	.word	0x00000000
        /*03fc*/ 	.word	0x000000d0
        /*0400*/ 	.short	0x010a
        /*0402*/ 	.byte	0xff
	.zero		1


	//   ....[47]....
        /*0404*/ 	.word	0x00002c50
        /*0408*/ 	.word	0x00000004
        /*040c*/ 	.word	0x00000000
        /*0410*/ 	.short	0x0101
        /*0412*/ 	.byte	0xff
	.zero		1


	//   ....[48]....
        /*0414*/ 	.word	0x00002c70
        /*0418*/ 	.word	0x000000ff
        /*041c*/ 	.word	0x000000a0
        /*0420*/ 	.short	0x010a
        /*0422*/ 	.byte	0x04
	.zero		1


	//   ....[49]....
        /*0424*/ 	.word	0x00002d90
        /*0428*/ 	.word	0x00000000
        /*042c*/ 	.word	0x00000090
        /*0430*/ 	.short	0x010a
        /*0432*/ 	.byte	0xff
	.zero		1


	//   ....[50]....
        /*0434*/ 	.word	0x00002e90
        /*0438*/ 	.word	0x00000000
        /*043c*/ 	.word	0x00000000
        /*0440*/ 	.short	0x0101
        /*0442*/ 	.byte	0xff
	.zero		1


	//   ....[51]....
        /*0444*/ 	.word	0x00002f20
        /*0448*/ 	.word	0x000000ff
        /*044c*/ 	.word	0x000000a0
        /*0450*/ 	.short	0x0106
        /*0452*/ 	.byte	0x04
	.zero		1


	//   ....[52]....
        /*0454*/ 	.word	0x00002f40
        /*0458*/ 	.word	0x000000ff
        /*045c*/ 	.word	0x000000a0
        /*0460*/ 	.short	0x010a
        /*0462*/ 	.byte	0x04
	.zero		1


	//   ....[53]....
        /*0464*/ 	.word	0x00002fd0
        /*0468*/ 	.word	0x000000ff
        /*046c*/ 	.word	0x000000a0
        /*0470*/ 	.short	0x0106
        /*0472*/ 	.byte	0x07
	.zero		1


	//   ....[54]....
        /*0474*/ 	.word	0x00003010
        /*0478*/ 	.word	0x00000000
        /*047c*/ 	.word	0x000000a0
        /*0480*/ 	.short	0x010a
        /*0482*/ 	.byte	0xff
	.zero		1


	//   ....[55]....
        /*0484*/ 	.word	0x00003250
        /*0488*/ 	.word	0x000000ff
        /*048c*/ 	.word	0x00000008
        /*0490*/ 	.short	0x010a
        /*0492*/ 	.byte	0x05
	.zero		1


	//   ....[56]....
        /*0494*/ 	.word	0x00003270
        /*0498*/ 	.word	0x000000ff
        /*049c*/ 	.word	0x00000008
        /*04a0*/ 	.short	0x010a
        /*04a2*/ 	.byte	0x05
	.zero		1


	//   ....[57]....
        /*04a4*/ 	.word	0x00003400
        /*04a8*/ 	.word	0x000000ff
        /*04ac*/ 	.word	0x00000008
        /*04b0*/ 	.short	0x010a
        /*04b2*/ 	.byte	0x05
	.zero		1


	//   ....[58]....
        /*04b4*/ 	.word	0x00003420
        /*04b8*/ 	.word	0x000000ff
        /*04bc*/ 	.word	0x00000008
        /*04c0*/ 	.short	0x010a
        /*04c2*/ 	.byte	0x05
	.zero		1


	//   ....[59]....
        /*04c4*/ 	.word	0x000034e0
        /*04c8*/ 	.word	0x000000ff
        /*04cc*/ 	.word	0x00000000
        /*04d0*/ 	.short	0x0101
        /*04d2*/ 	.byte	0x04
	.zero		1


	//   ....[60]....
        /*04d4*/ 	.word	0x000037c0
        /*04d8*/ 	.word	0x00000000
        /*04dc*/ 	.word	0x00000090
        /*04e0*/ 	.short	0x010a
        /*04e2*/ 	.byte	0xff
	.zero		1


	//   ....[61]....
        /*04e4*/ 	.word	0x00003880
        /*04e8*/ 	.word	0x00000000
        /*04ec*/ 	.word	0x00000000
        /*04f0*/ 	.short	0x0101
        /*04f2*/ 	.byte	0xff
	.zero		1


	//   ....[62]....
        /*04f4*/ 	.word	0x00003930
        /*04f8*/ 	.word	0x000000ff
        /*04fc*/ 	.word	0x00000000
        /*0500*/ 	.short	0x010a
        /*0502*/ 	.byte	0x04
	.zero		1


	//   ....[63]....
        /*0504*/ 	.word	0x00003940
        /*0508*/ 	.word	0x000000ff
        /*050c*/ 	.word	0x000000c0
        /*0510*/ 	.short	0x010a
        /*0512*/ 	.byte	0x13
	.zero		1


	//   ....[64]....
        /*0514*/ 	.word	0x00003a00
        /*0518*/ 	.word	0x000000ff
        /*051c*/ 	.word	0x00000000
        /*0520*/ 	.short	0x010a
        /*0522*/ 	.byte	0x06
	.zero		1


	//   ....[65]....
        /*0524*/ 	.word	0x00003b20
        /*0528*/ 	.word	0x000000ff
        /*052c*/ 	.word	0x00000000
        /*0530*/ 	.short	0x010a
        /*0532*/ 	.byte	0x04
	.zero		1


	//   ....[66]....
        /*0534*/ 	.word	0x00003d40
        /*0538*/ 	.word	0x000000ff
        /*053c*/ 	.word	0x00000000
        /*0540*/ 	.short	0x010a
        /*0542*/ 	.byte	0x04
	.zero		1


	//   ....[67]....
        /*0544*/ 	.word	0x00003de0
        /*0548*/ 	.word	0x00000000
        /*054c*/ 	.word	0x00000000
        /*0550*/ 	.short	0x010a
        /*0552*/ 	.byte	0xff
	.zero		1


	//   ....[68]....
        /*0554*/ 	.word	0x00003e20
        /*0558*/ 	.word	0x00000000
        /*055c*/ 	.word	0x00000000
        /*0560*/ 	.short	0x010a
        /*0562*/ 	.byte	0xff
	.zero		1


	//   ....[69]....
        /*0564*/ 	.word	0x00003e90
        /*0568*/ 	.word	0x000000ff
        /*056c*/ 	.word	0x00000000
        /*0570*/ 	.short	0x0101
        /*0572*/ 	.byte	0x04
	.zero		1


	//   ....[70]....
        /*0574*/ 	.word	0x00003ed0
        /*0578*/ 	.word	0x000000ff
        /*057c*/ 	.word	0x000000f0
        /*0580*/ 	.short	0x010a
        /*0582*/ 	.byte	0x0d
	.zero		1


	//   ....[71]....
        /*0584*/ 	.word	0x00003f20
        /*0588*/ 	.word	0x000000ff
        /*058c*/ 	.word	0x00000000
        /*0590*/ 	.short	0x0101
        /*0592*/ 	.byte	0x04
	.zero		1


	//   ....[72]....
        /*0594*/ 	.word	0x000043c0
        /*0598*/ 	.word	0x0000000c
        /*059c*/ 	.word	0x00000090
        /*05a0*/ 	.short	0x010a
        /*05a2*/ 	.byte	0xff
	.zero		1


	//   ....[73]....
        /*05a4*/ 	.word	0x00004530
        /*05a8*/ 	.word	0x00000000
        /*05ac*/ 	.word	0x00000000
        /*05b0*/ 	.short	0x0101
        /*05b2*/ 	.byte	0xff
	.zero		1


	//   ....[74]....
        /*05b4*/ 	.word	0x000049c0
        /*05b8*/ 	.word	0x000000ff
        /*05bc*/ 	.word	0x00000088
        /*05c0*/ 	.short	0x010a
        /*05c2*/ 	.byte	0x15
	.zero		1


	//   ....[75]....
        /*05c4*/ 	.word	0x00004b40
        /*05c8*/ 	.word	0x000000ff
        /*05cc*/ 	.word	0x00000060
        /*05d0*/ 	.short	0x010a
        /*05d2*/ 	.byte	0x15
	.zero		1


	//   ....[76]....
        /*05d4*/ 	.word	0x00004cc0
        /*05d8*/ 	.word	0x000000ff
        /*05dc*/ 	.word	0x00000040
        /*05e0*/ 	.short	0x010b
        /*05e2*/ 	.byte	0x15
	.zero		1


	//   ....[77]....
        /*05e4*/ 	.word	0x00004cd0
        /*05e8*/ 	.word	0x000000ff
        /*05ec*/ 	.word	0x00000000
        /*05f0*/ 	.short	0x0101
        /*05f2*/ 	.byte	0x06
	.zero		1


	//   ....[78]....
        /*05f4*/ 	.word	0x00004ce0
        /*05f8*/ 	.word	0x000000ff
        /*05fc*/ 	.word	0x00000068
        /*0600*/ 	.short	0x010a
        /*0602*/ 	.byte	0x15
	.zero		1


	//   ....[79]....
        /*0604*/ 	.word	0x00004e40
        /*0608*/ 	.word	0x000000ff
        /*060c*/ 	.word	0x00000048
        /*0610*/ 	.short	0x010b
        /*0612*/ 	.byte	0x15
	.zero		1


	//   ....[80]....
        /*0614*/ 	.word	0x00004e50
        /*0618*/ 	.word	0x000000ff
        /*061c*/ 	.word	0x00000000
        /*0620*/ 	.short	0x0101
        /*0622*/ 	.byte	0x06
	.zero		1


	//   ....[81]....
        /*0624*/ 	.word	0x00004e60
        /*0628*/ 	.word	0x000000ff
        /*062c*/ 	.word	0x00000070
        /*0630*/ 	.short	0x010a
        /*0632*/ 	.byte	0x15
	.zero		1


	//   ....[82]....
        /*0634*/ 	.word	0x00004fb0
        /*0638*/ 	.word	0x000000ff
        /*063c*/ 	.word	0x00000050
        /*0640*/ 	.short	0x010b
        /*0642*/ 	.byte	0x15
	.zero		1


	//   ....[83]....
        /*0644*/ 	.word	0x00004fc0
        /*0648*/ 	.word	0x000000ff
        /*064c*/ 	.word	0x00000000
        /*0650*/ 	.short	0x0101
        /*0652*/ 	.byte	0x06
	.zero		1


	//   ....[84]....
        /*0654*/ 	.word	0x00004fd0
        /*0658*/ 	.word	0x000000ff
        /*065c*/ 	.word	0x00000078
        /*0660*/ 	.short	0x010a
        /*0662*/ 	.byte	0x15
	.zero		1


	//   ....[85]....
        /*0664*/ 	.word	0x000051d0
        /*0668*/ 	.word	0x000000ff
        /*066c*/ 	.word	0x00000058
        /*0670*/ 	.short	0x010b
        /*0672*/ 	.byte	0x15
	.zero		1


	//   ....[86]....
        /*0674*/ 	.word	0x000051e0
        /*0678*/ 	.word	0x000000ff
        /*067c*/ 	.word	0x00000000
        /*0680*/ 	.short	0x0101
        /*0682*/ 	.byte	0x25
	.zero		1


	//   ....[87]....
        /*0684*/ 	.word	0x00005210
        /*0688*/ 	.word	0x000000ff
        /*068c*/ 	.word	0x00000060
        /*0690*/ 	.short	0x010a
        /*0692*/ 	.byte	0x15
	.zero		1


	//   ....[88]....
        /*0694*/ 	.word	0x00005230
        /*0698*/ 	.word	0x000000ff
        /*069c*/ 	.word	0x00000068
        /*06a0*/ 	.short	0x010a
        /*06a2*/ 	.byte	0x15
	.zero		1


	//   ....[89]....
        /*06a4*/ 	.word	0x00005250
        /*06a8*/ 	.word	0x000000ff
        /*06ac*/ 	.word	0x00000070
        /*06b0*/ 	.short	0x010a
        /*06b2*/ 	.byte	0x15
	.zero		1


	//   ....[90]....
        /*06b4*/ 	.word	0x00005290
        /*06b8*/ 	.word	0x00000000
        /*06bc*/ 	.word	0x00000078
        /*06c0*/ 	.short	0x010a
        /*06c2*/ 	.byte	0xff
	.zero		1


	//   ....[91]....
        /*06c4*/ 	.word	0x000055b0
        /*06c8*/ 	.word	0x00000003
        /*06cc*/ 	.word	0x00000090
        /*06d0*/ 	.short	0x010a
        /*06d2*/ 	.byte	0xff
	.zero		1


	//   ....[92]....
        /*06d4*/ 	.word	0x00005730
        /*06d8*/ 	.word	0x00000000
        /*06dc*/ 	.word	0x00000000
        /*06e0*/ 	.short	0x0101
        /*06e2*/ 	.byte	0xff
	.zero		1


	//   ....[93]....
        /*06e4*/ 	.word	0x00006290
        /*06e8*/ 	.word	0x00000003
        /*06ec*/ 	.word	0x00000040
        /*06f0*/ 	.short	0x010a
        /*06f2*/ 	.byte	0xff
	.zero		1


	//   ....[94]....
        /*06f4*/ 	.word	0x000062d0
        /*06f8*/ 	.word	0x00000091
        /*06fc*/ 	.word	0x000000b0
        /*0700*/ 	.short	0x010a
        /*0702*/ 	.byte	0xff
	.zero		1


	//   ....[95]....
        /*0704*/ 	.word	0x00006410
        /*0708*/ 	.word	0x00000003
        /*070c*/ 	.word	0x00000040
        /*0710*/ 	.short	0x010a
        /*0712*/ 	.byte	0xff
	.zero		1


	//   ....[96]....
        /*0714*/ 	.word	0x00006550
        /*0718*/ 	.word	0x00000000
        /*071c*/ 	.word	0x00000000
        /*0720*/ 	.short	0x0101
        /*0722*/ 	.byte	0xff
	.zero		1


	//   ....[97]....
        /*0724*/ 	.word	0x000065d0
        /*0728*/ 	.word	0x00000091
        /*072c*/ 	.word	0x000000b0
        /*0730*/ 	.short	0x010a
        /*0732*/ 	.byte	0xff
	.zero		1


	//   ....[98]....
        /*0734*/ 	.word	0x00007960
        /*0738*/ 	.word	0x0000006b
        /*073c*/ 	.word	0x00000040
        /*0740*/ 	.short	0x010a
        /*0742*/ 	.byte	0xff
	.zero		1


	//   ....[99]....
        /*0744*/ 	.word	0x00007a30
        /*0748*/ 	.word	0x0000006b
        /*074c*/ 	.word	0x00000040
        /*0750*/ 	.short	0x010a
        /*0752*/ 	.byte	0xff
	.zero		1


	//   ....[100]....
        /*0754*/ 	.word	0x00007b70
        /*0758*/ 	.word	0x00000000
        /*075c*/ 	.word	0x00000000
        /*0760*/ 	.short	0x0101
        /*0762*/ 	.byte	0xff
	.zero		1


	//   ....[101]....
        /*0764*/ 	.word	0x00008f00
        /*0768*/ 	.word	0x00000000
        /*076c*/ 	.word	0x00000040
        /*0770*/ 	.short	0x010a
        /*0772*/ 	.byte	0xff
	.zero		1


	//   ....[102]....
        /*0774*/ 	.word	0x00008fd0
        /*0778*/ 	.word	0x00000000
        /*077c*/ 	.word	0x00000040
        /*0780*/ 	.short	0x010a
        /*0782*/ 	.byte	0xff
	.zero		1


	//   ....[103]....
        /*0784*/ 	.word	0x00009110
        /*0788*/ 	.word	0x00000000
        /*078c*/ 	.word	0x00000000
        /*0790*/ 	.short	0x0101
        /*0792*/ 	.byte	0xff
	.zero		1


	//   ....[104]....
        /*0794*/ 	.word	0x0000a4d0
        /*0798*/ 	.word	0x00000000
        /*079c*/ 	.word	0x00000040
        /*07a0*/ 	.short	0x010a
        /*07a2*/ 	.byte	0xff
	.zero		1


	//   ....[105]....
        /*07a4*/ 	.word	0x0000a5a0
        /*07a8*/ 	.word	0x00000000
        /*07ac*/ 	.word	0x00000040
        /*07b0*/ 	.short	0x010a
        /*07b2*/ 	.byte	0xff
	.zero		1


	//   ....[106]....
        /*07b4*/ 	.word	0x0000a6e0
        /*07b8*/ 	.word	0x00000000
        /*07bc*/ 	.word	0x00000000
        /*07c0*/ 	.short	0x0101
        /*07c2*/ 	.byte	0xff
	.zero		1


	//   ....[107]....
        /*07c4*/ 	.word	0x0000a9c0
        /*07c8*/ 	.word	0x00000091
        /*07cc*/ 	.word	0x00000000
        /*07d0*/ 	.short	0x0101
        /*07d2*/ 	.byte	0xff
	.zero		1


	//   ....[108]....
        /*07d4*/ 	.word	0x0000bc70
        /*07d8*/ 	.word	0x00000003
        /*07dc*/ 	.word	0x000000e0
        /*07e0*/ 	.short	0x010a
        /*07e2*/ 	.byte	0xff
	.zero		1


	//   ....[109]....
        /*07e4*/ 	.word	0x0000bcd0
        /*07e8*/ 	.word	0x00000000
        /*07ec*/ 	.word	0x00000020
        /*07f0*/ 	.short	0x010a
        /*07f2*/ 	.byte	0xff
	.zero		1


	//   ....[110]....
        /*07f4*/ 	.word	0x0000bd30
        /*07f8*/ 	.word	0x00000000
        /*07fc*/ 	.word	0x00000020
        /*0800*/ 	.short	0x010a
        /*0802*/ 	.byte	0xff
	.zero		1


	//   ....[111]....
        /*0804*/ 	.word	0x0000bd80
        /*0808*/ 	.word	0x00000003
        /*080c*/ 	.word	0x00000090
        /*0810*/ 	.short	0x010a
        /*0812*/ 	.byte	0xff
	.zero		1


	//   ....[112]....
        /*0814*/ 	.word	0x0000bde0
        /*0818*/ 	.word	0x00000000
        /*081c*/ 	.word	0x00000000
        /*0820*/ 	.short	0x010a
        /*0822*/ 	.byte	0xff
	.zero		1


	//   ....[113]....
        /*0824*/ 	.word	0x0000be40
        /*0828*/ 	.word	0x00000000
        /*082c*/ 	.word	0x00000000
        /*0830*/ 	.short	0x010a
        /*0832*/ 	.byte	0xff
	.zero		1


	//   ....[114]....
        /*0834*/ 	.word	0x0000bea0
        /*0838*/ 	.word	0x00000000
        /*083c*/ 	.word	0x00000000
        /*0840*/ 	.short	0x010a
        /*0842*/ 	.byte	0xff
	.zero		1


	//   ....[115]....
        /*0844*/ 	.word	0x0000bef0
        /*0848*/ 	.word	0x00000000
        /*084c*/ 	.word	0x000000d0
        /*0850*/ 	.short	0x010a
        /*0852*/ 	.byte	0xff
	.zero		1


	//   ....[116]....
        /*0854*/ 	.word	0x0000bf50
        /*0858*/ 	.word	0x00000000
        /*085c*/ 	.word	0x000000a0
        /*0860*/ 	.short	0x010a
        /*0862*/ 	.byte	0xff
	.zero		1


	//   ....[117]....
        /*0864*/ 	.word	0x0000bfa0
        /*0868*/ 	.word	0x00000000
        /*086c*/ 	.word	0x00000090
        /*0870*/ 	.short	0x010a
        /*0872*/ 	.byte	0xff
	.zero		1


	//   ....[118]....
        /*0874*/ 	.word	0x0000c000
        /*0878*/ 	.word	0x00000000
        /*087c*/ 	.word	0x000000a0
        /*0880*/ 	.short	0x010a
        /*0882*/ 	.byte	0xff
	.zero		1


	//   ....[119]....
        /*0884*/ 	.word	0x0000c060
        /*0888*/ 	.word	0x00000005
        /*088c*/ 	.word	0x00000008
        /*0890*/ 	.short	0x010a
        /*0892*/ 	.byte	0xff
	.zero		1


	//   ....[120]....
        /*0894*/ 	.word	0x0000c150
        /*0898*/ 	.word	0x00000003
        /*089c*/ 	.word	0x00000008
        /*08a0*/ 	.short	0x010a
        /*08a2*/ 	.byte	0xff
	.zero		1


	//   ....[121]....
        /*08a4*/ 	.word	0x0000c1a0
        /*08a8*/ 	.word	0x00000000
        /*08ac*/ 	.word	0x00000090
        /*08b0*/ 	.short	0x010a
        /*08b2*/ 	.byte	0xff
	.zero		1


	//   ....[122]....
        /*08b4*/ 	.word	0x0000c200
        /*08b8*/ 	.word	0x00000000
        /*08bc*/ 	.word	0x000000c0
        /*08c0*/ 	.short	0x010a
        /*08c2*/ 	.byte	0xff
	.zero		1


	//   ....[123]....
        /*08c4*/ 	.word	0x0000c260
        /*08c8*/ 	.word	0x00000000
        /*08cc*/ 	.word	0x00000000
        /*08d0*/ 	.short	0x010a
        /*08d2*/ 	.byte	0xff
	.zero		1


	//   ....[124]....
        /*08d4*/ 	.word	0x0000c2c0
        /*08d8*/ 	.word	0x00000000
        /*08dc*/ 	.word	0x00000000
        /*08e0*/ 	.short	0x010a
        /*08e2*/ 	.byte	0xff
	.zero		1


	//   ....[125]....
        /*08e4*/ 	.word	0x0000c320
        /*08e8*/ 	.word	0x00000000
        /*08ec*/ 	.word	0x000000f0
        /*08f0*/ 	.short	0x010a
        /*08f2*/ 	.byte	0xff
	.zero		1


	//   ....[126]....
        /*08f4*/ 	.word	0x0000c370
        /*08f8*/ 	.word	0x0000000c
        /*08fc*/ 	.word	0x00000090
        /*0900*/ 	.short	0x010a
        /*0902*/ 	.byte	0xff
	.zero		1


	//   ....[127]....
        /*0904*/ 	.word	0x0000c3d0
        /*0908*/ 	.word	0x00000000
        /*090c*/ 	.word	0x00000088
        /*0910*/ 	.short	0x010a
        /*0912*/ 	.byte	0xff
	.zero		1


	//   ....[128]....
        /*0914*/ 	.word	0x0000c430
        /*0918*/ 	.word	0x00000000
        /*091c*/ 	.word	0x00000060
        /*0920*/ 	.short	0x010a
        /*0922*/ 	.byte	0xff
	.zero		1


	//   ....[129]....
        /*0924*/ 	.word	0x0000c490
        /*0928*/ 	.word	0x00000000
        /*092c*/ 	.word	0x00000068
        /*0930*/ 	.short	0x010a
        /*0932*/ 	.byte	0xff
	.zero		1


	//   ....[130]....
        /*0934*/ 	.word	0x0000c4f0
        /*0938*/ 	.word	0x00000000
        /*093c*/ 	.word	0x00000070
        /*0940*/ 	.short	0x010a
        /*0942*/ 	.byte	0xff
	.zero		1


	//   ....[131]....
        /*0944*/ 	.word	0x0000c550
        /*0948*/ 	.word	0x00000000
        /*094c*/ 	.word	0x00000078
        /*0950*/ 	.short	0x010a
        /*0952*/ 	.byte	0xff
	.zero		1


	//   ....[132]....
        /*0954*/ 	.word	0x0000c5b0
        /*0958*/ 	.word	0x00000000
        /*095c*/ 	.word	0x00000060
        /*0960*/ 	.short	0x010a
        /*0962*/ 	.byte	0xff
	.zero		1


	//   ....[133]....
        /*0964*/ 	.word	0x0000c610
        /*0968*/ 	.word	0x00000000
        /*096c*/ 	.word	0x00000068
        /*0970*/ 	.short	0x010a
        /*0972*/ 	.byte	0xff
	.zero		1


	//   ....[134]....
        /*0974*/ 	.word	0x0000c670
        /*0978*/ 	.word	0x00000000
        /*097c*/ 	.word	0x00000070
        /*0980*/ 	.short	0x010a
        /*0982*/ 	.byte	0xff
	.zero		1


	//   ....[135]....
        /*0984*/ 	.word	0x0000c6c0
        /*0988*/ 	.word	0x00000003
        /*098c*/ 	.word	0x00000090
        /*0990*/ 	.short	0x010a
        /*0992*/ 	.byte	0xff
	.zero		1


	//   ....[136]....
        /*0994*/ 	.word	0x0000c710
        /*0998*/ 	.word	0x00000003
        /*099c*/ 	.word	0x00000040
        /*09a0*/ 	.short	0x010a
        /*09a2*/ 	.byte	0xff
	.zero		1


	//   ....[137]....
        /*09a4*/ 	.word	0x0000c760
        /*09a8*/ 	.word	0x00000091
        /*09ac*/ 	.word	0x000000b0
        /*09b0*/ 	.short	0x010a
        /*09b2*/ 	.byte	0xff
	.zero		1


	//   ....[138]....
        /*09b4*/ 	.word	0x0000c7b0
        /*09b8*/ 	.word	0x0000006b
        /*09bc*/ 	.word	0x00000040
        /*09c0*/ 	.short	0x010a
        /*09c2*/ 	.byte	0xff
	.zero		1


	//   ....[139]....
        /*09c4*/ 	.word	0x0000c800
        /*09c8*/ 	.word	0x00000000
        /*09cc*/ 	.word	0x00000040
        /*09d0*/ 	.short	0x010a
        /*09d2*/ 	.byte	0xff
	.zero		1


	//   ....[140]....
        /*09d4*/ 	.word	0x0000c850
        /*09d8*/ 	.word	0x00000000
        /*09dc*/ 	.word	0x00000040
        /*09e0*/ 	.short	0x010a
        /*09e2*/ 	.byte	0xff
	.zero		1


	//----- nvinfo : EIATTR_NUM_MBARRIERS
	.align		4
.L_48:
        /*09e4*/ 	.byte	0x03, 0x38
        /*09e6*/ 	.short	0x001f


	//----- nvinfo : EIATTR_EXIT_INSTR_OFFSETS
	.align		4
        /*09e8*/ 	.byte	0x04, 0x1c
        /*09ea*/ 	.short	(.L_50 - .L_49)


	//   ....[0]....
.L_49:
        /*09ec*/ 	.word	0x00002af0


	//   ....[1]....
        /*09f0*/ 	.word	0x00002fe0


	//   ....[2]....
        /*09f4*/ 	.word	0x00003040


	//   ....[3]....
        /*09f8*/ 	.word	0x00004150


	//   ....[4]....
        /*09fc*/ 	.word	0x000052c0


	//   ....[5]....
        /*0a00*/ 	.word	0x00005300


	//   ....[6]....
        /*0a04*/ 	.word	0x0000bc60


	//----- nvinfo : EIATTR_MAX_THREADS
	.align		4
.L_50:
        /*0a08*/ 	.byte	0x04, 0x05
        /*0a0a*/ 	.short	(.L_52 - .L_51)
.L_51:
        /*0a0c*/ 	.word	0x00000100
        /*0a10*/ 	.word	0x00000001
        /*0a14*/ 	.word	0x00000001


	//----- nvinfo : EIATTR_CRS_STACK_SIZE
	.align		4
.L_52:
        /*0a18*/ 	.byte	0x04, 0x1e
        /*0a1a*/ 	.short	(.L_54 - .L_53)
.L_53:
        /*0a1c*/ 	.word	0x00000000


	//----- nvinfo : EIATTR_CBANK_PARAM_SIZE
	.align		4
.L_54:
        /*0a20*/ 	.byte	0x03, 0x19
        /*0a22*/ 	.short	0x0800


	//----- nvinfo : EIATTR_PARAM_CBANK
	.align		4
        /*0a24*/ 	.byte	0x04, 0x0a
        /*0a26*/ 	.short	(.L_56 - .L_55)
	.align		4
.L_55:
        /*0a28*/ 	.word	index@(.nv.constant0._ZN7cutlass13device_kernelINS_4gemm6kernel13GemmUniversalIN4cute5tupleIJiiiiEEENS1_10collective13CollectiveMmaINS1_35MainloopSm100TmaUmmaWarpSpecializedILi4ELi2ELi2ENS5_IJNS4_1CILi2EEESB_NSA_ILi1EEEEEEEENS5_IJNSA_ILi256EEESF_NSA_ILi32EEEEEEaNS5_IJlSC_lEEEaSI_NS4_8TiledMMAINS4_8MMA_AtomIJNS4_21SM100_MMA_S8_2x1SM_SSIaaiLi256ELi256ELNS4_4UMMA5MajorE0ELSN_0ELNSM_8SaturateE0EEEEEENS4_6LayoutINS5_IJSC_SC_SC_EEENS5_IJNSA_ILi0EEEST_ST_EEEEENS5_IJNS4_10UnderscoreESW_SW_EEEEENS4_28SM100_TMA_2SM_LOAD_MULTICASTENS4_14ComposedLayoutINS4_7SwizzleILi1ELi4ELi3EEENS4_18smem_ptr_flag_bitsILi8EEENSR_INS5_IJNSA_ILi8EEESG_EEENS5_IJSG_SC_EEEEEEEvNS4_8identityENS4_18SM100_TMA_2SM_LOADES19_vS1A_EENS_8epilogue10collective18CollectiveEpilogueINS1D_23Sm100TmaWarpSpecializedILi4ELi2ELi64ELb0ELb0EEEJNS5_IJNSA_ILi128EEESF_SG_EEENS5_IJNSR_IS1I_SC_EENSR_INSA_ILi64EEESC_EEEEEaSI_aSI_NS1D_6fusion15FusionCallbacksIS1H_NS1O_17LinearCombinationIaiaiLNS_15FloatRoundStyleE2EEES1J_S1N_JEEENS4_5SM1004TMEM4LOAD26SM100_TMEM_LOAD_32dp32b64xENS4_13SM90_TMA_LOADENS10_INS11_ILi2ELi4ELi3EEES14_NSR_INS5_IJS15_S1L_EEENS5_IJS1L_SC_EEEEEEENS4_39AutoVectorizingCopyWithAssumedAlignmentILi128EEENS4_14SM90_TMA_STOREES23_S25_S25_EEEvvEEEEvNT_6ParamsE)
        /*0a2c*/ 	.short	0x0380
        /*0a2e*/ 	.short	0x0800


	//----- nvinfo : EIATTR_SW_WAR
	.align		4
.L_56:
        /*0a30*/ 	.byte	0x04, 0x36
        /*0a32*/ 	.short	(.L_58 - .L_57)
.L_57:
        /*0a34*/ 	.word	0x00000008
.L_58:


//--------------------- .nv.callgraph             --------------------------
	.section	.nv.callgraph,"",@"SHT_CUDA_CALLGRAPH"
	.align	4
	.sectionentsize	8
	.align		4
        /*0000*/ 	.word	0x00000000
	.align		4
        /*0004*/ 	.word	0xffffffff
	.align		4
        /*0008*/ 	.word	index@(_ZN7cutlass13device_kernelINS_4gemm6kernel13GemmUniversalIN4cute5tupleIJiiiiEEENS1_10collective13CollectiveMmaINS1_35MainloopSm100TmaUmmaWarpSpecializedILi4ELi2ELi2ENS5_IJNS4_1CILi2EEESB_NSA_ILi1EEEEEEEENS5_IJNSA_ILi256EEESF_NSA_ILi32EEEEEEaNS5_IJlSC_lEEEaSI_NS4_8TiledMMAINS4_8MMA_AtomIJNS4_21SM100_MMA_S8_2x1SM_SSIaaiLi256ELi256ELNS4_4UMMA5MajorE0ELSN_0ELNSM_8SaturateE0EEEEEENS4_6LayoutINS5_IJSC_SC_SC_EEENS5_IJNSA_ILi0EEEST_ST_EEEEENS5_IJNS4_10UnderscoreESW_SW_EEEEENS4_28SM100_TMA_2SM_LOAD_MULTICASTENS4_14ComposedLayoutINS4_7SwizzleILi1ELi4ELi3EEENS4_18smem_ptr_flag_bitsILi8EEENSR_INS5_IJNSA_ILi8EEESG_EEENS5_IJSG_SC_EEEEEEEvNS4_8identityENS4_18SM100_TMA_2SM_LOADES19_vS1A_EENS_8epilogue10collective18CollectiveEpilogueINS1D_23Sm100TmaWarpSpecializedILi4ELi2ELi64ELb0ELb0EEEJNS5_IJNSA_ILi128EEESF_SG_EEENS5_IJNSR_IS1I_SC_EENSR_INSA_ILi64EEESC_EEEEEaSI_aSI_NS1D_6fusion15FusionCallbacksIS1H_NS1O_17LinearCombinationIaiaiLNS_15FloatRoundStyleE2EEES1J_S1N_JEEENS4_5SM1004TMEM4LOAD26SM100_TMEM_LOAD_32dp32b64xENS4_13SM90_TMA_LOADENS10_INS11_ILi2ELi4ELi3EEES14_NSR_INS5_IJS15_S1L_EEENS5_IJS1L_SC_EEEEEEENS4_39AutoVectorizingCopyWithAssumedAlignmentILi128EEENS4_14SM90_TMA_STOREES23_S25_S25_EEEvvEEEEvNT_6ParamsE)
	.align		4
        /*000c*/ 	.word	index@(__assertfail)
	.align		4
        /*0010*/ 	.word	0x00000000
	.align		4
        /*0014*/ 	.word	0xfffffffe
	.align		4
        /*0018*/ 	.word	0x00000000
	.align		4
        /*001c*/ 	.word	0xfffffffd
	.align		4
        /*0020*/ 	.word	0x00000000
	.align		4
        /*0024*/ 	.word	0xfffffffc


//--------------------- .nv.constant4             --------------------------
	.section	.nv.constant4,"a",@progbits
	.align	8
	.align		8
.nv.constant4:
        /*0000*/ 	.dword	__assertfail
	.align		8
        /*0008*/ 	.dword	__unnamed_1
	.align		8
        /*0010*/ 	.dword	__unnamed_2
	.align		8
        /*0018*/ 	.dword	__unnamed_3
	.align		8
        /*0020*/ 	.dword	_ZN39_INTERNAL_e9f99939_4_k_cu_e2a40d2a_98064cuda3std3__45__cpo5beginE
	.align		8
        /*0028*/ 	.dword	_ZN39_INTERNAL_e9f99939_4_k_cu_e2a40d2a_98064cuda3std3__45__cpo3endE
	.align		8
        /*0030*/ 	.dword	_ZN39_INTERNAL_e9f99939_4_k_cu_e2a40d2a_98064cuda3std3__45__cpo6cbeginE
	.align		8
        /*0038*/ 	.dword	_ZN39_INTERNAL_e9f99939_4_k_cu_e2a40d2a_98064cuda3std3__45__cpo4cendE
	.align		8
        /*0040*/ 	.dword	_ZN39_INTERNAL_e9f99939_4_k_cu_e2a40d2a_98064cuda3std3__441_GLOBAL__N__e9f99939_4_k_cu_e2a40d2a_98066ignoreE
	.align		8
        /*0048*/ 	.dword	_ZN39_INTERNAL_e9f99939_4_k_cu_e2a40d2a_98064cuda3std3__419piecewise_constructE
	.align		8
        /*0050*/ 	.dword	_ZN39_INTERNAL_e9f99939_4_k_cu_e2a40d2a_98064cuda3std3__48in_placeE
	.align		8
        /*0058*/ 	.dword	_ZN39_INTERNAL_e9f99939_4_k_cu_e2a40d2a_98064cuda3std6ranges3__45__cpo4swapE
	.align		8
        /*0060*/ 	.dword	_ZN39_INTERNAL_e9f99939_4_k_cu_e2a40d2a_98064cuda3std6ranges3__45__cpo9iter_moveE
	.align		8
        /*0068*/ 	.dword	_ZN39_INTERNAL_e9f99939_4_k_cu_e2a40d2a_98064cute7productE
	.align		8
        /*0070*/ 	.dword	_ZN39_INTERNAL_e9f99939_4_k_cu_e2a40d2a_98064cute1_E
	.align		8
        /*0078*/ 	.dword	$str$25
	.align		8
        /*0080*/ 	.dword	$str$26
	.align		8
        /*0088*/ 	.dword	$str$27
	.align		8
        /*0090*/ 	.dword	$str$28


//--------------------- .text._ZN7cutlass13device_kernelINS_4gemm6kernel13GemmUniversalIN4cute5tupleIJiiiiEEENS1_10collective13CollectiveMmaINS1_35MainloopSm100TmaUmmaWarpSpecializedILi4ELi2ELi2ENS5_IJNS4_1CILi2EEESB_NSA_ILi1EEEEEEEENS5_IJNSA_ILi256EEESF_NSA_ILi32EEEEEEaNS5_IJlSC_lEEEaSI_NS4_8TiledMMAINS4_8MMA_AtomIJNS4_21SM100_MMA_S8_2x1SM_SSIaaiLi256ELi256ELNS4_4UMMA5MajorE0ELSN_0ELNSM_8SaturateE0EEEEEENS4_6LayoutINS5_IJSC_SC_SC_EEENS5_IJNSA_ILi0EEEST_ST_EEEEENS5_IJNS4_10UnderscoreESW_SW_EEEEENS4_28SM100_TMA_2SM_LOAD_MULTICASTENS4_14ComposedLayoutINS4_7SwizzleILi1ELi4ELi3EEENS4_18smem_ptr_flag_bitsILi8EEENSR_INS5_IJNSA_ILi8EEESG_EEENS5_IJSG_SC_EEEEEEEvNS4_8identityENS4_18SM100_TMA_2SM_LOADES19_vS1A_EENS_8epilogue10collective18CollectiveEpilogueINS1D_23Sm100TmaWarpSpecializedILi4ELi2ELi64ELb0ELb0EEEJNS5_IJNSA_ILi128EEESF_SG_EEENS5_IJNSR_IS1I_SC_EENSR_INSA_ILi64EEESC_EEEEEaSI_aSI_NS1D_6fusion15FusionCallbacksIS1H_NS1O_17LinearCombinationIaiaiLNS_15FloatRoundStyleE2EEES1J_S1N_JEEENS4_5SM1004TMEM4LOAD26SM100_TMEM_LOAD_32dp32b64xENS4_13SM90_TMA_LOADENS10_INS11_ILi2ELi4ELi3EEES14_NSR_INS5_IJS15_S1L_EEENS5_IJS1L_SC_EEEEEEENS4_39AutoVectorizingCopyWithAssumedAlignmentILi128EEENS4_14SM90_TMA_STOREES23_S25_S25_EEEvvEEEEvNT_6ParamsE --------------------------
	.section	.text._ZN7cutlass13device_kernelINS_4gemm6kernel13GemmUniversalIN4cute5tupleIJiiiiEEENS1_10collective13CollectiveMmaINS1_35MainloopSm100TmaUmmaWarpSpecializedILi4ELi2ELi2ENS5_IJNS4_1CILi2EEESB_NSA_ILi1EEEEEEEENS5_IJNSA_ILi256EEESF_NSA_ILi32EEEEEEaNS5_IJlSC_lEEEaSI_NS4_8TiledMMAINS4_8MMA_AtomIJNS4_21SM100_MMA_S8_2x1SM_SSIaaiLi256ELi256ELNS4_4UMMA5MajorE0ELSN_0ELNSM_8SaturateE0EEEEEENS4_6LayoutINS5_IJSC_SC_SC_EEENS5_IJNSA_ILi0EEEST_ST_EEEEENS5_IJNS4_10UnderscoreESW_SW_EEEEENS4_28SM100_TMA_2SM_LOAD_MULTICASTENS4_14ComposedLayoutINS4_7SwizzleILi1ELi4ELi3EEENS4_18smem_ptr_flag_bitsILi8EEENSR_INS5_IJNSA_ILi8EEESG_EEENS5_IJSG_SC_EEEEEEEvNS4_8identityENS4_18SM100_TMA_2SM_LOADES19_vS1A_EENS_8epilogue10collective18CollectiveEpilogueINS1D_23Sm100TmaWarpSpecializedILi4ELi2ELi64ELb0ELb0EEEJNS5_IJNSA_ILi128EEESF_SG_EEENS5_IJNSR_IS1I_SC_EENSR_INSA_ILi64EEESC_EEEEEaSI_aSI_NS1D_6fusion15FusionCallbacksIS1H_NS1O_17LinearCombinationIaiaiLNS_15FloatRoundStyleE2EEES1J_S1N_JEEENS4_5SM1004TMEM4LOAD26SM100_TMEM_LOAD_32dp32b64xENS4_13SM90_TMA_LOADENS10_INS11_ILi2ELi4ELi3EEES14_NSR_INS5_IJS15_S1L_EEENS5_IJS1L_SC_EEEEEEENS4_39AutoVectorizingCopyWithAssumedAlignmentILi128EEENS4_14SM90_TMA_STOREES23_S25_S25_EEEvvEEEEvNT_6ParamsE,"ax",@progbits
	.align	128
.text._ZN7cutlass13device_kernelINS_4gemm6kernel13GemmUniversalIN4cute5tupleIJiiiiEEENS1_10collective13CollectiveMmaINS1_35MainloopSm100TmaUmmaWarpSpecializedILi4ELi2ELi2ENS5_IJNS4_1CILi2EEESB_NSA_ILi1EEEEEEEENS5_IJNSA_ILi256EEESF_NSA_ILi32EEEEEEaNS5_IJlSC_lEEEaSI_NS4_8TiledMMAINS4_8MMA_AtomIJNS4_21SM100_MMA_S8_2x1SM_SSIaaiLi256ELi256ELNS4_4UMMA5MajorE0ELSN_0ELNSM_8SaturateE0EEEEEENS4_6LayoutINS5_IJSC_SC_SC_EEENS5_IJNSA_ILi0EEEST_ST_EEEEENS5_IJNS4_10UnderscoreESW_SW_EEEEENS4_28SM100_TMA_2SM_LOAD_MULTICASTENS4_14ComposedLayoutINS4_7SwizzleILi1ELi4ELi3EEENS4_18smem_ptr_flag_bitsILi8EEENSR_INS5_IJNSA_ILi8EEESG_EEENS5_IJSG_SC_EEEEEEEvNS4_8identityENS4_18SM100_TMA_2SM_LOADES19_vS1A_EENS_8epilogue10collective18CollectiveEpilogueINS1D_23Sm100TmaWarpSpecializedILi4ELi2ELi64ELb0ELb0EEEJNS5_IJNSA_ILi128EEESF_SG_EEENS5_IJNSR_IS1I_SC_EENSR_INSA_ILi64EEESC_EEEEEaSI_aSI_NS1D_6fusion15FusionCallbacksIS1H_NS1O_17LinearCombinationIaiaiLNS_15FloatRoundStyleE2EEES1J_S1N_JEEENS4_5SM1004TMEM4LOAD26SM100_TMEM_LOAD_32dp32b64xENS4_13SM90_TMA_LOADENS10_INS11_ILi2ELi4ELi3EEES14_NSR_INS5_IJS15_S1L_EEENS5_IJS1L_SC_EEEEEEENS4_39AutoVectorizingCopyWithAssumedAlignmentILi128EEENS4_14SM90_TMA_STOREES23_S25_S25_EEEvvEEEEvNT_6ParamsE:
        .type           _ZN7cutlass13device_kernelINS_4gemm6kernel13GemmUniversalIN4cute5tupleIJiiiiEEENS1_10collective13CollectiveMmaINS1_35MainloopSm100TmaUmmaWarpSpecializedILi4ELi2ELi2ENS5_IJNS4_1CILi2EEESB_NSA_ILi1EEEEEEEENS5_IJNSA_ILi256EEESF_NSA_ILi32EEEEEEaNS5_IJlSC_lEEEaSI_NS4_8TiledMMAINS4_8MMA_AtomIJNS4_21SM100_MMA_S8_2x1SM_SSIaaiLi256ELi256ELNS4_4UMMA5MajorE0ELSN_0ELNSM_8SaturateE0EEEEEENS4_6LayoutINS5_IJSC_SC_SC_EEENS5_IJNSA_ILi0EEEST_ST_EEEEENS5_IJNS4_10UnderscoreESW_SW_EEEEENS4_28SM100_TMA_2SM_LOAD_MULTICASTENS4_14ComposedLayoutINS4_7SwizzleILi1ELi4ELi3EEENS4_18smem_ptr_flag_bitsILi8EEENSR_INS5_IJNSA_ILi8EEESG_EEENS5_IJSG_SC_EEEEEEEvNS4_8identityENS4_18SM100_TMA_2SM_LOADES19_vS1A_EENS_8epilogue10collective18CollectiveEpilogueINS1D_23Sm100TmaWarpSpecializedILi4ELi2ELi64ELb0ELb0EEEJNS5_IJNSA_ILi128EEESF_SG_EEENS5_IJNSR_IS1I_SC_EENSR_INSA_ILi64EEESC_EEEEEaSI_aSI_NS1D_6fusion15FusionCallbacksIS1H_NS1O_17LinearCombinationIaiaiLNS_15FloatRoundStyleE2EEES1J_S1N_JEEENS4_5SM1004TMEM4LOAD26SM100_TMEM_LOAD_32dp32b64xENS4_13SM90_TMA_LOADENS10_INS11_ILi2ELi4ELi3EEES14_NSR_INS5_IJS15_S1L_EEENS5_IJS1L_SC_EEEEEEENS4_39AutoVectorizingCopyWithAssumedAlignmentILi128EEENS4_14SM90_TMA_STOREES23_S25_S25_EEEvvEEEEvNT_6ParamsE,@function
        .size           _ZN7cutlass13device_kernelINS_4gemm6kernel13GemmUniversalIN4cute5tupleIJiiiiEEENS1_10collective13CollectiveMmaINS1_35MainloopSm100TmaUmmaWarpSpecializedILi4ELi2ELi2ENS5_IJNS4_1CILi2EEESB_NSA_ILi1EEEEEEEENS5_IJNSA_ILi256EEESF_NSA_ILi32EEEEEEaNS5_IJlSC_lEEEaSI_NS4_8TiledMMAINS4_8MMA_AtomIJNS4_21SM100_MMA_S8_2x1SM_SSIaaiLi256ELi256ELNS4_4UMMA5MajorE0ELSN_0ELNSM_8SaturateE0EEEEEENS4_6LayoutINS5_IJSC_SC_SC_EEENS5_IJNSA_ILi0EEEST_ST_EEEEENS5_IJNS4_10UnderscoreESW_SW_EEEEENS4_28SM100_TMA_2SM_LOAD_MULTICASTENS4_14ComposedLayoutINS4_7SwizzleILi1ELi4ELi3EEENS4_18smem_ptr_flag_bitsILi8EEENSR_INS5_IJNSA_ILi8EEESG_EEENS5_IJSG_SC_EEEEEEEvNS4_8identityENS4_18SM100_TMA_2SM_LOADES19_vS1A_EENS_8epilogue10collective18CollectiveEpilogueINS1D_23Sm100TmaWarpSpecializedILi4ELi2ELi64ELb0ELb0EEEJNS5_IJNSA_ILi128EEESF_SG_EEENS5_IJNSR_IS1I_SC_EENSR_INSA_ILi64EEESC_EEEEEaSI_aSI_NS1D_6fusion15FusionCallbacksIS1H_NS1O_17LinearCombinationIaiaiLNS_15FloatRoundStyleE2EEES1J_S1N_JEEENS4_5SM1004TMEM4LOAD26SM100_TMEM_LOAD_32dp32b64xENS4_13SM90_TMA_LOADENS10_INS11_ILi2ELi4ELi3EEES14_NSR_INS5_IJS15_S1L_EEENS5_IJS1L_SC_EEEEEEENS4_39AutoVectorizingCopyWithAssumedAlignmentILi128EEENS4_14SM90_TMA_STOREES23_S25_S25_EEEvvEEEEvNT_6ParamsE,(.L_x_185 - _ZN7cutlass13device_kernelINS_4gemm6kernel13GemmUniversalIN4cute5tupleIJiiiiEEENS1_10collective13CollectiveMmaINS1_35MainloopSm100TmaUmmaWarpSpecializedILi4ELi2ELi2ENS5_IJNS4_1CILi2EEESB_NSA_ILi1EEEEEEEENS5_IJNSA_ILi256EEESF_NSA_ILi32EEEEEEaNS5_IJlSC_lEEEaSI_NS4_8TiledMMAINS4_8MMA_AtomIJNS4_21SM100_MMA_S8_2x1SM_SSIaaiLi256ELi256ELNS4_4UMMA5MajorE0ELSN_0ELNSM_8SaturateE0EEEEEENS4_6LayoutINS5_IJSC_SC_SC_EEENS5_IJNSA_ILi0EEEST_ST_EEEEENS5_IJNS4_10UnderscoreESW_SW_EEEEENS4_28SM100_TMA_2SM_LOAD_MULTICASTENS4_14ComposedLayoutINS4_7SwizzleILi1ELi4ELi3EEENS4_18smem_ptr_flag_bitsILi8EEENSR_INS5_IJNSA_ILi8EEESG_EEENS5_IJSG_SC_EEEEEEEvNS4_8identityENS4_18SM100_TMA_2SM_LOADES19_vS1A_EENS_8epilogue10collective18CollectiveEpilogueINS1D_23Sm100TmaWarpSpecializedILi4ELi2ELi64ELb0ELb0EEEJNS5_IJNSA_ILi128EEESF_SG_EEENS5_IJNSR_IS1I_SC_EENSR_INSA_ILi64EEESC_EEEEEaSI_aSI_NS1D_6fusion15FusionCallbacksIS1H_NS1O_17LinearCombinationIaiaiLNS_15FloatRoundStyleE2EEES1J_S1N_JEEENS4_5SM1004TMEM4LOAD26SM100_TMEM_LOAD_32dp32b64xENS4_13SM90_TMA_LOADENS10_INS11_ILi2ELi4ELi3EEES14_NSR_INS5_IJS15_S1L_EEENS5_IJS1L_SC_EEEEEEENS4_39AutoVectorizingCopyWithAssumedAlignmentILi128EEENS4_14SM90_TMA_STOREES23_S25_S25_EEEvvEEEEvNT_6ParamsE)
        .other          _ZN7cutlass13device_kernelINS_4gemm6kernel13GemmUniversalIN4cute5tupleIJiiiiEEENS1_10collective13CollectiveMmaINS1_35MainloopSm100TmaUmmaWarpSpecializedILi4ELi2ELi2ENS5_IJNS4_1CILi2EEESB_NSA_ILi1EEEEEEEENS5_IJNSA_ILi256EEESF_NSA_ILi32EEEEEEaNS5_IJlSC_lEEEaSI_NS4_8TiledMMAINS4_8MMA_AtomIJNS4_21SM100_MMA_S8_2x1SM_SSIaaiLi256ELi256ELNS4_4UMMA5MajorE0ELSN_0ELNSM_8SaturateE0EEEEEENS4_6LayoutINS5_IJSC_SC_SC_EEENS5_IJNSA_ILi0EEEST_ST_EEEEENS5_IJNS4_10UnderscoreESW_SW_EEEEENS4_28SM100_TMA_2SM_LOAD_MULTICASTENS4_14ComposedLayoutINS4_7SwizzleILi1ELi4ELi3EEENS4_18smem_ptr_flag_bitsILi8EEENSR_INS5_IJNSA_ILi8EEESG_EEENS5_IJSG_SC_EEEEEEEvNS4_8identityENS4_18SM100_TMA_2SM_LOADES19_vS1A_EENS_8epilogue10collective18CollectiveEpilogueINS1D_23Sm100TmaWarpSpecializedILi4ELi2ELi64ELb0ELb0EEEJNS5_IJNSA_ILi128EEESF_SG_EEENS5_IJNSR_IS1I_SC_EENSR_INSA_ILi64EEESC_EEEEEaSI_aSI_NS1D_6fusion15FusionCallbacksIS1H_NS1O_17LinearCombinationIaiaiLNS_15FloatRoundStyleE2EEES1J_S1N_JEEENS4_5SM1004TMEM4LOAD26SM100_TMEM_LOAD_32dp32b64xENS4_13SM90_TMA_LOADENS10_INS11_ILi2ELi4ELi3EEES14_NSR_INS5_IJS15_S1L_EEENS5_IJS1L_SC_EEEEEEENS4_39AutoVectorizingCopyWithAssumedAlignmentILi128EEENS4_14SM90_TMA_STOREES23_S25_S25_EEEvvEEEEvNT_6ParamsE,@"STO_CUDA_ENTRY STV_DEFAULT"
_ZN7cutlass13device_kernelINS_4gemm6kernel13GemmUniversalIN4cute5tupleIJiiiiEEENS1_10collective13CollectiveMmaINS1_35MainloopSm100TmaUmmaWarpSpecializedILi4ELi2ELi2ENS5_IJNS4_1CILi2EEESB_NSA_ILi1EEEEEEEENS5_IJNSA_ILi256EEESF_NSA_ILi32EEEEEEaNS5_IJlSC_lEEEaSI_NS4_8TiledMMAINS4_8MMA_AtomIJNS4_21SM100_MMA_S8_2x1SM_SSIaaiLi256ELi256ELNS4_4UMMA5MajorE0ELSN_0ELNSM_8SaturateE0EEEEEENS4_6LayoutINS5_IJSC_SC_SC_EEENS5_IJNSA_ILi0EEEST_ST_EEEEENS5_IJNS4_10UnderscoreESW_SW_EEEEENS4_28SM100_TMA_2SM_LOAD_MULTICASTENS4_14ComposedLayoutINS4_7SwizzleILi1ELi4ELi3EEENS4_18smem_ptr_flag_bitsILi8EEENSR_INS5_IJNSA_ILi8EEESG_EEENS5_IJSG_SC_EEEEEEEvNS4_8identityENS4_18SM100_TMA_2SM_LOADES19_vS1A_EENS_8epilogue10collective18CollectiveEpilogueINS1D_23Sm100TmaWarpSpecializedILi4ELi2ELi64ELb0ELb0EEEJNS5_IJNSA_ILi128EEESF_SG_EEENS5_IJNSR_IS1I_SC_EENSR_INSA_ILi64EEESC_EEEEEaSI_aSI_NS1D_6fusion15FusionCallbacksIS1H_NS1O_17LinearCombinationIaiaiLNS_15FloatRoundStyleE2EEES1J_S1N_JEEENS4_5SM1004TMEM4LOAD26SM100_TMEM_LOAD_32dp32b64xENS4_13SM90_TMA_LOADENS10_INS11_ILi2ELi4ELi3EEES14_NSR_INS5_IJS15_S1L_EEENS5_IJS1L_SC_EEEEEEENS4_39AutoVectorizingCopyWithAssumedAlignmentILi128EEENS4_14SM90_TMA_STOREES23_S25_S25_EEEvvEEEEvNT_6ParamsE:
[----:B------:R-:W1:Y:S01]  /*0000*/  LDC R1, c[0x0][0x37c] ;  /* 0x0000df00ff017b82 */ /* 0x000e620000000800 */
[----:B------:R-:W2:Y:S01]  /*0010*/  S2R R155, SR_TID.X ;  /* 0x00000000009b7919 */ /* 0x000ea20000002100 */
[----:B------:R-:W3:Y:S06]  /*0020*/  LDCU.64 UR8, c[0x0][0x890] ;  /* 0x00011200ff0877ac */ /* 0x000eec0008000a00 */
[----:B------:R-:W4:Y:S01]  /*0030*/  S2UR UR45, SR_CgaCtaId ;  /* 0x00000000002d79c3 */ /* 0x000f220000008800 */
[----:B------:R-:W-:Y:S02]  /*0040*/  PRMT R140, RZ, 0x7610, R140 ;  /* 0x00007610ff8c7816 */ /* 0x000fe4000000008c */
[----:B------:R-:W-:Y:S01]  /*0050*/  ELECT P1, URZ, PT ;  /* 0x0000000000ff782f */ /* 0x000fe20003820000 */
[----:B---3--:R-:W-:-:S04]  /*0060*/  UISETP.NE.U32.AND UP0, UPT, UR8, URZ, UPT ;  /* 0x000000ff0800728c */ /* 0x008fc8000bf05070 */
[----:B------:R-:W-:Y:S02]  /*0070*/  UISETP.NE.AND.EX UP0, UPT, UR9, URZ, UPT, UP0 ;  /* 0x000000ff0900728c */ /* 0x000fe4000bf05300 */
[----:B----4-:R-:W-:Y:S02]  /*0080*/  ULOP3.LUT UR27, UR45, 0x1, URZ, 0xc0, !UPT ;  /* 0x000000012d1b7892 */ /* 0x010fe4000f8ec0ff */
[----:B------:R-:W-:Y:S01]  /*0090*/  ULOP3.LUT UR28, UR45, 0x1, URZ, 0x3c, !UPT ;  /* 0x000000012d1c7892 */ /* 0x000fe2000f8e3cff */
[----:B--2---:R-:W-:-:S05]  /*00a0*/  SHF.R.U32.HI R141, RZ, 0x5, R155 ;  /* 0x00000005ff8d7819 */ /* 0x004fca000001169b */
[----:B------:R-:W2:Y:S02]  /*00b0*/  SHFL.IDX PT, R0, R141, RZ, 0x1f ;  /* 0x00001fff8d007589 */ /* 0x000ea400000e0000 */
[----:B--2---:R-:W-:Y:S01]  /*00c0*/  R2UR UR17, R0 ;  /* 0x00000000001172ca */ /* 0x004fe200000e0000 */
[----:B-1----:R-:W-:-:S14]  /*00d0*/  BRA.U UP0, `(.L_x_0) ;  /* 0x0000000100307547 */ /* 0x002fdc000b800000 */
[----:B------:R-:W1:Y:S02]  /*00e0*/  LDCU.64 UR4, c[0x0][0x888] ;  /* 0x00011100ff0477ac */ /* 0x000e640008000a00 */
[----:B-1----:R-:W-:-:S04]  /*00f0*/  UISETP.NE.U32.AND UP0, UPT, UR4, URZ, UPT ;  /* 0x000000ff0400728c */ /* 0x002fc8000bf05070 */
[----:B------:R-:W-:-:S09]  /*0100*/  UISETP.NE.AND.EX UP0, UPT, UR5, URZ, UPT, UP0 ;  /* 0x000000ff0500728c */ /* 0x000fd2000bf05300 */
[----:B------:R-:W-:Y:S05]  /*0110*/  BRA.U !UP0, `(.L_x_1) ;  /* 0x0000000108147547 */ /* 0x000fea000b800000 */
[----:B------:R-:W1:Y:S01]  /*0120*/  LDC.64 R72, c[0x0][0x888] ;  /* 0x00022200ff487b82 */ /* 0x000e620000000a00 */
[----:B------:R-:W1:Y:S02]  /*0130*/  LDCU.64 UR4, c[0x0][0x358] ;  /* 0x00006b00ff0477ac */ /* 0x000e640008000a00 */
[----:B-1----:R1:W5:Y:S01]  /*0140*/  LDG.E R72, desc[UR4][R72.64] ;  /* 0x0000000448487981 */ /* 0x002362000c1e1900 */
[----:B------:R-:W-:Y:S01]  /*0150*/  HFMA2 R140, -RZ, RZ, 0, 5.9604644775390625e-08 ;  /* 0x00000001ff8c7431 */ /* 0x000fe200000001ff */
[----:B------:R-:W-:Y:S05]  /*0160*/  BRA `(.L_x_0) ;  /* 0x00000000000c7947 */ /* 0x000fea0003800000 */
.L_x_1:
[----:B------:R-:W1:Y:S01]  /*0170*/  LDCU UR4, c[0x0][0x880] ;  /* 0x00011000ff0477ac */ /* 0x000e620008000800 */
[----:B------:R-:W-:Y:S01]  /*0180*/  HFMA2 R140, -RZ, RZ, 0, 5.9604644775390625e-08 ;  /* 0x00000001ff8c7431 */ /* 0x000fe200000001ff */
[----:B-1----:R-:W-:-:S07]  /*0190*/  MOV R72, UR4 ;  /* 0x0000000400487c02 */ /* 0x002fce0008000f00 */
.L_x_0:
[----:B------:R-:W2:Y:S02]  /*01a0*/  LDCU.64 UR4, c[0x0][0x8b0] ;  /* 0x00011600ff0477ac */ /* 0x000ea40008000a00 */
[----:B--2---:R-:W-:-:S04]  /*01b0*/  UISETP.NE.U32.AND UP0, UPT, UR4, URZ, UPT ;  /* 0x000000ff0400728c */ /* 0x004fc8000bf05070 */
[----:B------:R-:W-:-:S09]  /*01c0*/  UISETP.NE.AND.EX UP0, UPT, UR5, URZ, UPT, UP0 ;  /* 0x000000ff0500728c */ /* 0x000fd2000bf05300 */
[----:B------:R-:W-:Y:S05]  /*01d0*/  BRA.U UP0, `(.L_x_2) ;  /* 0x0000000100287547 */ /* 0x000fea000b800000 */
[----:B------:R-:W2:Y:S02]  /*01e0*/  LDCU.64 UR4, c[0x0][0x8a8] ;  /* 0x00011500ff0477ac */ /* 0x000ea40008000a00 */
[----:B--2---:R-:W-:-:S04]  /*01f0*/  UISETP.NE.U32.AND UP0, UPT, UR4, URZ, UPT ;  /* 0x000000ff0400728c */ /* 0x004fc8000bf05070 */
[----:B------:R-:W-:-:S09]  /*0200*/  UISETP.NE.AND.EX UP0, UPT, UR5, URZ, UPT, UP0 ;  /* 0x000000ff0500728c */ /* 0x000fd2000bf05300 */
[----:B------:R-:W-:Y:S05]  /*0210*/  BRA.U !UP0, `(.L_x_3) ;  /* 0x0000000108107547 */ /* 0x000fea000b800000 */
[----:B------:R-:W2:Y:S01]  /*0220*/  LDC.64 R70, c[0x0][0x8a8] ;  /* 0x00022a00ff467b82 */ /* 0x000ea20000000a00 */
[----:B------:R-:W2:Y:S02]  /*0230*/  LDCU.64 UR4, c[0x0][0x358] ;  /* 0x00006b00ff0477ac */ /* 0x000ea40008000a00 */
[----:B--2---:R2:W5:Y:S01]  /*0240*/  LDG.E R70, desc[UR4][R70.64] ;  /* 0x0000000446467981 */ /* 0x004562000c1e1900 */
[----:B------:R-:W-:Y:S05]  /*0250*/  BRA `(.L_x_2) ;  /* 0x0000000000087947 */ /* 0x000fea0003800000 */
.L_x_3:
[----:B------:R-:W2:Y:S02]  /*0260*/  LDCU UR4, c[0x0][0x8a0] ;  /* 0x00011400ff0477ac */ /* 0x000ea40008000800 */
[----:B--2---:R-:W-:Y:S02]  /*0270*/  MOV R70, UR4 ;  /* 0x0000000400467c02 */ /* 0x004fe40008000f00 */
.L_x_2:
[----:B------:R-:W-:Y:S01]  /*0280*/  IMAD.U32 R0, RZ, RZ, UR17 ;  /* 0x00000011ff007e24 */ /* 0x000fe2000f8e00ff */
[----:B------:R-:W-:Y:S04]  /*0290*/  BSSY.RECONVERGENT B0, `(.L_x_4) ;  /* 0x000000c000007945 */ /* 0x000fe80003800200 */
[C---:B------:R-:W-:Y:S02]  /*02a0*/  ISETP.NE.OR P2, PT, R0.reuse, 0x1, !P1 ;  /* 0x000000010000780c */ /* 0x040fe40004f45670 */
[----:B------:R-:W-:-:S11]  /*02b0*/  ISETP.NE.OR P0, PT, R0, 0x3, !P1 ;  /* 0x000000030000780c */ /* 0x000fd60004f05670 */
[----:B------:R-:W-:Y:S05]  /*02c0*/  @P2 BRA `(.L_x_5) ;  /* 0x0000000000202947 */ /* 0x000fea0003800000 */
[----:B------:R-:W3:Y:S02]  /*02d0*/  LDCU.64 UR4, c[0x0][0x348] ;  /* 0x00006900ff0477ac */ /* 0x000ee40008000a00 */
[----:B---3--:R-:W-:Y:S02]  /*02e0*/  UIADD3 UR6, UP1, UPT, UR4, 0x80, URZ ;  /* 0x0000008004067890 */ /* 0x008fe4000ff3e0ff */
[----:B------:R-:W-:Y:S02]  /*02f0*/  UIADD3 UR4, UP0, UPT, UR4, 0x180, URZ ;  /* 0x0000018004047890 */ /* 0x000fe4000ff1e0ff */
[----:B------:R-:W-:Y:S02]  /*0300*/  UIADD3.X UR7, UPT, UPT, URZ, UR5, URZ, UP1, !UPT ;  /* 0x00000005ff077290 */ /* 0x000fe40008ffe4ff */
[----:B------:R-:W-:-:S07]  /*0310*/  UIADD3.X UR5, UPT, UPT, URZ, UR5, URZ, UP0, !UPT ;  /* 0x00000005ff057290 */ /* 0x000fce00087fe4ff */
[----:B------:R3:W-:Y:S02]  /*0320*/  UTMACCTL.PF [UR6] ;  /* 0x00000000060079b9 */ /* 0x0007e40008040000 */
[----:B------:R3:W-:Y:S02]  /*0330*/  UTMACCTL.PF [UR4] ;  /* 0x00000000040079b9 */ /* 0x0007e40008040000 */
[----:B---3--:R-:W-:Y:S01]  /*0340*/  NOP ;  /* 0x0000000000007918 */ /* 0x008fe20000000000 */
.L_x_5:
[----:B------:R-:W-:Y:S05]  /*0350*/  BSYNC.RECONVERGENT B0 ;  /* 0x0000000000007941 */ /* 0x000fea0003800200 */
.L_x_4:
[----:B------:R-:W-:Y:S04]  /*0360*/  BSSY.RECONVERGENT B0, `(.L_x_6) ;  /* 0x000000a000007945 */ /* 0x000fe80003800200 */
        /* <DEDUP_REMOVED lines=9> */
.L_x_7:
[----:B------:R-:W-:Y:S05]  /*0400*/  BSYNC.RECONVERGENT B0 ;  /* 0x0000000000007941 */ /* 0x000fea0003800200 */
.L_x_6:
[----:B------:R-:W3:Y:S01]  /*0410*/  LDCU.64 UR4, c[0x0][0x888] ;  /* 0x00011100ff0477ac */ /* 0x000ee20008000a00 */
[----:B------:R-:W-:Y:S02]  /*0420*/  UISETP.EQ.U32.AND UP1, UPT, UR8, URZ, UPT ;  /* 0x000000ff0800728c */ /* 0x000fe4000bf22070 */
[----:B------:R-:W-:Y:S02]  /*0430*/  UPLOP3.LUT UP3, UPT, UPT, UPT, UPT, 0x80, 0x8 ;  /* 0x000000000008789c */ /* 0x000fe40003f6f070 */
[----:B---3--:R-:W-:-:S04]  /*0440*/  UISETP.NE.U32.AND UP0, UPT, UR4, URZ, UPT ;  /* 0x000000ff0400728c */ /* 0x008fc8000bf05070 */
[----:B------:R-:W-:-:S04]  /*0450*/  UISETP.NE.AND.EX UP0, UPT, UR5, URZ, UPT, UP0 ;  /* 0x000000ff0500728c */ /* 0x000fc8000bf05300 */
[----:B------:R-:W-:-:S04]  /*0460*/  UISETP.EQ.OR.EX UP2, UPT, UR9, URZ, !UP0, UP1 ;  /* 0x000000ff0900728c */ /* 0x000fc8000c742710 */
[----:B------:R-:W-:-:S06]  /*0470*/  UP2UR UR4, UPR, URZ, 0x4 ;  /* 0x00000004ff047883 */ /* 0x000fcc0008000000 */
[----:B------:R-:W-:Y:S01]  /*0480*/  MOV R144, UR4 ;  /* 0x0000000400907c02 */ /* 0x000fe20008000f00 */
[----:B------:R-:W-:Y:S06]  /*0490*/  BRA.U !UP2, `(.L_x_8) ;  /* 0x000000010a207547 */ /* 0x000fec000b800000 */
[----:B-----5:R-:W-:Y:S01]  /*04a0*/  R2UR UR5, R72 ;  /* 0x00000000480572ca */ /* 0x020fe200000e0000 */
[----:B------:R-:W-:Y:S02]  /*04b0*/  UISETP.NE.U32.AND UP1, UPT, UR8, URZ, UPT ;  /* 0x000000ff0800728c */ /* 0x000fe4000bf25070 */
[----:B------:R-:W-:Y:S02]  /*04c0*/  USEL UR4, URZ, 0xffffffff, UP0 ;  /* 0xffffffffff047887 */ /* 0x000fe40008000000 */
[----:B------:R-:W-:-:S08]  /*04d0*/  UISETP.NE.AND.EX UP1, UPT, UR9, URZ, UPT, UP1 ;  /* 0x000000ff0900728c */ /* 0x000fd0000bf25310 */
[----:B------:R-:W-:-:S04]  /*04e0*/  UISETP.NE.AND UP0, UPT, UR5, URZ, UPT ;  /* 0x000000ff0500728c */ /* 0x000fc8000bf05270 */
[----:B------:R-:W-:-:S04]  /*04f0*/  @!UP1 USEL UR4, URZ, 0xffffffff, UP0 ;  /* 0xffffffffff049887 */ /* 0x000fc80008000000 */
[----:B------:R-:W-:-:S04]  /*0500*/  ULOP3.LUT UR4, UR4, 0x1, URZ, 0xc0, !UPT ;  /* 0x0000000104047892 */ /* 0x000fc8000f8ec0ff */
[----:B------:R-:W-:-:S11]  /*0510*/  UISETP.NE.U32.AND UP3, UPT, UR4, 0x1, UPT ;  /* 0x000000010400788c */ /* 0x000fd6000bf65070 */
.L_x_8:
[----:B------:R-:W3:Y:S01]  /*0520*/  SHFL.IDX PT, R0, R141, RZ, 0x1f ;  /* 0x00001fff8d007589 */ /* 0x000ee200000e0000 */
[----:B------:R-:W-:-:S04]  /*0530*/  UISETP.NE.AND UP0, UPT, UR17, 0x2, UPT ;  /* 0x000000021100788c */ /* 0x000fc8000bf05270 */
[----:B------:R-:W-:Y:S02]  /*0540*/  UISETP.EQ.AND UP1, UPT, UR27, URZ, !UP0 ;  /* 0x000000ff1b00728c */ /* 0x000fe4000c722270 */
[----:B------:R-:W-:-:S04]  /*0550*/  USEL UR41, URZ, 0x1, UP0 ;  /* 0x00000001ff297887 */ /* 0x000fc80008000000 */
[----:B------:R-:W-:Y:S02]  /*0560*/  PLOP3.LUT P3, PT, P1, PT, UP1, 0x80, 0x8 ;  /* 0x000000000008781c */ /* 0x000fe40000f6f018 */
[----:B---3--:R-:W-:-:S13]  /*0570*/  ISETP.NE.AND P0, PT, R0, RZ, PT ;  /* 0x000000ff0000720c */ /* 0x008fda0003f05270 */
[----:B------:R-:W-:Y:S05]  /*0580*/  @P0 BRA `(.L_x_9) ;  /* 0x0000000000540947 */ /* 0x000fea0003800000 */
[----:B------:R-:W-:Y:S01]  /*0590*/  UMOV UR4, 0x400 ;  /* 0x0000040000047882 */ /* 0x000fe20000000000 */
[----:B------:R-:W-:Y:S01]  /*05a0*/  UMOV UR8, 0x1 ;  /* 0x0000000100087882 */ /* 0x000fe20000000000 */
[----:B------:R-:W-:Y:S01]  /*05b0*/  UMOV UR6, 0x2 ;  /* 0x0000000200067882 */ /* 0x000fe20000000000 */
[----:B------:R-:W-:Y:S02]  /*05c0*/  ULEA UR4, UR45, UR4, 0x18 ;  /* 0x000000042d047291 */ /* 0x000fe4000f8ec0ff */
[----:B------:R-:W-:-:S04]  /*05d0*/  UIADD3 UR8, UPT, UPT, -UR8, 0x100000, URZ ;  /* 0x0010000008087890 */ /* 0x000fc8000fffe1ff */
[----:B------:R-:W-:Y:S02]  /*05e0*/  USHF.L.U32 UR9, UR8, 0xb, URZ ;  /* 0x0000000b08097899 */ /* 0x000fe400080006ff */
[----:B------:R-:W-:Y:S02]  /*05f0*/  USHF.L.U32 UR8, UR8, 0x1, URZ ;  /* 0x0000000108087899 */ /* 0x000fe400080006ff */
[----:B------:R-:W-:-:S04]  /*0600*/  UIADD3 UR6, UPT, UPT, -UR6, 0x100000, URZ ;  /* 0x0010000006067890 */ /* 0x000fc8000fffe1ff */
[----:B------:R-:W-:Y:S02]  /*0610*/  USHF.L.U32 UR7, UR6, 0xb, URZ ;  /* 0x0000000b06077899 */ /* 0x000fe400080006ff */
[----:B------:R-:W-:Y:S01]  /*0620*/  USHF.L.U32 UR6, UR6, 0x1, URZ ;  /* 0x0000000106067899 */ /* 0x000fe200080006ff */
[----:B------:R-:W-:Y:S01]  /*0630*/  ELECT P0, URZ, PT ;  /* 0x0000000000ff782f */ /* 0x000fe20003800000 */
[----:B------:R-:W3:Y:S02]  /*0640*/  FENCE.VIEW.ASYNC.S ;  /* 0x00000000000073c6 */ /* 0x000ee40000000000 */
[----:B---3--:R3:W4:Y:S08]  /*0650*/  SYNCS.EXCH.64 URZ, [UR4], UR8 ;  /* 0x0000000804ff75b2 */ /* 0x0087300008000100 */
[----:B------:R3:W1:Y:S01]  /*0660*/  SYNCS.EXCH.64 URZ, [UR4+0x20], UR6 ;  /* 0x0000200604ff75b2 */ /* 0x0006620008000100 */
[----:B------:R3:W1:Y:S01]  /*0670*/  SYNCS.EXCH.64 URZ, [UR4+0x8], UR8 ;  /* 0x0000080804ff75b2 */ /* 0x0006620008000100 */
[----:B------:R3:W1:Y:S01]  /*0680*/  SYNCS.EXCH.64 URZ, [UR4+0x28], UR6 ;  /* 0x0000280604ff75b2 */ /* 0x0006620008000100 */
[----:B------:R3:W1:Y:S01]  /*0690*/  SYNCS.EXCH.64 URZ, [UR4+0x10], UR8 ;  /* 0x0000100804ff75b2 */ /* 0x0006620008000100 */
[----:B------:R3:W1:Y:S01]  /*06a0*/  SYNCS.EXCH.64 URZ, [UR4+0x30], UR6 ;  /* 0x0000300604ff75b2 */ /* 0x0006620008000100 */
[----:B------:R3:W1:Y:S01]  /*06b0*/  SYNCS.EXCH.64 URZ, [UR4+0x18], UR8 ;  /* 0x0000180804ff75b2 */ /* 0x0006620008000100 */
[----:B------:R3:W1:Y:S01]  /*06c0*/  SYNCS.EXCH.64 URZ, [UR4+0x38], UR6 ;  /* 0x0000380604ff75b2 */ /* 0x0006620008000100 */
[----:B------:R-:W-:Y:S01]  /*06d0*/  NOP ;  /* 0x0000000000007918 */ /* 0x000fe20000000000 */
.L_x_9:
[----:B------:R-:W2:Y:S01]  /*06e0*/  SHFL.IDX PT, R0, R141, RZ, 0x1f ;  /* 0x00001fff8d007589 */ /* 0x000ea200000e0000 */
[----:B------:R-:W-:Y:S01]  /*06f0*/  NOP ;  /* 0x0000000000007918 */ /* 0x000fe20000000000 */
[----:B--2---:R-:W-:-:S13]  /*0700*/  ISETP.NE.AND P0, PT, R0, 0x1, PT ;  /* 0x000000010000780c */ /* 0x004fda0003f05270 */
[----:B------:R-:W-:Y:S05]  /*0710*/  @P0 BRA `(.L_x_10) ;  /* 0x0000000000540947 */ /* 0x000fea0003800000 */
[----:B---3--:R-:W-:Y:S01]  /*0720*/  UMOV UR4, 0x400 ;  /* 0x0000040000047882 */ /* 0x008fe20000000000 */
        /* <DEDUP_REMOVED lines=10> */
[----:B------:R-:W2:Y:S02]  /*07d0*/  FENCE.VIEW.ASYNC.S ;  /* 0x00000000000073c6 */ /* 0x000ea40000000000 */
[----:B--2---:R2:W3:Y:S08]  /*07e0*/  SYNCS.EXCH.64 URZ, [UR4+0x40], UR8 ;  /* 0x0000400804ff75b2 */ /* 0x0044f00008000100 */
        /* <DEDUP_REMOVED lines=8> */
.L_x_10:
[----:B------:R-:W4:Y:S01]  /*0870*/  SHFL.IDX PT, R0, R141, RZ, 0x1f ;  /* 0x00001fff8d007589 */ /* 0x000f2200000e0000 */
[----:B------:R-:W-:Y:S01]  /*0880*/  NOP ;  /* 0x0000000000007918 */ /* 0x000fe20000000000 */
[----:B----4-:R-:W-:-:S13]  /*0890*/  ISETP.NE.AND P0, PT, R0, 0x3, PT ;  /* 0x000000030000780c */ /* 0x010fda0003f05270 */
[----:B------:R-:W-:Y:S05]  /*08a0*/  @P0 BRA `(.L_x_11) ;  /* 0x00000000002c0947 */ /* 0x000fea0003800000 */
[----:B--23--:R-:W-:Y:S01]  /*08b0*/  UMOV UR6, 0x400 ;  /* 0x0000040000067882 */ /* 0x00cfe20000000000 */
[----:B------:R-:W-:Y:S01]  /*08c0*/  UMOV UR4, 0x20 ;  /* 0x0000002000047882 */ /* 0x000fe20000000000 */
[----:B------:R-:W-:Y:S02]  /*08d0*/  ULEA UR6, UR45, UR6, 0x18 ;  /* 0x000000062d067291 */ /* 0x000fe4000f8ec0ff */
[----:B------:R-:W-:-:S04]  /*08e0*/  UIADD3 UR4, UPT, UPT, -UR4, 0x100000, URZ ;  /* 0x0010000004047890 */ /* 0x000fc8000fffe1ff */
[----:B------:R-:W-:Y:S02]  /*08f0*/  USHF.L.U32 UR5, UR4, 0xb, URZ ;  /* 0x0000000b04057899 */ /* 0x000fe400080006ff */
[----:B------:R-:W-:Y:S01]  /*0900*/  USHF.L.U32 UR4, UR4, 0x1, URZ ;  /* 0x0000000104047899 */ /* 0x000fe200080006ff */
[----:B------:R-:W-:Y:S01]  /*0910*/  ELECT P0, URZ, PT ;  /* 0x0000000000ff782f */ /* 0x000fe20003800000 */
[----:B------:R-:W2:Y:S10]  /*0920*/  FENCE.VIEW.ASYNC.S ;  /* 0x00000000000073c6 */ /* 0x000eb40000000000 */
[----:B--2---:R4:W2:Y:S01]  /*0930*/  SYNCS.EXCH.64 URZ, [UR6+0x80], UR4 ;  /* 0x0000800406ff75b2 */ /* 0x0048a20008000100 */
[----:B------:R4:W3:Y:S02]  /*0940*/  SYNCS.EXCH.64 URZ, [UR6+0x88], UR4 ;  /* 0x0000880406ff75b2 */ /* 0x0008e40008000100 */
[----:B----4-:R-:W-:Y:S01]  /*0950*/  NOP ;  /* 0x0000000000007918 */ /* 0x010fe20000000000 */
.L_x_11:
[----:B------:R-:W4:Y:S01]  /*0960*/  SHFL.IDX PT, R0, R141, RZ, 0x1f ;  /* 0x00001fff8d007589 */ /* 0x000f2200000e0000 */
[----:B------:R-:W-:Y:S01]  /*0970*/  NOP ;  /* 0x0000000000007918 */ /* 0x000fe20000000000 */
[----:B----4-:R-:W-:-:S13]  /*0980*/  ISETP.NE.AND P0, PT, R0, 0x4, PT ;  /* 0x000000040000780c */ /* 0x010fda0003f05270 */
[----:B------:R-:W-:Y:S05]  /*0990*/  @P0 BRA `(.L_x_12) ;  /* 0x0000000000480947 */ /* 0x000fea0003800000 */
[----:B--23--:R-:W-:Y:S01]  /*09a0*/  UMOV UR4, 0x3a0 ;  /* 0x000003a000047882 */ /* 0x00cfe20000000000 */
[----:B------:R-:W-:Y:S01]  /*09b0*/  UMOV UR6, 0x400 ;  /* 0x0000040000067882 */ /* 0x000fe20000000000 */
[----:B------:R-:W-:Y:S01]  /*09c0*/  USEL UR4, UR4, 0x320, UP3 ;  /* 0x0000032004047887 */ /* 0x000fe20009800000 */
        /* <DEDUP_REMOVED lines=10> */
[----:B--2---:R4:W2:Y:S08]  /*0a70*/  SYNCS.EXCH.64 URZ, [UR6+0x90], UR8 ;  /* 0x0000900806ff75b2 */ /* 0x0048b00008000100 */
[----:B------:R4:W3:Y:S01]  /*0a80*/  SYNCS.EXCH.64 URZ, [UR6+0xa0], UR4 ;  /* 0x0000a00406ff75b2 */ /* 0x0008e20008000100 */
[----:B------:R4:W1:Y:S01]  /*0a90*/  SYNCS.EXCH.64 URZ, [UR6+0x98], UR8 ;  /* 0x0000980806ff75b2 */ /* 0x0008620008000100 */
[----:B------:R4:W1:Y:S02]  /*0aa0*/  SYNCS.EXCH.64 URZ, [UR6+0xa8], UR4 ;  /* 0x0000a80406ff75b2 */ /* 0x0008640008000100 */
[----:B----4-:R-:W-:Y:S01]  /*0ab0*/  NOP ;  /* 0x0000000000007918 */ /* 0x010fe20000000000 */
.L_x_12:
[----:B------:R-:W4:Y:S01]  /*0ac0*/  SHFL.IDX PT, R0, R141, RZ, 0x1f ;  /* 0x00001fff8d007589 */ /* 0x000f2200000e0000 */
[----:B------:R-:W-:Y:S01]  /*0ad0*/  NOP ;  /* 0x0000000000007918 */ /* 0x000fe20000000000 */
[----:B----4-:R-:W-:-:S13]  /*0ae0*/  ISETP.NE.AND P0, PT, R0, 0x5, PT ;  /* 0x000000050000780c */ /* 0x010fda0003f05270 */
[----:B------:R-:W-:Y:S05]  /*0af0*/  @P0 BRA `(.L_x_13) ;  /* 0x0000000000440947 */ /* 0x000fea0003800000 */
[----:B--23--:R-:W-:Y:S01]  /*0b00*/  UMOV UR4, 0x400 ;  /* 0x0000040000047882 */ /* 0x00cfe20000000000 */
        /* <DEDUP_REMOVED lines=16> */
.L_x_13:
[----:B------:R-:W4:Y:S01]  /*0c10*/  SHFL.IDX PT, R0, R141, RZ, 0x1f ;  /* 0x00001fff8d007589 */ /* 0x000f2200000e0000 */
[----:B------:R-:W-:Y:S01]  /*0c20*/  ISETP.NE.OR P1, PT, RZ, UR17, !P1 ;  /* 0x00000011ff007c0c */ /* 0x000fe2000cf25670 */
        /* <DEDUP_REMOVED lines=12> */
[----:B------:R4:W3:Y:S01]  /*0cf0*/  SYNCS.EXCH.64 URZ, [UR4+0xe0], UR6 ;  /* 0x0000e00604ff75b2 */ /* 0x0008e20008000100 */
[----:B------:R4:W1:Y:S01]  /*0d00*/  SYNCS.EXCH.64 URZ, [UR4+0xd8], UR6 ;  /* 0x0000d80604ff75b2 */ /* 0x0008620008000100 */
[----:B------:R4:W1:Y:S02]  /*0d10*/  SYNCS.EXCH.64 URZ, [UR4+0xe8], UR6 ;  /* 0x0000e80604ff75b2 */ /* 0x0008640008000100 */
[----:B----4-:R-:W-:Y:S01]  /*0d20*/  NOP ;  /* 0x0000000000007918 */ /* 0x010fe20000000000 */
.L_x_14:
[----:B------:R-:W-:Y:S01]  /*0d30*/  VOTEU.ALL UP0, P1 ;  /* 0x0000000000ff7886 */ /* 0x000fe20000800000 */
[----:B--23--:R-:W-:Y:S01]  /*0d40*/  UMOV UR4, 0x20 ;  /* 0x0000002000047882 */ /* 0x00cfe20000000000 */
[----:B------:R-:W2:Y:S01]  /*0d50*/  LDCU UR7, c[0x0][0x36c] ;  /* 0x00006d80ff0777ac */ /* 0x000ea20008000800 */
[----:B------:R-:W-:Y:S01]  /*0d60*/  NOP ;  /* 0x0000000000007918 */ /* 0x000fe20000000000 */
[----:B------:R-:W-:Y:S01]  /*0d70*/  LOP3.LUT R3, R155, 0x1f, RZ, 0xc0, !PT ;  /* 0x0000001f9b037812 */ /* 0x000fe200078ec0ff */
[----:B------:R-:W-:Y:S01]  /*0d80*/  @!UP0 UMOV UR6, 0x400 ;  /* 0x0000040000068882 */ /* 0x000fe20000000000 */
[----:B------:R-:W-:-:S04]  /*0d90*/  @!UP0 UIADD3 UR4, UPT, UPT, -UR4, 0x100000, URZ ;  /* 0x0010000004048890 */ /* 0x000fc8000fffe1ff */
[----:B------:R-:W-:Y:S02]  /*0da0*/  @!UP0 USHF.L.U32 UR5, UR4, 0xb, URZ ;  /* 0x0000000b04058899 */ /* 0x000fe400080006ff */
[----:B------:R-:W-:Y:S02]  /*0db0*/  @!UP0 USHF.L.U32 UR4, UR4, 0x1, URZ ;  /* 0x0000000104048899 */ /* 0x000fe400080006ff */
[----:B------:R-:W-:Y:S01]  /*0dc0*/  @!UP0 ULEA UR6, UR45, UR6, 0x18 ;  /* 0x000000062d068291 */ /* 0x000fe2000f8ec0ff */
[----:B------:R-:W-:Y:S01]  /*0dd0*/  VOTEU.ALL UP0, P1 ;  /* 0x0000000000ff7886 */ /* 0x000fe20000800000 */
[----:B------:R-:W-:Y:S02]  /*0de0*/  UISETP.NE.AND UP4, UPT, UR17, URZ, UPT ;  /* 0x000000ff1100728c */ /* 0x000fe4000bf85270 */
[----:B--2---:R-:W-:Y:S01]  /*0df0*/  UISETP.EQ.U32.AND UP5, UPT, UR7, 0x1, UPT ;  /* 0x000000010700788c */ /* 0x004fe2000bfa2070 */
[----:B------:R-:W2:Y:S07]  /*0e00*/  FENCE.VIEW.ASYNC.S ;  /* 0x00000000000073c6 */ /* 0x000eae0000000000 */
[----:B--2---:R2:W3:Y:S01]  /*0e10*/  @!UP0 SYNCS.EXCH.64 URZ, [UR6+0xf0], UR4 ;  /* 0x0000f00406ff85b2 */ /* 0x0044e20008000100 */
[----:B------:R-:W-:Y:S05]  /*0e20*/  BRA.U !UP5, `(.L_x_15) ;  /* 0x000000010d087547 */ /* 0x000fea000b800000 */
[----:B-1-3--:R-:W-:Y:S01]  /*0e30*/  UCGABAR_ARV ;  /* 0x00000000000079c7 */ /* 0x00afe20008000000 */
[----:B------:R-:W-:Y:S05]  /*0e40*/  BRA `(.L_x_16) ;  /* 0x0000000000047947 */ /* 0x000fea0003800000 */
.L_x_15:
[----:B-1-3--:R-:W-:Y:S01]  /*0e50*/  NOP ;  /* 0x0000000000007918 */ /* 0x00afe20000000000 */
.L_x_16:
[----:B------:R-:W1:Y:S01]  /*0e60*/  S2UR UR16, SR_CTAID.X ;  /* 0x00000000001079c3 */ /* 0x000e620000002500 */
[----:B------:R-:W-:-:S05]  /*0e70*/  CS2R.32 R143, SR_CgaSize ;  /* 0x00000000008f7805 */ /* 0x000fca0000008a00 */
[----:B------:R-:W-:-:S05]  /*0e80*/  IMAD R143, R143, -0xa0, RZ ;  /* 0xffffff608f8f7824 */ /* 0x000fca00078e02ff */
[----:B--2---:R-:W-:-:S14]  /*0e90*/  R2UR UR5, R143 ;  /* 0x000000008f0572ca */ /* 0x004fdc00000e0000 */
[----:B------:R-:W2:Y:S01]  /*0ea0*/  LDCU UR5, c[0x0][UR5+0x2b0] ;  /* 0x00005600050577ac */ /* 0x000ea20008000800 */
[----:B------:R-:W-:-:S05]  /*0eb0*/  CS2R.32 R143, SR_CgaSize ;  /* 0x00000000008f7805 */ /* 0x000fca0000008a00 */
[----:B------:R-:W-:-:S05]  /*0ec0*/  IMAD R143, R143, -0xa0, RZ ;  /* 0xffffff608f8f7824 */ /* 0x000fca00078e02ff */
[----:B------:R-:W-:-:S14]  /*0ed0*/  R2UR UR4, R143 ;  /* 0x000000008f0472ca */ /* 0x000fdc00000e0000 */
[----:B------:R-:W3:Y:S01]  /*0ee0*/  LDCU UR4, c[0x0][UR4+0x2b4] ;  /* 0x00005680040477ac */ /* 0x000ee20008000800 */
[----:B------:R-:W4:Y:S01]  /*0ef0*/  S2UR UR7, SR_CTAID.Y ;  /* 0x00000000000779c3 */ /* 0x000f220000002600 */
[----:B------:R-:W-:-:S05]  /*0f00*/  CS2R.32 R143, SR_CgaSize ;  /* 0x00000000008f7805 */ /* 0x000fca0000008a00 */
[----:B------:R-:W-:-:S05]  /*0f10*/  IMAD R143, R143, -0xa0, RZ ;  /* 0xffffff608f8f7824 */ /* 0x000fca00078e02ff */
[----:B------:R-:W-:-:S14]  /*0f20*/  R2UR UR8, R143 ;  /* 0x000000008f0872ca */ /* 0x000fdc00000e0000 */
[----:B------:R-:W3:Y:S01]  /*0f30*/  LDCU UR8, c[0x0][UR8+0x2a0] ;  /* 0x00005400080877ac */ /* 0x000ee20008000800 */
[----:B------:R-:W-:-:S05]  /*0f40*/  CS2R.32 R143, SR_CgaSize ;  /* 0x00000000008f7805 */ /* 0x000fca0000008a00 */
[----:B------:R-:W-:-:S05]  /*0f50*/  IMAD R143, R143, -0xa0, RZ ;  /* 0xffffff608f8f7824 */ /* 0x000fca00078e02ff */
[----:B------:R-:W-:-:S14]  /*0f60*/  R2UR UR9, R143 ;  /* 0x000000008f0972ca */ /* 0x000fdc00000e0000 */
[----:B------:R-:W3:Y:S01]  /*0f70*/  LDCU UR9, c[0x0][UR9+0x2a4] ;  /* 0x00005480090977ac */ /* 0x000ee20008000800 */
[----:B------:R-:W3:Y:S01]  /*0f80*/  S2UR UR36, SR_CTAID.Z ;  /* 0x00000000002479c3 */ /* 0x000ee20000002700 */
[----:B------:R-:W3:Y:S01]  /*0f90*/  LDCU UR21, c[0x0][0xb24] ;  /* 0x00016480ff1577ac */ /* 0x000ee20008000800 */
[----:B------:R-:W-:Y:S02]  /*0fa0*/  UISETP.GT.U32.AND UP0, UPT, UR27, 0xffff, UPT ;  /* 0x0000ffff1b00788c */ /* 0x000fe4000bf04070 */
[----:B------:R-:W-:Y:S01]  /*0fb0*/  USHF.L.U32 UR29, UR45, 0xa, URZ ;  /* 0x0000000a2d1d7899 */ /* 0x000fe200080006ff */
[----:B-1----:R-:W-:Y:S01]  /*0fc0*/  I2FP.F32.U32 R2, UR16 ;  /* 0x0000001000027c45 */ /* 0x002fe20008201000 */
[----:B------:R-:W-:Y:S01]  /*0fd0*/  UMOV UR32, 0x5 ;  /* 0x0000000500207882 */ /* 0x000fe20000000000 */
[----:B------:R-:W1:Y:S03]  /*0fe0*/  LDCU UR42, c[0x0][0xb24] ;  /* 0x00016480ff2a77ac */ /* 0x000e660008000800 */
[----:B--2---:R-:W-:Y:S01]  /*0ff0*/  FMUL R2, R2, UR5 ;  /* 0x0000000502027c20 */ /* 0x004fe20008400000 */
[----:B------:R-:W2:Y:S01]  /*1000*/  LDCU UR31, c[0x0][0xb30] ;  /* 0x00016600ff1f77ac */ /* 0x000ea20008000800 */
[----:B----4-:R-:W-:Y:S01]  /*1010*/  I2FP.F32.U32 R0, UR7 ;  /* 0x0000000700007c45 */ /* 0x010fe20008201000 */
[----:B------:R-:W-:-:S03]  /*1020*/  USHF.L.U32 UR46, UR16, 0x7, URZ ;  /* 0x00000007102e7899 */ /* 0x000fc600080006ff */
[----:B------:R-:W4:Y:S01]  /*1030*/  F2I.U32.TRUNC.NTZ R2, R2 ;  /* 0x0000000200027305 */ /* 0x000f22000020f000 */
[----:B------:R-:W-:Y:S01]  /*1040*/  USEL UR26, UR27, 0xffff, !UP0 ;  /* 0x0000ffff1b1a7887 */ /* 0x000fe2000c000000 */
[----:B---3--:R-:W-:Y:S01]  /*1050*/  FMUL R0, R0, UR4 ;  /* 0x0000000400007c20 */ /* 0x008fe20008400000 */
[----:B------:R-:W-:Y:S01]  /*1060*/  UISETP.GE.AND UP2, UPT, UR21, 0x1, UPT ;  /* 0x000000011500788c */ /* 0x000fe2000bf46270 */
[----:B------:R-:W-:-:S04]  /*1070*/  UMOV UR20, UR7 ;  /* 0x0000000700147c82 */ /* 0x000fc80008000000 */
[----:B------:R-:W3:Y:S01]  /*1080*/  F2I.U32.TRUNC.NTZ R0, R0 ;  /* 0x0000000000007305 */ /* 0x000ee2000020f000 */
[----:B----4-:R-:W-:Y:S02]  /*1090*/  R2UR UR4, R2 ;  /* 0x00000000020472ca */ /* 0x010fe400000e0000 */
[----:B------:R-:W-:Y:S02]  /*10a0*/  PRMT R2, RZ, 0x7610, R2 ;  /* 0x00007610ff027816 */ /* 0x000fe40000000002 */
[----:B---3--:R-:W-:Y:S02]  /*10b0*/  R2UR UR6, R0 ;  /* 0x00000000000672ca */ /* 0x008fe400000e0000 */
[----:B------:R-:W-:-:S07]  /*10c0*/  PRMT R0, RZ, 0x7610, R0 ;  /* 0x00007610ff007816 */ /* 0x000fce0000000000 */
[----:B------:R-:W-:-:S04]  /*10d0*/  UIADD3 UR5, UPT, UPT, -UR4, URZ, URZ ;  /* 0x000000ff04057290 */ /* 0x000fc8000fffe1ff */
[----:B------:R-:W-:Y:S02]  /*10e0*/  UIMAD UR5, UR8, UR5, UR16 ;  /* 0x00000005080572a4 */ /* 0x000fe4000f8e0210 */
[----:B------:R-:W-:-:S04]  /*10f0*/  UIADD3 UR4, UPT, UPT, -UR6, URZ, URZ ;  /* 0x000000ff06047290 */ /* 0x000fc8000fffe1ff */
[----:B------:R-:W-:Y:S01]  /*1100*/  IMAD.U32 R143, RZ, RZ, UR5 ;  /* 0x00000005ff8f7e24 */ /* 0x000fe2000f8e00ff */
[----:B------:R-:W-:-:S06]  /*1110*/  UIMAD UR4, UR9, UR4, UR7 ;  /* 0x00000004090472a4 */ /* 0x000fcc000f8e0207 */
[----:B------:R-:W-:Y:S01]  /*1120*/  IMAD.U32 R142, RZ, RZ, UR4 ;  /* 0x00000004ff8e7e24 */ /* 0x000fe2000f8e00ff */
[----:B-12---:R-:W-:Y:S06]  /*1130*/  BRA.U UP4, `(.L_x_17) ;  /* 0x0000000104447547 */ /* 0x006fec000b800000 */
[----:B------:R-:W-:Y:S02]  /*1140*/  R2UR UR4, R143 ;  /* 0x000000008f0472ca */ /* 0x000fe400000e0000 */
[----:B------:R-:W-:-:S11]  /*1150*/  R2UR UR8, R142 ;  /* 0x000000008e0872ca */ /* 0x000fd600000e0000 */
[----:B------:R-:W-:Y:S02]  /*1160*/  UISETP.GT.U32.AND UP0, UPT, UR4, 0x1, UPT ;  /* 0x000000010400788c */ /* 0x000fe4000bf04070 */
[----:B------:R-:W-:Y:S02]  /*1170*/  ULOP3.LUT UR4, UR4, 0xfffffffe, URZ, 0xc0, !UPT ;  /* 0xfffffffe04047892 */ /* 0x000fe4000f8ec0ff */
[----:B------:R-:W-:Y:S02]  /*1180*/  UISETP.NE.AND UP1, UPT, UR8, URZ, UP0 ;  /* 0x000000ff0800728c */ /* 0x000fe40008725270 */
[----:B------:R-:W-:Y:S02]  /*1190*/  UISETP.NE.AND UP0, UPT, UR8, 0x1, UP0 ;  /* 0x000000010800788c */ /* 0x000fe40008705270 */
[----:B------:R-:W-:Y:S02]  /*11a0*/  USEL UR7, URZ, 0x1, UP1 ;  /* 0x00000001ff077887 */ /* 0x000fe40008800000 */
[----:B------:R-:W-:-:S02]  /*11b0*/  USEL UR6, URZ, 0x4, UP0 ;  /* 0x00000004ff067887 */ /* 0x000fc40008000000 */
[----:B------:R-:W-:Y:S02]  /*11c0*/  USEL UR5, URZ, 0x2, UP1 ;  /* 0x00000002ff057887 */ /* 0x000fe40008800000 */
[----:B------:R-:W-:Y:S02]  /*11d0*/  ULEA UR4, UR8, UR4, 0x1 ;  /* 0x0000000408047291 */ /* 0x000fe4000f8e08ff */
[----:B------:R-:W-:Y:S02]  /*11e0*/  USEL UR8, URZ, 0x8, UP0 ;  /* 0x00000008ff087887 */ /* 0x000fe40008000000 */
[----:B------:R-:W-:-:S03]  /*11f0*/  UIADD3 UR5, UPT, UPT, UR5, UR6, UR7 ;  /* 0x0000000605057290 */ /* 0x000fc6000fffe007 */
[----:B------:R-:W-:Y:S01]  /*1200*/  UMOV UR6, 0x3 ;  /* 0x0000000300067882 */ /* 0x000fe20000000000 */
[----:B------:R-:W-:Y:S02]  /*1210*/  UIADD3 UR5, UPT, UPT, UR5, UR8, URZ ;  /* 0x0000000805057290 */ /* 0x000fe4000fffe0ff */
[----:B------:R-:W-:-:S04]  /*1220*/  USHF.L.U32 UR4, UR6, UR4, URZ ;  /* 0x0000000406047299 */ /* 0x000fc800080006ff */
[----:B------:R-:W-:Y:S02]  /*1230*/  IMAD.U32 R2, RZ, RZ, UR5 ;  /* 0x00000005ff027e24 */ /* 0x000fe4000f8e00ff */
[----:B------:R-:W-:Y:S02]  /*1240*/  IMAD.U32 R0, RZ, RZ, UR4 ;  /* 0x00000004ff007e24 */ /* 0x000fe4000f8e00ff */
.L_x_17:
[----:B------:R-:W-:Y:S05]  /*1250*/  BRA.U !UP2, `(.L_x_18) ;  /* 0x000000010ad47547 */ /* 0x000fea000b800000 */
[----:B------:R-:W1:Y:S01]  /*1260*/  LDCU.128 UR12, c[0x0][0xb10] ;  /* 0x00016200ff0c77ac */ /* 0x000e620008000c00 */
[----:B------:R-:W2:Y:S01]  /*1270*/  LDCU UR6, c[0x0][0x370] ;  /* 0x00006e00ff0677ac */ /* 0x000ea20008000800 */
[----:B------:R-:W3:Y:S01]  /*1280*/  LDCU UR5, c[0x0][0x374] ;  /* 0x00006e80ff0577ac */ /* 0x000ee20008000800 */
[----:B------:R-:W4:Y:S01]  /*1290*/  LDCU UR30, c[0x0][0xb0c] ;  /* 0x00016180ff1e77ac */ /* 0x000f220008000800 */
[----:B------:R-:W4:Y:S01]  /*12a0*/  LDCU UR4, c[0x0][0xb20] ;  /* 0x00016400ff0477ac */ /* 0x000f220008000800 */
[----:B------:R-:W4:Y:S01]  /*12b0*/  LDCU.64 UR8, c[0x0][0xb28] ;  /* 0x00016500ff0877ac */ /* 0x000f220008000a00 */
[----:B-1----:R-:W-:Y:S02]  /*12c0*/  UISETP.NE.AND UP0, UPT, UR14, 0x1, UPT ;  /* 0x000000010e00788c */ /* 0x002fe4000bf05270 */
[----:B---3--:R-:W-:Y:S02]  /*12d0*/  UIMAD.WIDE.U32 UR10, UR5, UR15, URZ ;  /* 0x0000000f050a72a5 */ /* 0x008fe4000f8e00ff */
[----:B--2---:R-:W-:-:S02]  /*12e0*/  UIMAD.WIDE.U32 UR22, UR6, UR12, URZ ;  /* 0x0000000c061672a5 */ /* 0x004fc4000f8e00ff */
[----:B----4-:R-:W-:Y:S02]  /*12f0*/  UISETP.NE.AND UP1, UPT, UR30, 0x1, UPT ;  /* 0x000000011e00788c */ /* 0x010fe4000bf25270 */
[----:B------:R-:W-:Y:S01]  /*1300*/  UISETP.NE.AND UP2, UPT, UR21, 0x1, UPT ;  /* 0x000000011500788c */ /* 0x000fe2000bf45270 */
[----:B------:R-:W-:Y:S02]  /*1310*/  UMOV UR10, UR11 ;  /* 0x0000000b000a7c82 */ /* 0x000fe40008000000 */
[----:B------:R-:W-:Y:S01]  /*1320*/  UMOV UR22, UR23 ;  /* 0x0000001700167c82 */ /* 0x000fe20008000000 */
[----:B------:R-:W-:Y:S02]  /*1330*/  @UP0 USHF.R.U32.HI UR5, URZ, UR4, UR10 ;  /* 0x00000004ff050299 */ /* 0x000fe4000801160a */
[----:B------:R-:W-:Y:S02]  /*1340*/  UIMAD.WIDE.U32 UR24, UR20, UR15, URZ ;  /* 0x0000000f141872a5 */ /* 0x000fe4000f8e00ff */
[----:B------:R-:W-:-:S02]  /*1350*/  UIMAD.WIDE.U32 UR10, UR5, UR8, URZ ;  /* 0x00000008050a72a5 */ /* 0x000fc4000f8e00ff */
[----:B------:R-:W-:Y:S02]  /*1360*/  @UP1 USHF.R.U32.HI UR6, URZ, UR13, UR22 ;  /* 0x0000000dff061299 */ /* 0x000fe40008011616 */
[----:B------:R-:W-:Y:S02]  /*1370*/  UIMAD.WIDE.U32 UR18, UR16, UR12, URZ ;  /* 0x0000000c101272a5 */ /* 0x000fe4000f8e00ff */
[----:B------:R-:W-:Y:S01]  /*1380*/  UIMAD.WIDE.U32 UR22, UR6, UR8, URZ ;  /* 0x00000008061672a5 */ /* 0x000fe2000f8e00ff */
[----:B------:R-:W-:Y:S01]  /*1390*/  UMOV UR24, UR25 ;  /* 0x0000001900187c82 */ /* 0x000fe20008000000 */
[----:B------:R-:W-:Y:S01]  /*13a0*/  UMOV UR10, UR11 ;  /* 0x0000000b000a7c82 */ /* 0x000fe20008000000 */
[----:B------:R-:W-:Y:S02]  /*13b0*/  USHF.R.U32.HI UR24, URZ, UR4, UR24 ;  /* 0x00000004ff187299 */ /* 0x000fe40008011618 */
[----:B------:R-:W-:Y:S02]  /*13c0*/  @UP2 USHF.R.U32.HI UR5, URZ, UR9, UR10 ;  /* 0x00000009ff052299 */ /* 0x000fe4000801160a */
[----:B------:R-:W-:Y:S01]  /*13d0*/  UMOV UR7, UR23 ;  /* 0x0000001700077c82 */ /* 0x000fe20008000000 */
[----:B------:R-:W-:Y:S01]  /*13e0*/  UMOV UR18, UR19 ;  /* 0x0000001300127c82 */ /* 0x000fe20008000000 */
[----:B------:R-:W-:-:S02]  /*13f0*/  @UP2 USHF.R.U32.HI UR6, URZ, UR9, UR7 ;  /* 0x00000009ff062299 */ /* 0x000fc40008011607 */
[----:B------:R-:W-:Y:S02]  /*1400*/  USHF.R.U32.HI UR13, URZ, UR13, UR18 ;  /* 0x0000000dff0d7299 */ /* 0x000fe40008011612 */
[----:B------:R-:W-:Y:S02]  /*1410*/  USEL UR4, UR20, UR24, !UP0 ;  /* 0x0000001814047287 */ /* 0x000fe4000c000000 */
[----:B------:R-:W-:Y:S02]  /*1420*/  UIMAD UR7, UR5, UR21, URZ ;  /* 0x00000015050772a4 */ /* 0x000fe4000f8e02ff */
[----:B------:R-:W-:Y:S02]  /*1430*/  USEL UR5, UR16, UR13, !UP1 ;  /* 0x0000000d10057287 */ /* 0x000fe4000c800000 */
[----:B------:R-:W-:Y:S02]  /*1440*/  UIMAD UR12, UR6, UR21, URZ ;  /* 0x00000015060c72a4 */ /* 0x000fe4000f8e02ff */
[----:B------:R-:W-:-:S02]  /*1450*/  UISETP.GE.AND UP0, UPT, UR4, UR7, UPT ;  /* 0x000000070400728c */ /* 0x000fc4000bf06270 */
[----:B------:R-:W-:Y:S02]  /*1460*/  UIMAD.WIDE.U32 UR10, UR4, UR8, URZ ;  /* 0x00000008040a72a5 */ /* 0x000fe4000f8e00ff */
[----:B------:R-:W-:Y:S02]  /*1470*/  UISETP.GE.OR UP0, UPT, UR5, UR12, UP0 ;  /* 0x0000000c0500728c */ /* 0x000fe40008706670 */
[----:B------:R-:W-:Y:S02]  /*1480*/  UIMAD.WIDE.U32 UR12, UR5, UR8, URZ ;  /* 0x00000008050c72a5 */ /* 0x000fe4000f8e00ff */
[----:B------:R-:W-:Y:S01]  /*1490*/  UIADD3 UR10, UPT, UPT, -UR4, URZ, URZ ;  /* 0x000000ff040a7290 */ /* 0x000fe2000fffe1ff */
[----:B------:R-:W-:Y:S01]  /*14a0*/  UMOV UR8, UR11 ;  /* 0x0000000b00087c82 */ /* 0x000fe20008000000 */
[----:B------:R-:W-:Y:S02]  /*14b0*/  UIADD3 UR11, UPT, UPT, -UR5, URZ, URZ ;  /* 0x000000ff050b7290 */ /* 0x000fe4000fffe1ff */
[----:B------:R-:W-:-:S03]  /*14c0*/  USHF.R.U32.HI UR8, URZ, UR9, UR8 ;  /* 0x00000009ff087299 */ /* 0x000fc60008011608 */
[----:B------:R-:W-:Y:S01]  /*14d0*/  @!UP0 UMOV UR7, UR13 ;  /* 0x0000000d00078c82 */ /* 0x000fe20008000000 */
[----:B------:R-:W-:Y:S02]  /*14e0*/  UIMAD UR20, UR14, UR10, UR20 ;  /* 0x0000000a0e1472a4 */ /* 0x000fe4000f8e0214 */
[----:B------:R-:W-:Y:S02]  /*14f0*/  USEL UR8, UR4, UR8, !UP2 ;  /* 0x0000000804087287 */ /* 0x000fe4000d000000 */
[----:B------:R-:W-:Y:S02]  /*1500*/  @!UP0 USHF.R.U32.HI UR7, URZ, UR9, UR7 ;  /* 0x00000009ff078299 */ /* 0x000fe40008011607 */
[----:B------:R-:W-:Y:S02]  /*1510*/  UIADD3 UR9, UPT, UPT, -UR8, URZ, URZ ;  /* 0x000000ff08097290 */ /* 0x000fe4000fffe1ff */
[----:B------:R-:W-:Y:S02]  /*1520*/  @!UP0 USEL UR7, UR5, UR7, !UP2 ;  /* 0x0000000705078287 */ /* 0x000fe4000d000000 */
[----:B------:R-:W-:-:S02]  /*1530*/  UIMAD UR9, UR21, UR9, UR4 ;  /* 0x00000009150972a4 */ /* 0x000fc4000f8e0204 */
[----:B------:R-:W-:Y:S02]  /*1540*/  @!UP0 UIADD3 UR8, UPT, UPT, UR8, -UR7, URZ ;  /* 0x8000000708088290 */ /* 0x000fe4000fffe0ff */
[----:B------:R-:W-:Y:S02]  /*1550*/  @!UP0 UIMAD UR6, UR9, UR6, UR7 ;  /* 0x00000006090682a4 */ /* 0x000fe4000f8e0207 */
[----:B------:R-:W-:Y:S02]  /*1560*/  @!UP0 UIMAD UR4, UR8, UR21, UR5 ;  /* 0x00000015080482a4 */ /* 0x000fe4000f8e0205 */
[----:B------:R-:W-:Y:S02]  /*1570*/  UIMAD UR16, UR30, UR11, UR16 ;  /* 0x0000000b1e1072a4 */ /* 0x000fe4000f8e0210 */
[----:B------:R-:W-:Y:S01]  /*1580*/  UIMAD UR20, UR4, UR14, UR20 ;  /* 0x0000000e041472a4 */ /* 0x000fe2000f8e0214 */
[----:B------:R-:W-:Y:S02]  /*1590*/  @!UP0 UMOV UR5, UR6 ;  /* 0x0000000600058c82 */ /* 0x000fe40008000000 */
[----:B------:R-:W-:-:S12]  /*15a0*/  UIMAD UR16, UR5, UR30, UR16 ;  /* 0x0000001e051072a4 */ /* 0x000fd8000f8e0210 */
.L_x_18:
[----:B------:R-:W-:Y:S02]  /*15b0*/  UISETP.NE.AND UP1, UPT, UR31, 0x1, UPT ;  /* 0x000000011f00788c */ /* 0x000fe4000bf25270 */
[----:B------:R-:W-:Y:S02]  /*15c0*/  ULOP3.LUT UR21, UR26, 0xffff, URZ, 0xc0, !UPT ;  /* 0x0000ffff1a157892 */ /* 0x000fe4000f8ec0ff */
[----:B------:R-:W-:Y:S02]  /*15d0*/  UISETP.NE.AND UP0, UPT, UR17, 0x2, UPT ;  /* 0x000000021100788c */ /* 0x000fe4000bf05270 */
[----:B------:R-:W-:Y:S02]  /*15e0*/  ULOP3.LUT UR22, UR29, 0x800, URZ, 0xc0, !UPT ;  /* 0x000008001d167892 */ /* 0x000fe4000f8ec0ff */
[----:B------:R-:W-:Y:S02]  /*15f0*/  ULOP3.LUT UR46, UR46, 0x80, URZ, 0xc0, !UPT ;  /* 0x000000802e2e7892 */ /* 0x000fe4000f8ec0ff */
[----:B------:R-:W-:Y:S01]  /*1600*/  USHF.L.U32 UR21, UR32, UR21, URZ ;  /* 0x0000001520157299 */ /* 0x000fe200080006ff */
[----:B------:R-:W-:Y:S11]  /*1610*/  BRA.U UP1, `(.L_x_19) ;  /* 0x0000000101447547 */ /* 0x000ff6000b800000 */
[----:B------:R-:W1:Y:S01]  /*1620*/  LDCU.128 UR8, c[0x0][0xb10] ;  /* 0x00016200ff0877ac */ /* 0x000e620008000c00 */
[----:B------:R-:W2:Y:S01]  /*1630*/  LDCU UR12, c[0x0][0xb0c] ;  /* 0x00016180ff0c77ac */ /* 0x000ea20008000800 */
[----:B------:R-:W3:Y:S01]  /*1640*/  LDCU UR13, c[0x0][0xb20] ;  /* 0x00016400ff0d77ac */ /* 0x000ee20008000800 */
[----:B-1----:R-:W-:Y:S02]  /*1650*/  UIMAD.WIDE.U32 UR6, UR16, UR8, URZ ;  /* 0x00000008100672a5 */ /* 0x002fe4000f8e00ff */
[----:B------:R-:W-:Y:S02]  /*1660*/  UIMAD.WIDE.U32 UR4, UR20, UR11, URZ ;  /* 0x0000000b140472a5 */ /* 0x000fe4000f8e00ff */
[----:B--2---:R-:W-:Y:S02]  /*1670*/  UISETP.NE.AND UP2, UPT, UR12, 0x1, UPT ;  /* 0x000000010c00788c */ /* 0x004fe4000bf45270 */
[----:B------:R-:W-:Y:S01]  /*1680*/  UISETP.NE.AND UP1, UPT, UR10, 0x1, UPT ;  /* 0x000000010a00788c */ /* 0x000fe2000bf25270 */
[----:B------:R-:W-:-:S02]  /*1690*/  UMOV UR6, UR7 ;  /* 0x0000000700067c82 */ /* 0x000fc40008000000 */
[----:B------:R-:W-:Y:S01]  /*16a0*/  UMOV UR4, UR5 ;  /* 0x0000000500047c82 */ /* 0x000fe20008000000 */
[----:B------:R-:W-:Y:S02]  /*16b0*/  USHF.R.U32.HI UR6, URZ, UR9, UR6 ;  /* 0x00000009ff067299 */ /* 0x000fe40008011606 */
[----:B---3--:R-:W-:Y:S02]  /*16c0*/  USHF.R.U32.HI UR4, URZ, UR13, UR4 ;  /* 0x0000000dff047299 */ /* 0x008fe40008011604 */
[----:B------:R-:W-:Y:S02]  /*16d0*/  USEL UR5, UR16, UR6, !UP2 ;  /* 0x0000000610057287 */ /* 0x000fe4000d000000 */
[----:B------:R-:W-:-:S04]  /*16e0*/  USEL UR4, UR20, UR4, !UP1 ;  /* 0x0000000414047287 */ /* 0x000fc8000c800000 */
[----:B------:R-:W-:Y:S02]  /*16f0*/  UIADD3 UR6, UPT, UPT, UR5, -UR4, URZ ;  /* 0x8000000405067290 */ /* 0x000fe4000fffe0ff */
[----:B------:R-:W-:Y:S02]  /*1700*/  UIADD3 UR4, UPT, UPT, -UR5, UR4, URZ ;  /* 0x0000000405047290 */ /* 0x000fe4000fffe1ff */
[----:B------:R-:W-:Y:S02]  /*1710*/  UIMAD UR20, UR6, UR10, UR20 ;  /* 0x0000000a061472a4 */ /* 0x000fe4000f8e0214 */
[----:B------:R-:W-:-:S12]  /*1720*/  UIMAD UR16, UR4, UR12, UR16 ;  /* 0x0000000c041072a4 */ /* 0x000fd8000f8e0210 */
.L_x_19:
[----:B------:R-:W-:Y:S05]  /*1730*/  BRA.U !UP5, `(.L_x_20) ;  /* 0x000000010d0c7547 */ /* 0x000fea000b800000 */
[----:B------:R-:W-:Y:S01]  /*1740*/  UCGABAR_WAIT ;  /* 0x0000000000007dc7 */ /* 0x000fe20008000000 */
[----:B------:R-:W-:Y:S01]  /*1750*/  CCTL.IVALL ;  /* 0x00000000ff00798f */ /* 0x000fe20002000000 */
[----:B------:R-:W-:Y:S05]  /*1760*/  BRA `(.L_x_21) ;  /* 0x0000000000047947 */ /* 0x000fea0003800000 */
.L_x_20:
[----:B------:R-:W-:Y:S06]  /*1770*/  BAR.SYNC.DEFER_BLOCKING 0x0 ;  /* 0x0000000000007b1d */ /* 0x000fec0000010000 */
.L_x_21:
[----:B------:R-:W-:Y:S05]  /*1780*/  BRA.U UP0, `(.L_x_22) ;  /* 0x0000001100e07547 */ /* 0x000fea000b800000 */
[----:B------:R-:W1:Y:S01]  /*1790*/  LDCU UR6, c[0x0][0x38c] ;  /* 0x00007180ff0677ac */ /* 0x000e620008000800 */
[----:B------:R-:W-:Y:S01]  /*17a0*/  PLOP3.LUT P1, PT, PT, PT, UP3, 0x80, 0x8 ;  /* 0x000000000008781c */ /* 0x000fe20003f2f038 */
[----:B------:R-:W-:Y:S01]  /*17b0*/  IMAD.MOV.U32 R12, RZ, RZ, 0x1 ;  /* 0x00000001ff0c7424 */ /* 0x000fe200078e00ff */
[----:B------:R-:W-:Y:S02]  /*17c0*/  ISETP.NE.AND P2, PT, R3, RZ, P3 ;  /* 0x000000ff0300720c */ /* 0x000fe40001f45270 */
[----:B------:R-:W-:Y:S02]  /*17d0*/  CS2R R10, SRZ ;  /* 0x00000000000a7805 */ /* 0x000fe4000001ff00 */
[----:B------:R-:W-:Y:S01]  /*17e0*/  PLOP3.LUT P1, PT, P1, PT, PT, 0x8, 0x80 ;  /* 0x000000000080781c */ /* 0x000fe20000f2e170 */
[----:B------:R-:W-:Y:S01]  /*17f0*/  IMAD.MOV.U32 R9, RZ, RZ, RZ ;  /* 0x000000ffff097224 */ /* 0x000fe200078e00ff */
[----:B------:R-:W2:Y:S01]  /*1800*/  LDCU UR38, c[0x0][0x370] ;  /* 0x00006e00ff2677ac */ /* 0x000ea20008000800 */
[----:B------:R-:W-:Y:S01]  /*1810*/  IMAD.MOV.U32 R8, RZ, RZ, 0x1 ;  /* 0x00000001ff087424 */ /* 0x000fe200078e00ff */
[----:B------:R-:W3:Y:S01]  /*1820*/  LDCU.64 UR26, c[0x0][0x348] ;  /* 0x00006900ff1a77ac */ /* 0x000ee20008000a00 */
[----:B------:R-:W-:Y:S01]  /*1830*/  ULEA.HI UR43, UR22, UR46, URZ, 0x1b ;  /* 0x0000002e162b7291 */ /* 0x000fe2000f8fd8ff */
[----:B------:R-:W4:Y:S01]  /*1840*/  LDCU UR37, c[0x0][0x374] ;  /* 0x00006e80ff2577ac */ /* 0x000f220008000800 */
[----:B-1----:R-:W-:-:S02]  /*1850*/  UIADD3 UR5, UPT, UPT, UR6, 0x1f, URZ ;  /* 0x0000001f06057890 */ /* 0x002fc4000fffe0ff */
[----:B------:R-:W-:Y:S02]  /*1860*/  UIADD3 UR47, UPT, UPT, UR6, 0x3e, URZ ;  /* 0x0000003e062f7890 */ /* 0x000fe4000fffe0ff */
[----:B------:R-:W-:Y:S01]  /*1870*/  USHF.R.S32.HI UR4, URZ, 0x1f, UR5 ;  /* 0x0000001fff047899 */ /* 0x000fe20008011405 */
[----:B------:R-:W-:-:S03]  /*1880*/  UMOV UR7, URZ ;  /* 0x000000ff00077c82 */ /* 0x000fc60008000000 */
[----:B------:R-:W-:Y:S02]  /*1890*/  ULEA.HI UR4, UR4, UR5, URZ, 0x5 ;  /* 0x0000000504047291 */ /* 0x000fe4000f8f28ff */
[----:B------:R-:W-:Y:S02]  /*18a0*/  UIADD3 UR5, UPT, UPT, UR6, -0x1, URZ ;  /* 0xffffffff06057890 */ /* 0x000fe4000fffe0ff */
[----:B------:R-:W-:Y:S02]  /*18b0*/  USHF.R.S32.HI UR40, URZ, 0x5, UR4 ;  /* 0x00000005ff287899 */ /* 0x000fe40008011404 */
[----:B------:R-:W-:Y:S02]  /*18c0*/  UISETP.GE.U32.AND UP1, UPT, UR5, -0x3f, UPT ;  /* 0xffffffc10500788c */ /* 0x000fe4000bf26070 */
[----:B------:R-:W-:-:S04]  /*18d0*/  UISETP.LT.U32.AND UP0, UPT, UR40, 0x4, UPT ;  /* 0x000000042800788c */ /* 0x000fc8000bf01070 */
[----:B------:R-:W-:Y:S02]  /*18e0*/  USEL UR39, UR40, 0x4, UP0 ;  /* 0x0000000428277887 */ /* 0x000fe40008000000 */
[----:B------:R-:W-:Y:S02]  /*18f0*/  UISETP.NE.AND UP0, UPT, UR17, URZ, UPT ;  /* 0x000000ff1100728c */ /* 0x000fe4000bf05270 */
[----:B------:R-:W-:Y:S02]  /*1900*/  UIADD3 UR4, UPT, UPT, UR39, -0x1, URZ ;  /* 0xffffffff27047890 */ /* 0x000fe4000fffe0ff */
[----:B------:R-:W-:Y:S02]  /*1910*/  @UP1 UIADD3 UR4, UPT, UPT, UR39, URZ, URZ ;  /* 0x000000ff27041290 */ /* 0x000fe4000fffe0ff */
[----:B------:R-:W-:Y:S02]  /*1920*/  USEL UR23, UR41, 0x2, UP0 ;  /* 0x0000000229177887 */ /* 0x000fe40008000000 */
[----:B------:R-:W-:-:S02]  /*1930*/  UIADD3 UR44, UPT, UPT, UR40, -UR39, URZ ;  /* 0x80000027282c7290 */ /* 0x000fc4000fffe0ff */
[----:B------:R-:W-:Y:S02]  /*1940*/  UIADD3 UR25, UPT, UPT, UR4, 0x1, URZ ;  /* 0x0000000104197890 */ /* 0x000fe4000fffe0ff */
[----:B--234-:R-:W-:-:S12]  /*1950*/  UIADD3 UR41, UPT, UPT, -UR4, URZ, URZ ;  /* 0x000000ff04297290 */ /* 0x01cfd8000fffe1ff */
.L_x_42:
[----:B------:R-:W-:Y:S01]  /*1960*/  UISETP.NE.AND UP0, UPT, UR45, URZ, UPT ;  /* 0x000000ff2d00728c */ /* 0x000fe2000bf05270 */
[----:B-1----:R-:W1:Y:S08]  /*1970*/  S2UR UR45, SR_CgaCtaId ;  /* 0x00000000002d79c3 */ /* 0x002e700000008800 */
[----:B------:R-:W-:Y:S05]  /*1980*/  BRA.U UP0, `(.L_x_23) ;  /* 0x0000000100347547 */ /* 0x000fea000b800000 */
[----:B------:R-:W2:Y:S01]  /*1990*/  S2R R0, SR_CgaCtaId ;  /* 0x0000000000007919 */ /* 0x000ea20000008800 */
[----:B------:R-:W-:Y:S02]  /*19a0*/  MOV R3, 0x400 ;  /* 0x0000040000037802 */ /* 0x000fe40000000f00 */
[----:B------:R-:W-:Y:S02]  /*19b0*/  SHF.L.U32 R2, R8, 0x1f, RZ ;  /* 0x0000001f08027819 */ /* 0x000fe400000006ff */
[----:B--2---:R-:W-:-:S05]  /*19c0*/  LEA R0, R0, R3, 0x18 ;  /* 0x0000000300007211 */ /* 0x004fca00078ec0ff */
[----:B------:R-:W-:-:S04]  /*19d0*/  IMAD R3, R9, 0x8, R0 ;  /* 0x0000000809037824 */ /* 0x000fc800078e0200 */
[----:B------:R-:W2:Y:S02]  /*19e0*/  SYNCS.PHASECHK.TRANS64.TRYWAIT P0, [R3+URZ+0xe0], R2 ;  /* 0x0000e002030075a7 */ /* 0x000ea400080011ff */
[----:B--2---:R-:W-:Y:S05]  /*19f0*/  @!P0 BRA `(.L_x_24) ;  /* 0x000000a0009c8947 */ /* 0x004fea0003800000 */
.L_x_141:
[----:B------:R-:W-:Y:S01]  /*1a00*/  VIADD R9, R9, 0x1 ;  /* 0x0000000109097836 */ /* 0x000fe20000000000 */
[----:B------:R2:W-:Y:S04]  /*1a10*/  SYNCS.ARRIVE.TRANS64.A1T0 RZ, [R3+URZ+0xd0], RZ ;  /* 0x0000d0ff03ff79a7 */ /* 0x0005e800081000ff */
[----:B------:R-:W-:-:S04]  /*1a20*/  ISETP.NE.AND P0, PT, R9, 0x2, PT ;  /* 0x000000020900780c */ /* 0x000fc80003f05270 */
[----:B------:R-:W-:Y:S02]  /*1a30*/  SEL R9, R9, RZ, P0 ;  /* 0x000000ff09097207 */ /* 0x000fe40000000000 */
[----:B--2---:R-:W-:-:S04]  /*1a40*/  SEL R3, RZ, 0x1, P0 ;  /* 0x00000001ff037807 */ /* 0x004fc80000000000 */
[----:B------:R-:W-:-:S07]  /*1a50*/  LOP3.LUT R8, R8, R3, RZ, 0x3c, !PT ;  /* 0x0000000308087212 */ /* 0x000fce00078e3cff */
.L_x_23:
[----:B------:R-:W-:Y:S01]  /*1a60*/  UMOV UR6, 0x400 ;  /* 0x0000040000067882 */ /* 0x000fe20000000000 */
[----:B------:R-:W-:Y:S01]  /*1a70*/  SHF.L.U32 R0, R12, 0x1f, RZ ;  /* 0x0000001f0c007819 */ /* 0x000fe200000006ff */
[----:B-1----:R-:W-:Y:S02]  /*1a80*/  ULEA UR6, UR45, UR6, 0x18 ;  /* 0x000000062d067291 */ /* 0x002fe4000f8ec0ff */
[----:B------:R-:W-:Y:S02]  /*1a90*/  UISETP.GE.U32.AND UP0, UPT, UR47, 0x3f, UPT ;  /* 0x0000003f2f00788c */ /* 0x000fe4000bf06070 */
[----:B------:R-:W-:Y:S02]  /*1aa0*/  ULEA UR4, UR7, UR6, 0x3 ;  /* 0x0000000607047291 */ /* 0x000fe4000f8e18ff */
[----:B------:R-:W-:Y:S01]  /*1ab0*/  ULEA UR11, UR20, UR46, 0x8 ;  /* 0x0000002e140b7291 */ /* 0x000fe2000f8e40ff */
[----:B------:R-:W-:-:S06]  /*1ac0*/  UMOV UR13, URZ ;  /* 0x000000ff000d7c82 */ /* 0x000fcc0008000000 */
[----:B------:R1:W2:Y:S01]  /*1ad0*/  SYNCS.PHASECHK.TRANS64.TRYWAIT P0, [UR4+0x20], R0 ;  /* 0x00002000ff0075a7 */ /* 0x0002a20008001104 */
[----:B------:R-:W-:-:S04]  /*1ae0*/  ULEA.HI UR4, UR16, UR16, URZ, 0x1 ;  /* 0x0000001010047291 */ /* 0x000fc8000f8f08ff */
[----:B------:R-:W-:-:S04]  /*1af0*/  USHF.L.U32 UR4, UR4, 0x7, URZ ;  /* 0x0000000704047899 */ /* 0x000fc800080006ff */
[----:B------:R-:W-:-:S04]  /*1b00*/  ULOP3.LUT UR35, UR4, 0xffffff00, URZ, 0xc0, !UPT ;  /* 0xffffff0004237892 */ /* 0x000fc8000f8ec0ff */
[----:B------:R-:W-:Y:S01]  /*1b10*/  UIADD3 UR35, UPT, UPT, UR43, UR35, URZ ;  /* 0x000000232b237290 */ /* 0x000fe2000fffe0ff */
[----:B------:R-:W-:Y:S11]  /*1b20*/  BRA.U !UP0, `(.L_x_25) ;  /* 0x0000000108c47547 */ /* 0x000ff6000b800000 */
[----:B------:R-:W-:Y:S01]  /*1b30*/  UMOV UR16, UR41 ;  /* 0x0000002900107c82 */ /* 0x000fe20008000000 */
[----:B------:R-:W-:Y:S01]  /*1b40*/  UMOV UR4, UR7 ;  /* 0x0000000700047c82 */ /* 0x000fe20008000000 */
[----:B------:R-:W-:-:S05]  /*1b50*/  UMOV UR34, URZ ;  /* 0x000000ff00227c82 */ /* 0x000fca0008000000 */
.L_x_31:
[----:B------:R-:W-:Y:S01]  /*1b60*/  ULEA UR33, UR4, UR6, 0x3 ;  /* 0x0000000604217291 */ /* 0x000fe2000f8e18ff */
[----:B------:R-:W-:Y:S01]  /*1b70*/  @P3 MOV R2, 0x4000 ;  /* 0x0000400000023802 */ /* 0x000fe20000000f00 */
[----:B--234-:R-:W-:Y:S10]  /*1b80*/  @P0 BRA `(.L_x_26) ;  /* 0x00000000000c0947 */ /* 0x01cff40003800000 */
[----:B------:R-:W-:-:S04]  /*1b90*/  SHF.L.U32 R3, R12, 0x1f, RZ ;  /* 0x0000001f0c037819 */ /* 0x000fc800000006ff */
[----:B------:R-:W2:Y:S02]  /*1ba0*/  SYNCS.PHASECHK.TRANS64.TRYWAIT P0, [UR33+0x20], R3 ;  /* 0x00002003ff0075a7 */ /* 0x000ea40008001121 */
[----:B--2---:R-:W-:Y:S05]  /*1bb0*/  @!P0 BRA `(.L_x_27) ;  /* 0x000000a000408947 */ /* 0x004fea0003800000 */
.L_x_26:
[----:B------:R2:W-:Y:S01]  /*1bc0*/  @P3 SYNCS.ARRIVE.TRANS64 RZ, [UR33], R2 ;  /* 0x00000002ffff39a7 */ /* 0x0005e20008000021 */
[----:B------:R-:W-:Y:S02]  /*1bd0*/  ULOP3.LUT UR5, UR23, 0x2, URZ, 0xfc, !UPT ;  /* 0x0000000217057892 */ /* 0x000fe4000f8efcff */
[----:B------:R-:W-:Y:S02]  /*1be0*/  UIADD3 UR16, UPT, UPT, UR16, 0x1, URZ ;  /* 0x0000000110107890 */ /* 0x000fe4000fffe0ff */
[----:B------:R-:W-:Y:S02]  /*1bf0*/  UISETP.NE.AND UP0, UPT, UR5, 0x2, UPT ;  /* 0x000000020500788c */ /* 0x000fe4000bf05270 */
[----:B------:R-:W-:-:S07]  /*1c00*/  UISETP.NE.AND UP2, UPT, UR16, 0x1, UPT ;  /* 0x000000011000788c */ /* 0x000fce000bf45270 */
[----:B------:R-:W-:Y:S05]  /*1c10*/  BRA.U UP0, `(.L_x_28) ;  /* 0x0000000100047547 */ /* 0x000fea000b800000 */
[----:B------:R-:W-:Y:S05]  /*1c20*/  BPT.TRAP 0x1 ;  /* 0x000000040000795c */ /* 0x000fea0000300000 */
.L_x_28:
[----:B------:R-:W-:Y:S04]  /*1c30*/  BSSY.RECONVERGENT B0, `(.L_x_29) ;  /* 0x0000003000007945 */ /* 0x000fe80003800200 */
[----:B------:R-:W-:Y:S05]  /*1c40*/  @!P2 BRA `(.L_x_30) ;  /* 0x000000000004a947 */ /* 0x000fea0003800000 */
[----:B------:R-:W-:Y:S05]  /*1c50*/  BPT.TRAP 0x1 ;  /* 0x000000040000795c */ /* 0x000fea0000300000 */
.L_x_30:
[----:B------:R-:W-:Y:S05]  /*1c60*/  BSYNC.RECONVERGENT B0 ;  /* 0x0000000000007941 */ /* 0x000fea0003800200 */
.L_x_29:
[----:B------:R-:W-:Y:S02]  /*1c70*/  UIADD3 UR5, UPT, UPT, UR4, 0x1, URZ ;  /* 0x0000000104057890 */ /* 0x000fe4000fffe0ff */
[----:B------:R-:W-:Y:S02]  /*1c80*/  UIADD3 UR14, UP1, UPT, UR26, 0x80, URZ ;  /* 0x000000801a0e7890 */ /* 0x000fe4000ff3e0ff */
[----:B------:R-:W-:Y:S02]  /*1c90*/  UISETP.NE.AND UP0, UPT, UR5, 0x4, UPT ;  /* 0x000000040500788c */ /* 0x000fe4000bf05270 */
[----:B------:R-:W-:Y:S02]  /*1ca0*/  ULOP3.LUT UR33, UR33, 0xfefffff8, URZ, 0xc0, !UPT ;  /* 0xfefffff821217892 */ /* 0x000fe4000f8ec0ff */
[----:B------:R-:W-:Y:S02]  /*1cb0*/  USEL UR8, URZ, 0x1, UP0 ;  /* 0x00000001ff087887 */ /* 0x000fe40008000000 */
[----:B------:R-:W-:-:S02]  /*1cc0*/  USEL UR7, UR5, URZ, UP0 ;  /* 0x000000ff05077287 */ /* 0x000fc40008000000 */
[----:B------:R-:W-:Y:S02]  /*1cd0*/  UIADD3.X UR15, UPT, UPT, URZ, UR27, URZ, UP1, !UPT ;  /* 0x0000001bff0f7290 */ /* 0x000fe40008ffe4ff */
[----:B------:R-:W-:Y:S01]  /*1ce0*/  ULEA UR5, UR7, UR6, 0x3 ;  /* 0x0000000607057291 */ /* 0x000fe2000f8e18ff */
[----:B------:R-:W-:Y:S01]  /*1cf0*/  LOP3.LUT R12, R12, UR8, RZ, 0x3c, !PT ;  /* 0x000000080c0c7c12 */ /* 0x000fe2000f8e3cff */
[----:B------:R-:W-:Y:S02]  /*1d00*/  USHF.L.U32 UR8, UR4, 0xc, URZ ;  /* 0x0000000c04087899 */ /* 0x000fe400080006ff */
[----:B------:R-:W-:Y:S01]  /*1d10*/  UIADD3 UR4, UP0, UPT, UR26, 0x180, URZ ;  /* 0x000001801a047890 */ /* 0x000fe2000ff1e0ff */
[----:B-1----:R-:W-:Y:S01]  /*1d20*/  SHF.L.U32 R0, R12, 0x1f, RZ ;  /* 0x0000001f0c007819 */ /* 0x002fe200000006ff */
[----:B------:R-:W-:Y:S02]  /*1d30*/  ULOP3.LUT UR32, UR8, UR22, URZ, 0xfc, !UPT ;  /* 0x0000001608207292 */ /* 0x000fe4000f8efcff */
[----:B------:R-:W-:Y:S01]  /*1d40*/  UPRMT UR13, URZ, 0x5410, UR21 ;  /* 0x00005410ff0d7896 */ /* 0x000fe20008000015 */
[----:B------:R3:W4:Y:S01]  /*1d50*/  SYNCS.PHASECHK.TRANS64.TRYWAIT P0, [UR5+0x20], R0 ;  /* 0x00002000ff0075a7 */ /* 0x0007220008001105 */
[----:B------:R-:W-:-:S02]  /*1d60*/  UIADD3 UR32, UPT, UPT, UR6, 0xc400, UR32 ;  /* 0x0000c40006207890 */ /* 0x000fc4000fffe020 */
[----:B------:R-:W-:Y:S02]  /*1d70*/  UIADD3 UR8, UPT, UPT, UR6, 0x10400, UR8 ;  /* 0x0001040006087890 */ /* 0x000fe4000fffe008 */
[----:B------:R-:W-:Y:S01]  /*1d80*/  UIADD3.X UR5, UPT, UPT, URZ, UR27, URZ, UP0, !UPT ;  /* 0x0000001bff057290 */ /* 0x000fe200087fe4ff */
[----:B------:R-:W-:Y:S01]  /*1d90*/  UMOV UR18, 0x0 ;  /* 0x0000000000127882 */ /* 0x000fe20000000000 */
[----:B------:R-:W-:Y:S01]  /*1da0*/  UMOV UR19, 0x10000000 ;  /* 0x1000000000137882 */ /* 0x000fe20000000000 */
[----:B------:R-:W-:Y:S01]  /*1db0*/  UMOV UR10, UR34 ;  /* 0x00000022000a7c82 */ /* 0x000fe20008000000 */
[----:B------:R-:W-:Y:S01]  /*1dc0*/  UMOV UR12, UR36 ;  /* 0x00000024000c7c82 */ /* 0x000fe20008000000 */
[----:B------:R-:W-:Y:S01]  /*1dd0*/  UMOV UR9, UR33 ;  /* 0x0000002100097c82 */ /* 0x000fe20008000000 */
[----:B------:R1:W-:Y:S03]  /*1de0*/  UTMALDG.3D.MULTICAST.2CTA [UR32], [UR14], UR13, desc[UR18] ;  /* 0x000012200e0073b4 */ /* 0x0003e6000821180d */
[----:B------:R2:W-:Y:S01]  /*1df0*/  UTMALDG.3D.2CTA [UR8], [UR4], desc[UR18] ;  /* 0x00001208040075b4 */ /* 0x0005e20008211000 */
[----:B-1----:R-:W-:Y:S01]  /*1e00*/  UIADD3 UR34, UPT, UPT, UR34, 0x20, URZ ;  /* 0x0000002022227890 */ /* 0x002fe2000fffe0ff */
[----:B------:R-:W-:Y:S01]  /*1e10*/  UMOV UR13, UR25 ;  /* 0x00000019000d7c82 */ /* 0x000fe20008000000 */
[----:B--2---:R-:W-:Y:S01]  /*1e20*/  UMOV UR4, UR7 ;  /* 0x0000000700047c82 */ /* 0x004fe20008000000 */
[----:B------:R-:W-:Y:S09]  /*1e30*/  BRA.U UP2, `(.L_x_31) ;  /* 0xfffffffd02487547 */ /* 0x000ff2000b83ffff */
.L_x_25:
[----:B------:R-:W-:Y:S01]  /*1e40*/  ULEA UR4, UR7, UR6, 0x3 ;  /* 0x0000000607047291 */ /* 0x000fe2000f8e18ff */
[----:B-1-3--:R-:W-:Y:S01]  /*1e50*/  SHF.L.U32 R0, R12, 0x1f, RZ ;  /* 0x0000001f0c007819 */ /* 0x00afe200000006ff */
[----:B------:R-:W-:Y:S01]  /*1e60*/  @!P1 SYNCS.ARRIVE.TRANS64.A1T0 RZ, [UR6+0x88], RZ ;  /* 0x000088ffffff99a7 */ /* 0x000fe20008100006 */
[----:B------:R-:W-:-:S06]  /*1e70*/  UISETP.GT.AND UP0, UPT, UR40, UR39, UPT ;  /* 0x000000272800728c */ /* 0x000fcc000bf04270 */
[----:B--2-4-:R1:W2:Y:S03]  /*1e80*/  SYNCS.PHASECHK.TRANS64.TRYWAIT P0, [UR4+0x20], R0 ;  /* 0x00002000ff0075a7 */ /* 0x0142a60008001104 */
[----:B------:R-:W-:Y:S05]  /*1e90*/  BRA.U !UP0, `(.L_x_32) ;  /* 0x0000000108c47547 */ /* 0x000fea000b800000 */
[----:B------:R-:W-:Y:S01]  /*1ea0*/  UIADD3 UR24, UPT, UPT, UR44, UR13, URZ ;  /* 0x0000000d2c187290 */ /* 0x000fe2000fffe0ff */
[----:B------:R-:W-:-:S11]  /*1eb0*/  UMOV UR4, UR7 ;  /* 0x0000000700047c82 */ /* 0x000fd60008000000 */
.L_x_38:
[----:B------:R-:W-:Y:S01]  /*1ec0*/  ULEA UR17, UR4, UR6, 0x3 ;  /* 0x0000000604117291 */ /* 0x000fe2000f8e18ff */
[----:B--2---:R-:W-:Y:S01]  /*1ed0*/  @P3 MOV R2, 0x4000 ;  /* 0x0000400000023802 */ /* 0x004fe20000000f00 */
[----:B--2-4-:R-:W-:Y:S10]  /*1ee0*/  @P0 BRA `(.L_x_33) ;  /* 0x00000000000c0947 */ /* 0x014ff40003800000 */
[----:B------:R-:W-:-:S04]  /*1ef0*/  SHF.L.U32 R3, R12, 0x1f, RZ ;  /* 0x0000001f0c037819 */ /* 0x000fc800000006ff */
[----:B------:R-:W2:Y:S02]  /*1f00*/  SYNCS.PHASECHK.TRANS64.TRYWAIT P0, [UR17+0x20], R3 ;  /* 0x00002003ff0075a7 */ /* 0x000ea40008001111 */
[----:B--2---:R-:W-:Y:S05]  /*1f10*/  @!P0 BRA `(.L_x_34) ;  /* 0x0000009c00808947 */ /* 0x004fea0003800000 */
.L_x_33:
[----:B------:R2:W-:Y:S01]  /*1f20*/  @P3 SYNCS.ARRIVE.TRANS64 RZ, [UR17], R2 ;  /* 0x00000002ffff39a7 */ /* 0x0005e20008000011 */
[----:B------:R-:W-:-:S04]  /*1f30*/  ULOP3.LUT UR5, UR23, 0x2, URZ, 0xfc, !UPT ;  /* 0x0000000217057892 */ /* 0x000fc8000f8efcff */
[----:B------:R-:W-:-:S09]  /*1f40*/  UISETP.NE.AND UP0, UPT, UR5, 0x2, UPT ;  /* 0x000000020500788c */ /* 0x000fd2000bf05270 */
[----:B------:R-:W-:Y:S05]  /*1f50*/  BRA.U UP0, `(.L_x_35) ;  /* 0x0000000100047547 */ /* 0x000fea000b800000 */
[----:B------:R-:W-:Y:S05]  /*1f60*/  BPT.TRAP 0x1 ;  /* 0x000000040000795c */ /* 0x000fea0000300000 */
.L_x_35:
[----:B------:R-:W-:Y:S04]  /*1f70*/  BSSY.RECONVERGENT B0, `(.L_x_36) ;  /* 0x0000003000007945 */ /* 0x000fe80003800200 */
[----:B------:R-:W-:Y:S05]  /*1f80*/  @!P2 BRA `(.L_x_37) ;  /* 0x000000000004a947 */ /* 0x000fea0003800000 */
[----:B------:R-:W-:Y:S05]  /*1f90*/  BPT.TRAP 0x1 ;  /* 0x000000040000795c */ /* 0x000fea0000300000 */
.L_x_37:
[----:B------:R-:W-:Y:S05]  /*1fa0*/  BSYNC.RECONVERGENT B0 ;  /* 0x0000000000007941 */ /* 0x000fea0003800200 */
.L_x_36:
[----:B------:R-:W-:Y:S02]  /*1fb0*/  UIADD3 UR5, UPT, UPT, UR4, 0x1, URZ ;  /* 0x0000000104057890 */ /* 0x000fe4000fffe0ff */
[----:B------:R-:W-:Y:S02]  /*1fc0*/  USHF.L.U32 UR18, UR13, 0x5, URZ ;  /* 0x000000050d127899 */ /* 0x000fe400080006ff */
[----:B------:R-:W-:Y:S02]  /*1fd0*/  UISETP.NE.AND UP0, UPT, UR5, 0x4, UPT ;  /* 0x000000040500788c */ /* 0x000fe4000bf05270 */
[----:B------:R-:W-:Y:S02]  /*1fe0*/  ULOP3.LUT UR17, UR17, 0xfefffff8, URZ, 0xc0, !UPT ;  /* 0xfefffff811117892 */ /* 0x000fe4000f8ec0ff */
[----:B------:R-:W-:Y:S02]  /*1ff0*/  USEL UR8, URZ, 0x1, UP0 ;  /* 0x00000001ff087887 */ /* 0x000fe40008000000 */
[----:B------:R-:W-:-:S02]  /*2000*/  USEL UR7, UR5, URZ, UP0 ;  /* 0x000000ff05077287 */ /* 0x000fc40008000000 */
[----:B------:R-:W-:Y:S02]  /*2010*/  UIADD3 UR14, UP0, UPT, UR26, 0x180, URZ ;  /* 0x000001801a0e7890 */ /* 0x000fe4000ff1e0ff */
        /* <DEDUP_REMOVED lines=9> */
[----:B------:R-:W-:Y:S02]  /*20b0*/  UIADD3.X UR5, UPT, UPT, URZ, UR27, URZ, UP1, !UPT ;  /* 0x0000001bff057290 */ /* 0x000fe40008ffe4ff */
[----:B------:R-:W-:Y:S02]  /*20c0*/  UIADD3 UR8, UPT, UPT, UR6, 0x10400, UR8 ;  /* 0x0001040006087890 */ /* 0x000fe4000fffe008 */
[----:B------:R-:W-:Y:S01]  /*20d0*/  UIADD3.X UR15, UPT, UPT, URZ, UR27, URZ, UP0, !UPT ;  /* 0x0000001bff0f7290 */ /* 0x000fe200087fe4ff */
[----:B------:R-:W-:Y:S01]  /*20e0*/  UMOV UR28, 0x0 ;  /* 0x00000000001c7882 */ /* 0x000fe20000000000 */
[----:B------:R-:W-:Y:S01]  /*20f0*/  UMOV UR29, 0x10000000 ;  /* 0x10000000001d7882 */ /* 0x000fe20000000000 */
[----:B------:R-:W-:Y:S01]  /*2100*/  UMOV UR19, UR35 ;  /* 0x0000002300137c82 */ /* 0x000fe20008000000 */
[----:B------:R-:W-:Y:S01]  /*2110*/  UMOV UR20, UR36 ;  /* 0x0000002400147c82 */ /* 0x000fe20008000000 */
[----:B------:R-:W-:Y:S01]  /*2120*/  UMOV UR12, UR36 ;  /* 0x00000024000c7c82 */ /* 0x000fe20008000000 */
[----:B------:R1:W-:Y:S01]  /*2130*/  UTMALDG.3D.MULTICAST.2CTA [UR16], [UR4], UR10, desc[UR28] ;  /* 0x00001c10040073b4 */ /* 0x0003e2000821180a */
[----:B------:R-:W-:Y:S01]  /*2140*/  UMOV UR9, UR17 ;  /* 0x0000001100097c82 */ /* 0x000fe20008000000 */
[----:B------:R-:W-:-:S04]  /*2150*/  UIADD3 UR13, UPT, UPT, UR13, 0x1, URZ ;  /* 0x000000010d0d7890 */ /* 0x000fc8000fffe0ff */
[----:B------:R-:W-:Y:S01]  /*2160*/  UISETP.NE.AND UP0, UPT, UR13, UR24, UPT ;  /* 0x000000180d00728c */ /* 0x000fe2000bf05270 */
[----:B-1----:R-:W-:Y:S01]  /*2170*/  UMOV UR10, UR18 ;  /* 0x00000012000a7c82 */ /* 0x002fe20008000000 */
[----:B------:R-:W-:Y:S01]  /*2180*/  UMOV UR4, UR7 ;  /* 0x0000000700047c82 */ /* 0x000fe20008000000 */
[----:B------:R3:W-:Y:S06]  /*2190*/  UTMALDG.3D.2CTA [UR8], [UR14], desc[UR28] ;  /* 0x00001c080e0075b4 */ /* 0x0007ec0008211000 */
[----:B---3--:R-:W-:Y:S05]  /*21a0*/  BRA.U UP0, `(.L_x_38) ;  /* 0xfffffffd00447547 */ /* 0x008fea000b83ffff */
.L_x_32:
[C---:B------:R-:W-:Y:S01]  /*21b0*/  LEA R3, R11.reuse, UR6, 0x3 ;  /* 0x000000060b037c11 */ /* 0x040fe2000f8e18ff */
[----:B------:R-:W-:Y:S01]  /*21c0*/  NOP ;  /* 0x0000000000007918 */ /* 0x000fe20000000000 */
[----:B-1----:R-:W-:Y:S02]  /*21d0*/  SHF.L.U32 R0, R10, 0x1f, RZ ;  /* 0x0000001f0a007819 */ /* 0x002fe400000006ff */
[----:B------:R-:W-:Y:S02]  /*21e0*/  LEA R5, R11, UR6, 0x4 ;  /* 0x000000060b057c11 */ /* 0x000fe4000f8e20ff */
[----:B--2-4-:R-:W1:Y:S02]  /*21f0*/  SYNCS.PHASECHK.TRANS64.TRYWAIT P0, [R3+URZ+0x90], R0 ;  /* 0x00009000030075a7 */ /* 0x014e6400080011ff */
[----:B-1----:R-:W-:Y:S05]  /*2200*/  @!P0 BRA `(.L_x_39) ;  /* 0x0000009800dc8947 */ /* 0x002fea0003800000 */
.L_x_144:
[----:B------:R-:W2:Y:S01]  /*2210*/  LDS.128 R4, [R5+0x100] ;  /* 0x0001000005047984 */ /* 0x000ea20000000c00 */
[----:B------:R-:W-:Y:S01]  /*2220*/  UISETP.GE.AND UP0, UPT, UR42, 0x1, UPT ;  /* 0x000000012a00788c */ /* 0x000fe2000bf06270 */
[----:B------:R-:W-:Y:S01]  /*2230*/  @!PT LDS RZ, [RZ] ;  /* 0x00000000fffff984 */ /* 0x000fe20000000800 */
[----:B------:R-:W-:Y:S01]  /*2240*/  @!PT LDS RZ, [RZ] ;  /* 0x00000000fffff984 */ /* 0x000fe20000000800 */
[----:B------:R-:W-:Y:S01]  /*2250*/  @!PT LDS RZ, [RZ] ;  /* 0x00000000fffff984 */ /* 0x000fe20000000800 */
[----:B------:R-:W-:Y:S01]  /*2260*/  @!PT LDS RZ, [RZ] ;  /* 0x00000000fffff984 */ /* 0x000fe20000000800 */
[----:B------:R3:W-:Y:S06]  /*2270*/  MEMBAR.ALL.CTA ;  /* 0x0000000000007992 */ /* 0x0007ec0000008000 */
[----:B---3--:R-:W3:Y:S01]  /*2280*/  FENCE.VIEW.ASYNC.S ;  /* 0x00000000000073c6 */ /* 0x008ee20000000000 */
[----:B--2---:R-:W-:-:S13]  /*2290*/  LOP3.LUT P0, RZ, R6, 0x1, RZ, 0xc0, !PT ;  /* 0x0000000106ff7812 */ /* 0x004fda000780c0ff */
[----:B---3--:R-:W-:Y:S01]  /*22a0*/  VOTEU.ANY UP1, P0 ;  /* 0x0000000000ff7886 */ /* 0x008fe20000020100 */
[----:B------:R-:W-:-:S13]  /*22b0*/  PLOP3.LUT P0, PT, PT, PT, UP1, 0x80, 0x8 ;  /* 0x000000000008781c */ /* 0x000fda0003f0f018 */
[----:B-1----:R-:W-:Y:S02]  /*22c0*/  @P0 LOP3.LUT R0, R5, 0xffff, RZ, 0xc0, !PT ;  /* 0x0000ffff05000812 */ /* 0x002fe400078ec0ff */
[----:B------:R-:W-:Y:S02]  /*22d0*/  @P0 MOV R2, R4 ;  /* 0x0000000400020202 */ /* 0x000fe40000000f00 */
[----:B------:R-:W-:Y:S01]  /*22e0*/  @P0 R2UR UR5, R0 ;  /* 0x00000000000502ca */ /* 0x000fe200000e0000 */
[----:B------:R-:W-:Y:S01]  /*22f0*/  VIADD R0, R3, 0xa0 ;  /* 0x000000a003007836 */ /* 0x000fe20000000000 */
[----:B------:R-:W-:Y:S02]  /*2300*/  @P0 SHF.R.U32.HI R4, RZ, 0x10, R5 ;  /* 0x00000010ff040819 */ /* 0x000fe40000011605 */
[----:B------:R-:W-:Y:S02]  /*2310*/  @P0 R2UR UR8, R2 ;  /* 0x00000000020802ca */ /* 0x000fe400000e0000 */
[----:B------:R-:W-:-:S02]  /*2320*/  PRMT R0, RZ, 0x654, R0 ;  /* 0x00000654ff007816 */ /* 0x000fc40000000000 */
[----:B------:R-:W-:Y:S02]  /*2330*/  @P0 R2UR UR4, R4 ;  /* 0x00000000040402ca */ /* 0x000fe400000e0000 */
[----:B------:R1:W-:Y:S03]  /*2340*/  SYNCS.ARRIVE.TRANS64.RED.A1T0 RZ, [R0+URZ], RZ ;  /* 0x000000ff00ff79a7 */ /* 0x0003e600081004ff */
[----:B------:R-:W-:-:S04]  /*2350*/  @UP1 UMOV UR30, UR5 ;  /* 0x00000005001e1c82 */ /* 0x000fc80008000000 */
[----:B------:R-:W-:-:S04]  /*2360*/  @UP1 UMOV UR31, UR8 ;  /* 0x00000008001f1c82 */ /* 0x000fc80008000000 */
[----:B------:R-:W-:Y:S01]  /*2370*/  @UP1 UMOV UR36, UR4 ;  /* 0x0000000400241c82 */ /* 0x000fe20008000000 */
[----:B------:R-:W-:Y:S05]  /*2380*/  BRA.U !UP0, `(.L_x_40) ;  /* 0x0000000108d47547 */ /* 0x000fea000b800000 */
[----:B------:R-:W2:Y:S01]  /*2390*/  LDCU.128 UR12, c[0x0][0xb10] ;  /* 0x00016200ff0c77ac */ /* 0x000ea20008000c00 */
[----:B------:R-:W3:Y:S01]  /*23a0*/  LDCU UR24, c[0x0][0xb20] ;  /* 0x00016400ff1877ac */ /* 0x000ee20008000800 */
[----:B------:R-:W4:Y:S01]  /*23b0*/  LDCU UR20, c[0x0][0xb0c] ;  /* 0x00016180ff1477ac */ /* 0x000f220008000800 */
[----:B------:R-:W1:Y:S01]  /*23c0*/  LDCU.64 UR10, c[0x0][0xb28] ;  /* 0x00016500ff0a77ac */ /* 0x000e620008000a00 */
[----:B------:R-:W-:Y:S02]  /*23d0*/  UISETP.NE.AND UP3, UPT, UR42, 0x1, UPT ;  /* 0x000000012a00788c */ /* 0x000fe4000bf65270 */
[----:B--2---:R-:W-:Y:S02]  /*23e0*/  UIMAD.WIDE.U32 UR8, UR37, UR15, URZ ;  /* 0x0000000f250872a5 */ /* 0x004fe4000f8e00ff */
[----:B------:R-:W-:Y:S02]  /*23f0*/  UIMAD.WIDE.U32 UR4, UR38, UR12, URZ ;  /* 0x0000000c260472a5 */ /* 0x000fe4000f8e00ff */
[----:B------:R-:W-:-:S02]  /*2400*/  UISETP.NE.AND UP0, UPT, UR14, 0x1, UPT ;  /* 0x000000010e00788c */ /* 0x000fc4000bf05270 */
[----:B------:R-:W-:Y:S01]  /*2410*/  UIMAD.WIDE.U32 UR28, UR30, UR15, URZ ;  /* 0x0000000f1e1c72a5 */ /* 0x000fe2000f8e00ff */
[----:B------:R-:W-:Y:S02]  /*2420*/  UMOV UR8, UR9 ;  /* 0x0000000900087c82 */ /* 0x000fe40008000000 */
[----:B------:R-:W-:Y:S01]  /*2430*/  UMOV UR4, UR5 ;  /* 0x0000000500047c82 */ /* 0x000fe20008000000 */
[----:B---3--:R-:W-:Y:S02]  /*2440*/  USHF.R.U32.HI UR8, URZ, UR24, UR8 ;  /* 0x00000018ff087299 */ /* 0x008fe40008011608 */
[----:B----4-:R-:W-:Y:S02]  /*2450*/  UISETP.NE.AND UP2, UPT, UR20, 0x1, UPT ;  /* 0x000000011400788c */ /* 0x010fe4000bf45270 */
[----:B------:R-:W-:Y:S02]  /*2460*/  USHF.R.U32.HI UR4, URZ, UR13, UR4 ;  /* 0x0000000dff047299 */ /* 0x000fe40008011604 */
[----:B------:R-:W-:-:S02]  /*2470*/  USEL UR5, UR37, UR8, !UP0 ;  /* 0x0000000825057287 */ /* 0x000fc4000c000000 */
[----:B------:R-:W-:Y:S02]  /*2480*/  USEL UR8, UR38, UR4, !UP2 ;  /* 0x0000000426087287 */ /* 0x000fe4000d000000 */
[----:B-1----:R-:W-:Y:S01]  /*2490*/  UIMAD.WIDE.U32 UR16, UR5, UR10, URZ ;  /* 0x0000000a051072a5 */ /* 0x002fe2000f8e00ff */
[----:B------:R-:W-:Y:S01]  /*24a0*/  UMOV UR4, UR29 ;  /* 0x0000001d00047c82 */ /* 0x000fe20008000000 */
[----:B------:R-:W-:Y:S02]  /*24b0*/  UIMAD.WIDE.U32 UR18, UR31, UR12, URZ ;  /* 0x0000000c1f1272a5 */ /* 0x000fe4000f8e00ff */
[----:B------:R-:W-:-:S03]  /*24c0*/  UIMAD.WIDE.U32 UR28, UR8, UR10, URZ ;  /* 0x0000000a081c72a5 */ /* 0x000fc6000f8e00ff */
[----:B------:R-:W-:Y:S01]  /*24d0*/  UMOV UR16, UR17 ;  /* 0x0000001100107c82 */ /* 0x000fe20008000000 */
[----:B------:R-:W-:Y:S02]  /*24e0*/  USHF.R.U32.HI UR4, URZ, UR24, UR4 ;  /* 0x00000018ff047299 */ /* 0x000fe40008011604 */
[----:B------:R-:W-:Y:S01]  /*24f0*/  @UP3 USHF.R.U32.HI UR5, URZ, UR11, UR16 ;  /* 0x0000000bff053299 */ /* 0x000fe20008011610 */
[----:B------:R-:W-:Y:S01]  /*2500*/  UMOV UR18, UR19 ;  /* 0x0000001300127c82 */ /* 0x000fe20008000000 */
[----:B------:R-:W-:Y:S01]  /*2510*/  UMOV UR28, UR29 ;  /* 0x0000001d001c7c82 */ /* 0x000fe20008000000 */
[----:B------:R-:W-:Y:S02]  /*2520*/  USHF.R.U32.HI UR13, URZ, UR13, UR18 ;  /* 0x0000000dff0d7299 */ /* 0x000fe40008011612 */
[----:B------:R-:W-:Y:S02]  /*2530*/  USEL UR4, UR30, UR4, !UP0 ;  /* 0x000000041e047287 */ /* 0x000fe4000c000000 */
[----:B------:R-:W-:-:S02]  /*2540*/  @UP3 USHF.R.U32.HI UR8, URZ, UR11, UR28 ;  /* 0x0000000bff083299 */ /* 0x000fc4000801161c */
[----:B------:R-:W-:Y:S02]  /*2550*/  UIMAD UR9, UR42, UR5, URZ ;  /* 0x000000052a0972a4 */ /* 0x000fe4000f8e02ff */
[----:B------:R-:W-:Y:S02]  /*2560*/  USEL UR5, UR31, UR13, !UP2 ;  /* 0x0000000d1f057287 */ /* 0x000fe4000d000000 */
[----:B------:R-:W-:Y:S02]  /*2570*/  UIMAD UR12, UR42, UR8, URZ ;  /* 0x000000082a0c72a4 */ /* 0x000fe4000f8e02ff */
[----:B------:R-:W-:Y:S02]  /*2580*/  UISETP.GE.AND UP0, UPT, UR4, UR9, UPT ;  /* 0x000000090400728c */ /* 0x000fe4000bf06270 */
[----:B------:R-:W-:Y:S02]  /*2590*/  UIMAD.WIDE.U32 UR16, UR4, UR10, URZ ;  /* 0x0000000a041072a5 */ /* 0x000fe4000f8e00ff */
[----:B------:R-:W-:-:S02]  /*25a0*/  UISETP.GE.OR UP0, UPT, UR5, UR12, UP0 ;  /* 0x0000000c0500728c */ /* 0x000fc40008706670 */
        /* <DEDUP_REMOVED lines=19> */
.L_x_40:
[----:B------:R-:W2:Y:S02]  /*26e0*/  LDCU UR4, c[0x0][0xb30] ;  /* 0x00016600ff0477ac */ /* 0x000ea40008000800 */
[----:B--2---:R-:W-:-:S09]  /*26f0*/  UISETP.NE.AND UP0, UPT, UR4, 0x1, UPT ;  /* 0x000000010400788c */ /* 0x004fd2000bf05270 */
[----:B------:R-:W-:Y:S05]  /*2700*/  BRA.U UP0, `(.L_x_41) ;  /* 0x0000000100447547 */ /* 0x000fea000b800000 */
[----:B------:R-:W2:Y:S01]  /*2710*/  LDCU.128 UR12, c[0x0][0xb10] ;  /* 0x00016200ff0c77ac */ /* 0x000ea20008000c00 */
[----:B------:R-:W3:Y:S01]  /*2720*/  LDCU UR10, c[0x0][0xb0c] ;  /* 0x00016180ff0a77ac */ /* 0x000ee20008000800 */
[----:B------:R-:W4:Y:S01]  /*2730*/  LDCU UR11, c[0x0][0xb20] ;  /* 0x00016400ff0b77ac */ /* 0x000f220008000800 */
[----:B--2---:R-:W-:Y:S02]  /*2740*/  UIMAD.WIDE.U32 UR8, UR31, UR12, URZ ;  /* 0x0000000c1f0872a5 */ /* 0x004fe4000f8e00ff */
[----:B------:R-:W-:Y:S02]  /*2750*/  UIMAD.WIDE.U32 UR4, UR30, UR15, URZ ;  /* 0x0000000f1e0472a5 */ /* 0x000fe4000f8e00ff */
[----:B---3--:R-:W-:Y:S02]  /*2760*/  UISETP.NE.AND UP2, UPT, UR10, 0x1, UPT ;  /* 0x000000010a00788c */ /* 0x008fe4000bf45270 */
[----:B------:R-:W-:Y:S01]  /*2770*/  UISETP.NE.AND UP0, UPT, UR14, 0x1, UPT ;  /* 0x000000010e00788c */ /* 0x000fe2000bf05270 */
[----:B------:R-:W-:-:S02]  /*2780*/  UMOV UR8, UR9 ;  /* 0x0000000900087c82 */ /* 0x000fc40008000000 */
[----:B------:R-:W-:Y:S01]  /*2790*/  UMOV UR4, UR5 ;  /* 0x0000000500047c82 */ /* 0x000fe20008000000 */
[----:B------:R-:W-:Y:S02]  /*27a0*/  USHF.R.U32.HI UR13, URZ, UR13, UR8 ;  /* 0x0000000dff0d7299 */ /* 0x000fe40008011608 */
[----:B----4-:R-:W-:Y:S02]  /*27b0*/  USHF.R.U32.HI UR4, URZ, UR11, UR4 ;  /* 0x0000000bff047299 */ /* 0x010fe40008011604 */
[----:B------:R-:W-:Y:S02]  /*27c0*/  USEL UR5, UR31, UR13, !UP2 ;  /* 0x0000000d1f057287 */ /* 0x000fe4000d000000 */
[----:B------:R-:W-:-:S04]  /*27d0*/  USEL UR4, UR30, UR4, !UP0 ;  /* 0x000000041e047287 */ /* 0x000fc8000c000000 */
[----:B------:R-:W-:Y:S02]  /*27e0*/  UIADD3 UR8, UPT, UPT, UR5, -UR4, URZ ;  /* 0x8000000405087290 */ /* 0x000fe4000fffe0ff */
[----:B------:R-:W-:Y:S02]  /*27f0*/  UIADD3 UR4, UPT, UPT, -UR5, UR4, URZ ;  /* 0x0000000405047290 */ /* 0x000fe4000fffe1ff */
[----:B------:R-:W-:Y:S02]  /*2800*/  UIMAD UR30, UR8, UR14, UR30 ;  /* 0x0000000e081e72a4 */ /* 0x000fe4000f8e021e */
[----:B------:R-:W-:-:S12]  /*2810*/  UIMAD UR31, UR4, UR10, UR31 ;  /* 0x0000000a041f72a4 */ /* 0x000fd8000f8e021f */
.L_x_41:
[----:B------:R-:W-:Y:S01]  /*2820*/  VIADD R11, R11, 0x1 ;  /* 0x000000010b0b7836 */ /* 0x000fe20000000000 */
[----:B------:R-:W-:Y:S02]  /*2830*/  R2UR UR5, R143 ;  /* 0x000000008f0572ca */ /* 0x000fe400000e0000 */
[----:B------:R-:W-:Y:S02]  /*2840*/  R2UR UR4, R142 ;  /* 0x000000008e0472ca */ /* 0x000fe400000e0000 */
[C---:B------:R-:W-:Y:S02]  /*2850*/  ISETP.NE.AND P0, PT, R11.reuse, 0x2, PT ;  /* 0x000000020b00780c */ /* 0x040fe40003f05270 */
[----:B------:R-:W-:Y:S02]  /*2860*/  PLOP3.LUT P1, PT, PT, PT, PT, 0x80, 0x8 ;  /* 0x000000000008781c */ /* 0x000fe40003f2f070 */
[----:B------:R-:W-:Y:S02]  /*2870*/  SEL R3, RZ, 0x1, P0 ;  /* 0x00000001ff037807 */ /* 0x000fe40000000000 */
[----:B------:R-:W-:-:S02]  /*2880*/  SEL R11, R11, RZ, P0 ;  /* 0x000000ff0b0b7207 */ /* 0x000fc40000000000 */
[----:B------:R-:W-:Y:S01]  /*2890*/  LOP3.LUT R10, R10, R3, RZ, 0x3c, !PT ;  /* 0x000000030a0a7212 */ /* 0x000fe200078e3cff */
[----:B------:R-:W-:Y:S02]  /*28a0*/  UIADD3 UR16, UPT, UPT, UR31, UR5, URZ ;  /* 0x000000051f107290 */ /* 0x000fe4000fffe0ff */
[----:B------:R-:W-:Y:S01]  /*28b0*/  UIADD3 UR20, UPT, UPT, UR30, UR4, URZ ;  /* 0x000000041e147290 */ /* 0x000fe2000fffe0ff */
[----:B------:R-:W-:Y:S11]  /*28c0*/  BRA.U UP1, `(.L_x_42) ;  /* 0xfffffff101247547 */ /* 0x000ff6000b83ffff */
[----:B------:R-:W-:Y:S01]  /*28d0*/  UIADD3 UR8, UPT, UPT, UR6, 0x20, URZ ;  /* 0x0000002006087890 */ /* 0x000fe2000fffe0ff */
[----:B------:R-:W-:-:S03]  /*28e0*/  SHF.L.U32 R3, R12, 0x1f, RZ ;  /* 0x0000001f0c037819 */ /* 0x000fc600000006ff */
[----:B------:R-:W-:-:S09]  /*28f0*/  ULEA UR4, UR7, UR8, 0x3 ;  /* 0x0000000807047291 */ /* 0x000fd2000f8e18ff */
[----:B------:R-:W2:Y:S02]  /*2900*/  SYNCS.PHASECHK.TRANS64.TRYWAIT P0, [UR4], R3 ;  /* 0x00000003ff0075a7 */ /* 0x000ea40008001104 */
[----:B--2---:R-:W-:Y:S05]  /*2910*/  @!P0 BRA `(.L_x_43) ;  /* 0x00000094002c8947 */ /* 0x004fea0003800000 */
.L_x_146:
[----:B------:R-:W-:-:S04]  /*2920*/  UIADD3 UR4, UPT, UPT, UR7, 0x1, URZ ;  /* 0x0000000107047890 */ /* 0x000fc8000fffe0ff */
[----:B------:R-:W-:-:S04]  /*2930*/  UISETP.NE.AND UP0, UPT, UR4, 0x4, UPT ;  /* 0x000000040400788c */ /* 0x000fc8000bf05270 */
[----:B------:R-:W-:Y:S02]  /*2940*/  USEL UR6, URZ, 0x1, UP0 ;  /* 0x00000001ff067887 */ /* 0x000fe40008000000 */
[----:B------:R-:W-:-:S04]  /*2950*/  USEL UR4, UR4, URZ, UP0 ;  /* 0x000000ff04047287 */ /* 0x000fc80008000000 */
[----:B------:R-:W-:Y:S01]  /*2960*/  ULEA UR5, UR4, UR8, 0x3 ;  /* 0x0000000804057291 */ /* 0x000fe2000f8e18ff */
[----:B------:R-:W-:-:S04]  /*2970*/  LOP3.LUT R2, R12, UR6, RZ, 0x3c, !PT ;  /* 0x000000060c027c12 */ /* 0x000fc8000f8e3cff */
[----:B-1----:R-:W-:-:S04]  /*2980*/  SHF.L.U32 R3, R2, 0x1f, RZ ;  /* 0x0000001f02037819 */ /* 0x002fc800000006ff */
[----:B------:R-:W1:Y:S02]  /*2990*/  SYNCS.PHASECHK.TRANS64.TRYWAIT P0, [UR5], R3 ;  /* 0x00000003ff0075a7 */ /* 0x000e640008001105 */
[----:B-1----:R-:W-:Y:S05]  /*29a0*/  @!P0 BRA `(.L_x_44) ;  /* 0x0000009400208947 */ /* 0x002fea0003800000 */
.L_x_148:
        /* <DEDUP_REMOVED lines=9> */
.L_x_150:
[----:B------:R-:W-:-:S04]  /*2a40*/  UIADD3 UR4, UPT, UPT, UR4, 0x1, URZ ;  /* 0x0000000104047890 */ /* 0x000fc8000fffe0ff */
[----:B------:R-:W-:-:S04]  /*2a50*/  UISETP.NE.AND UP0, UPT, UR4, 0x4, UPT ;  /* 0x000000040400788c */ /* 0x000fc8000bf05270 */
[----:B------:R-:W-:Y:S02]  /*2a60*/  USEL UR5, URZ, 0x1, UP0 ;  /* 0x00000001ff057887 */ /* 0x000fe40008000000 */
[----:B------:R-:W-:-:S04]  /*2a70*/  USEL UR4, UR4, URZ, UP0 ;  /* 0x000000ff04047287 */ /* 0x000fc80008000000 */
[----:B------:R-:W-:Y:S01]  /*2a80*/  ULEA UR4, UR4, UR8, 0x3 ;  /* 0x0000000804047291 */ /* 0x000fe2000f8e18ff */
[----:B-1----:R-:W-:-:S04]  /*2a90*/  LOP3.LUT R3, R2, UR5, RZ, 0x3c, !PT ;  /* 0x0000000502037c12 */ /* 0x002fc8000f8e3cff */
[----:B------:R-:W-:Y:S01]  /*2aa0*/  SHF.L.U32 R3, R3, 0x1f, RZ ;  /* 0x0000001f03037819 */ /* 0x000fe200000006ff */
[----:B------:R-:W-:-:S07]  /*2ab0*/  IMAD.U32 R0, RZ, RZ, UR4 ;  /* 0x00000004ff007e24 */ /* 0x000fce000f8e00ff */
.L_x_46:
[----:B-1----:R1:W2:Y:S02]  /*2ac0*/  SYNCS.PHASECHK.TRANS64.TRYWAIT P0, [R0+URZ], R3 ;  /* 0x00000003000075a7 */ /* 0x0022a400080011ff */
[----:B--2---:R-:W-:Y:S05]  /*2ad0*/  @!P0 NANOSLEEP.SYNCS 0x989680 ;  /* 0x009896800000895d */ /* 0x004fea0003900000 */
[----:B------:R-:W2:Y:S02]  /*2ae0*/  @!P0 SYNCS.PHASECHK.TRANS64 P0, [R0+URZ], R3 ;  /* 0x00000003000085a7 */ /* 0x000ea400080010ff */
[----:B--2---:R-:W-:Y:S05]  /*2af0*/  @P0 EXIT ;  /* 0x000000000000094d */ /* 0x004fea0003800000 */
[----:B------:R-:W-:Y:S05]  /*2b00*/  BRA `(.L_x_46) ;  /* 0xfffffffc00ec7947 */ /* 0x000fea000383ffff */
.L_x_22:
[----:B------:R-:W-:-:S04]  /*2b10*/  UISETP.NE.AND UP0, UPT, UR45, URZ, UPT ;  /* 0x000000ff2d00728c */ /* 0x000fc8000bf05270 */
[----:B------:R-:W-:-:S09]  /*2b20*/  UISETP.NE.OR UP0, UPT, UR17, 0x1, UP0 ;  /* 0x000000011100788c */ /* 0x000fd20008705670 */
[----:B------:R-:W-:Y:S05]  /*2b30*/  BRA.U UP0, `(.L_x_47) ;  /* 0x0000000500487547 */ /* 0x000fea000b800000 */
[----:B------:R-:W-:Y:S01]  /*2b40*/  ISETP.GE.U32.AND P2, PT, R3, 0x4, PT ;  /* 0x000000040300780c */ /* 0x000fe20003f46070 */
[----:B------:R-:W-:Y:S01]  /*2b50*/  IMAD.MOV.U32 R12, RZ, RZ, 0x1 ;  /* 0x00000001ff0c7424 */ /* 0x000fe200078e00ff */
[----:B------:R-:W-:Y:S02]  /*2b60*/  CS2R R10, SRZ ;  /* 0x00000000000a7805 */ /* 0x000fe4000001ff00 */
[----:B------:R-:W-:Y:S01]  /*2b70*/  CS2R R8, SRZ ;  /* 0x0000000000087805 */ /* 0x000fe2000001ff00 */
[----:B------:R-:W-:Y:S01]  /*2b80*/  UMOV UR6, 0x400 ;  /* 0x0000040000067882 */ /* 0x000fe20000000000 */
[----:B------:R-:W-:Y:S01]  /*2b90*/  UMOV UR5, URZ ;  /* 0x000000ff00057c82 */ /* 0x000fe20008000000 */
[----:B------:R-:W-:-:S12]  /*2ba0*/  ULEA UR6, UR45, UR6, 0x18 ;  /* 0x000000062d067291 */ /* 0x000fd8000f8ec0ff */
.L_x_51:
[----:B------:R-:W-:Y:S02]  /*2bb0*/  LEA R0, R8, UR6, 0x3 ;  /* 0x0000000608007c11 */ /* 0x000fe4000f8e18ff */
[----:B------:R-:W-:-:S03]  /*2bc0*/  SHF.L.U32 R5, R9, 0x1f, RZ ;  /* 0x0000001f09057819 */ /* 0x000fc600000006ff */
[----:B------:R-:W-:Y:S01]  /*2bd0*/  VIADD R4, R0, 0xe0 ;  /* 0x000000e000047836 */ /* 0x000fe20000000000 */
[----:B------:R-:W1:Y:S02]  /*2be0*/  SYNCS.PHASECHK.TRANS64.TRYWAIT P0, [R0+URZ+0xd0], R5 ;  /* 0x0000d005000075a7 */ /* 0x000e6400080011ff */
[----:B-1----:R-:W-:Y:S05]  /*2bf0*/  @!P0 BRA `(.L_x_48) ;  /* 0x0000009000bc8947 */ /* 0x002fea0003800000 */
.L_x_151:
[----:B------:R-:W-:Y:S01]  /*2c00*/  ULEA UR4, UR5, UR6, 0x3 ;  /* 0x0000000605047291 */ /* 0x000fe2000f8e18ff */
[----:B------:R-:W-:Y:S01]  /*2c10*/  PRMT R4, RZ, 0x654, R4 ;  /* 0x00000654ff047816 */ /* 0x000fe20000000004 */
[----:B-1----:R-:W-:Y:S01]  /*2c20*/  @!P2 IMAD.MOV.U32 R5, RZ, RZ, 0x10 ;  /* 0x00000010ff05a424 */ /* 0x002fe200078e00ff */
[----:B------:R-:W-:Y:S01]  /*2c30*/  SHF.L.U32 R7, R12, 0x1f, RZ ;  /* 0x0000001f0c077819 */ /* 0x000fe200000006ff */
[----:B------:R-:W-:Y:S01]  /*2c40*/  UIADD3 UR7, UPT, UPT, UR4, 0x90, URZ ;  /* 0x0000009004077890 */ /* 0x000fe2000fffe0ff */
[----:B------:R1:W-:Y:S05]  /*2c50*/  SYNCS.ARRIVE.TRANS64.RED.A1T0 RZ, [R4+URZ], RZ ;  /* 0x000000ff04ff79a7 */ /* 0x0003ea00081004ff */
[----:B------:R-:W-:Y:S01]  /*2c60*/  IMAD.U32 R0, RZ, RZ, UR7 ;  /* 0x00000007ff007e24 */ /* 0x000fe2000f8e00ff */
[----:B------:R-:W2:Y:S04]  /*2c70*/  SYNCS.PHASECHK.TRANS64.TRYWAIT P0, [UR4+0xa0], R7 ;  /* 0x0000a007ff0075a7 */ /* 0x000ea80008001104 */
[----:B------:R-:W-:Y:S01]  /*2c80*/  PRMT R13, R3, 0x654, R0 ;  /* 0x00000654030d7816 */ /* 0x000fe20000000000 */
[----:B-12---:R-:W-:Y:S06]  /*2c90*/  @!P0 BRA `(.L_x_49) ;  /* 0x0000009000a88947 */ /* 0x006fec0003800000 */
.L_x_153:
[----:B------:R-:W-:Y:S01]  /*2ca0*/  ULEA UR8, UR5, UR6, 0x4 ;  /* 0x0000000605087291 */ /* 0x000fe2000f8e20ff */
[----:B------:R-:W-:Y:S01]  /*2cb0*/  SEL R2, R13, R2, !P2 ;  /* 0x000000020d027207 */ /* 0x000fe20005000000 */
[----:B------:R-:W-:Y:S01]  /*2cc0*/  UIADD3 UR9, UPT, UPT, UR4, 0x90, URZ ;  /* 0x0000009004097890 */ /* 0x000fe2000fffe0ff */
[----:B-1----:R-:W-:Y:S01]  /*2cd0*/  LEA R0, R11, UR6, 0x3 ;  /* 0x000000060b007c11 */ /* 0x002fe2000f8e18ff */
[----:B------:R-:W-:Y:S01]  /*2ce0*/  UIADD3 UR8, UPT, UPT, UR8, 0x100, URZ ;  /* 0x0000010008087890 */ /* 0x000fe2000fffe0ff */
[----:B------:R1:W-:Y:S01]  /*2cf0*/  @!P2 SYNCS.ARRIVE.TRANS64.RED RZ, [R2+URZ], R5 ;  /* 0x0000000502ffa9a7 */ /* 0x0003e200080004ff */
[----:B------:R-:W-:Y:S01]  /*2d00*/  UIADD3 UR4, UPT, UPT, UR5, 0x1, URZ ;  /* 0x0000000105047890 */ /* 0x000fe2000fffe0ff */
[----:B------:R-:W-:-:S03]  /*2d10*/  VIADD R8, R8, 0x1 ;  /* 0x0000000108087836 */ /* 0x000fc60000000000 */
[----:B------:R-:W-:Y:S02]  /*2d20*/  UISETP.NE.AND UP0, UPT, UR4, 0x2, UPT ;  /* 0x000000020400788c */ /* 0x000fe4000bf05270 */
[----:B------:R-:W-:Y:S01]  /*2d30*/  ISETP.NE.AND P0, PT, R8, 0x2, PT ;  /* 0x000000020800780c */ /* 0x000fe20003f05270 */
[----:B------:R-:W-:Y:S06]  /*2d40*/  UGETNEXTWORKID.BROADCAST [UR8], [UR9] ;  /* 0x00000000080073ca */ /* 0x000fec0008000100 */
[----:B------:R-:W-:Y:S02]  /*2d50*/  USEL UR7, URZ, 0x1, UP0 ;  /* 0x00000001ff077887 */ /* 0x000fe40008000000 */
[----:B------:R-:W-:-:S04]  /*2d60*/  USEL UR5, UR4, URZ, UP0 ;  /* 0x000000ff04057287 */ /* 0x000fc80008000000 */
[----:B------:R-:W-:Y:S02]  /*2d70*/  LOP3.LUT R12, R12, UR7, RZ, 0x3c, !PT ;  /* 0x000000070c0c7c12 */ /* 0x000fe4000f8e3cff */
[----:B-1----:R-:W-:-:S04]  /*2d80*/  SHF.L.U32 R5, R10, 0x1f, RZ ;  /* 0x0000001f0a057819 */ /* 0x002fc800000006ff */
[----:B------:R-:W1:Y:S02]  /*2d90*/  SYNCS.PHASECHK.TRANS64.TRYWAIT P1, [R0+URZ+0x90], R5 ;  /* 0x00009005000075a7 */ /* 0x000e6400080211ff */
[----:B-1----:R-:W-:Y:S05]  /*2da0*/  @!P1 BRA `(.L_x_50) ;  /* 0x00000090007c9947 */ /* 0x002fea0003800000 */
.L_x_154:
[C---:B------:R-:W-:Y:S01]  /*2db0*/  LEA R4, R11.reuse, UR6, 0x4 ;  /* 0x000000060b047c11 */ /* 0x040fe2000f8e20ff */
[----:B-1----:R-:W-:Y:S01]  /*2dc0*/  VIADD R0, R0, 0xa0 ;  /* 0x000000a000007836 */ /* 0x002fe20000000000 */
[----:B------:R-:W-:Y:S01]  /*2dd0*/  SEL R8, R8, RZ, P0 ;  /* 0x000000ff08087207 */ /* 0x000fe20000000000 */
[----:B------:R-:W-:-:S03]  /*2de0*/  VIADD R11, R11, 0x1 ;  /* 0x000000010b0b7836 */ /* 0x000fc60000000000 */
[----:B------:R-:W1:Y:S01]  /*2df0*/  LDS.128 R4, [R4+0x100] ;  /* 0x0001000004047984 */ /* 0x000e620000000c00 */
[----:B------:R-:W-:Y:S02]  /*2e00*/  PRMT R0, RZ, 0x654, R0 ;  /* 0x00000654ff007816 */ /* 0x000fe40000000000 */
[C---:B------:R-:W-:Y:S01]  /*2e10*/  ISETP.NE.AND P1, PT, R11.reuse, 0x2, PT ;  /* 0x000000020b00780c */ /* 0x040fe20003f25270 */
[----:B------:R-:W-:Y:S01]  /*2e20*/  @!PT LDS RZ, [RZ] ;  /* 0x00000000fffff984 */ /* 0x000fe20000000800 */
[----:B------:R-:W-:Y:S01]  /*2e30*/  @!PT LDS RZ, [RZ] ;  /* 0x00000000fffff984 */ /* 0x000fe20000000800 */
[----:B------:R-:W-:Y:S01]  /*2e40*/  @!PT LDS RZ, [RZ] ;  /* 0x00000000fffff984 */ /* 0x000fe20000000800 */
[----:B------:R-:W-:Y:S01]  /*2e50*/  @!PT LDS RZ, [RZ] ;  /* 0x00000000fffff984 */ /* 0x000fe20000000800 */
[----:B------:R2:W-:Y:S06]  /*2e60*/  MEMBAR.ALL.CTA ;  /* 0x0000000000007992 */ /* 0x0005ec0000008000 */
[----:B--2---:R-:W2:Y:S01]  /*2e70*/  FENCE.VIEW.ASYNC.S ;  /* 0x00000000000073c6 */ /* 0x004ea20000000000 */
[----:B------:R-:W-:Y:S01]  /*2e80*/  SEL R11, R11, RZ, P1 ;  /* 0x000000ff0b0b7207 */ /* 0x000fe20000800000 */
[----:B--2---:R2:W-:Y:S01]  /*2e90*/  SYNCS.ARRIVE.TRANS64.RED.A1T0 RZ, [R0+URZ], RZ ;  /* 0x000000ff00ff79a7 */ /* 0x0045e200081004ff */
[----:B-1----:R-:W-:-:S02]  /*2ea0*/  LOP3.LUT P3, RZ, R6, 0x1, RZ, 0xc0, !PT ;  /* 0x0000000106ff7812 */ /* 0x002fc4000786c0ff */
[----:B------:R-:W-:-:S04]  /*2eb0*/  SEL R5, RZ, 0x1, P1 ;  /* 0x00000001ff057807 */ /* 0x000fc80000800000 */
[----:B------:R-:W-:Y:S02]  /*2ec0*/  LOP3.LUT R10, R10, R5, RZ, 0x3c, !PT ;  /* 0x000000050a0a7212 */ /* 0x000fe400078e3cff */
[----:B--2---:R-:W-:-:S04]  /*2ed0*/  SEL R0, RZ, 0x1, P0 ;  /* 0x00000001ff007807 */ /* 0x004fc80000000000 */
[----:B------:R-:W-:Y:S01]  /*2ee0*/  LOP3.LUT R9, R9, R0, RZ, 0x3c, !PT ;  /* 0x0000000009097212 */ /* 0x000fe200078e3cff */
[----:B------:R-:W-:Y:S06]  /*2ef0*/  @P3 BRA `(.L_x_51) ;  /* 0xfffffffc002c3947 */ /* 0x000fec000383ffff */
[----:B------:R-:W-:Y:S01]  /*2f00*/  ULEA UR4, UR5, UR6, 0x3 ;  /* 0x0000000605047291 */ /* 0x000fe2000f8e18ff */
[----:B------:R-:W-:-:S08]  /*2f10*/  SHF.L.U32 R3, R12, 0x1f, RZ ;  /* 0x0000001f0c037819 */ /* 0x000fd000000006ff */
[----:B------:R-:W1:Y:S02]  /*2f20*/  SYNCS.PHASECHK.TRANS64 P0, [UR4+0xa0], R3 ;  /* 0x0000a003ff0075a7 */ /* 0x000e640008001004 */
[----:B-1----:R-:W-:Y:S05]  /*2f30*/  @P0 BRA `(.L_x_52) ;  /* 0x0000000000080947 */ /* 0x002fea0003800000 */
[----:B------:R-:W1:Y:S02]  /*2f40*/  SYNCS.PHASECHK.TRANS64.TRYWAIT P0, [UR4+0xa0], R3 ;  /* 0x0000a003ff0075a7 */ /* 0x000e640008001104 */
[----:B-1----:R-:W-:Y:S05]  /*2f50*/  @!P0 BRA `(.L_x_53) ;  /* 0x0000009000248947 */ /* 0x002fea0003800000 */
.L_x_52:
[----:B------:R-:W-:-:S04]  /*2f60*/  UIADD3 UR7, UPT, UPT, UR5, 0x1, URZ ;  /* 0x0000000105077890 */ /* 0x000fc8000fffe0ff */
[----:B------:R-:W-:-:S04]  /*2f70*/  UISETP.NE.AND UP0, UPT, UR7, 0x2, UPT ;  /* 0x000000020700788c */ /* 0x000fc8000bf05270 */
[----:B------:R-:W-:Y:S02]  /*2f80*/  USEL UR8, URZ, 0x1, UP0 ;  /* 0x00000001ff087887 */ /* 0x000fe40008000000 */
[----:B------:R-:W-:-:S04]  /*2f90*/  USEL UR7, UR7, URZ, UP0 ;  /* 0x000000ff07077287 */ /* 0x000fc80008000000 */
[----:B------:R-:W-:Y:S01]  /*2fa0*/  ULEA UR7, UR7, UR6, 0x3 ;  /* 0x0000000607077291 */ /* 0x000fe2000f8e18ff */
[----:B-1----:R-:W-:-:S04]  /*2fb0*/  LOP3.LUT R3, R12, UR8, RZ, 0x3c, !PT ;  /* 0x000000080c037c12 */ /* 0x002fc8000f8e3cff */
[----:B------:R-:W-:-:S04]  /*2fc0*/  SHF.L.U32 R0, R3, 0x1f, RZ ;  /* 0x0000001f03007819 */ /* 0x000fc800000006ff */
[----:B------:R-:W1:Y:S02]  /*2fd0*/  SYNCS.PHASECHK.TRANS64 P0, [UR7+0xa0], R0 ;  /* 0x0000a000ff0075a7 */ /* 0x000e640008001007 */
[----:B-1----:R-:W-:Y:S05]  /*2fe0*/  @P0 EXIT ;  /* 0x000000000000094d */ /* 0x002fea0003800000 */
[----:B------:R-:W-:Y:S02]  /*2ff0*/  SHF.L.U32 R3, R3, 0x1f, RZ ;  /* 0x0000001f03037819 */ /* 0x000fe400000006ff */
[----:B------:R-:W-:-:S07]  /*3000*/  MOV R0, UR7 ;  /* 0x0000000700007c02 */ /* 0x000fce0008000f00 */
.L_x_54:
[----:B-1----:R1:W2:Y:S02]  /*3010*/  SYNCS.PHASECHK.TRANS64.TRYWAIT P0, [R0+URZ+0xa0], R3 ;  /* 0x0000a003000075a7 */ /* 0x0022a400080011ff */
[----:B--2---:R-:W-:Y:S05]  /*3020*/  @!P0 NANOSLEEP.SYNCS 0x989680 ;  /* 0x009896800000895d */ /* 0x004fea0003900000 */
[----:B------:R-:W2:Y:S02]  /*3030*/  @!P0 SYNCS.PHASECHK.TRANS64 P0, [R0+URZ+0xa0], R3 ;  /* 0x0000a003000085a7 */ /* 0x000ea400080010ff */
[----:B--2---:R-:W-:Y:S05]  /*3040*/  @P0 EXIT ;  /* 0x000000000000094d */ /* 0x004fea0003800000 */
[----:B------:R-:W-:Y:S05]  /*3050*/  BRA `(.L_x_54) ;  /* 0xfffffffc00ec7947 */ /* 0x000fea000383ffff */
.L_x_47:
[----:B------:R-:W-:Y:S05]  /*3060*/  BRA.U UP4, `(.L_x_55) ;  /* 0x00000011043c7547 */ /* 0x000fea000b800000 */
[----:B------:R-:W-:Y:S01]  /*3070*/  UMOV UR4, 0x40 ;  /* 0x0000004000047882 */ /* 0x000fe20000000000 */
[----:B------:R-:W-:Y:S01]  /*3080*/  NOP ;  /* 0x0000000000007918 */ /* 0x000fe20000000000 */
[----:B------:R-:W-:Y:S01]  /*3090*/  ULEA UR5, UR45, UR4, 0x18 ;  /* 0x000000042d057291 */ /* 0x000fe2000f8ec0ff */
[----:B------:R-:W-:Y:S02]  /*30a0*/  UMOV UR6, 0x400 ;  /* 0x0000040000067882 */ /* 0x000fe40000000000 */
[----:B------:R-:W-:-:S06]  /*30b0*/  ULEA UR6, UR45, UR6, 0x18 ;  /* 0x000000062d067291 */ /* 0x000fcc000f8ec0ff */
[----:B------:R-:W1:Y:S02]  /*30c0*/  LDS.U8 R3, [UR5+0x1c] ;  /* 0x00001c05ff037984 */ /* 0x000e640008000000 */
[----:B-1----:R-:W-:-:S13]  /*30d0*/  ISETP.NE.AND P0, PT, R3, RZ, PT ;  /* 0x000000ff0300720c */ /* 0x002fda0003f05270 */
[----:B------:R-:W-:Y:S05]  /*30e0*/  @P0 BRA `(.L_x_56) ;  /* 0x0000000400080947 */ /* 0x000fea0003800000 */
[----:B------:R-:W-:Y:S02]  /*30f0*/  UISETP.NE.U32.AND UP1, UPT, UR27, 0x1, UPT ;  /* 0x000000011b00788c */ /* 0x000fe4000bf25070 */
[----:B------:R-:W-:-:S07]  /*3100*/  UIADD3 UR7, UPT, UPT, UR5, 0x8, URZ ;  /* 0x0000000805077890 */ /* 0x000fce000fffe0ff */
[----:B------:R-:W-:Y:S05]  /*3110*/  BRA.U !UP1, `(.L_x_57) ;  /* 0x00000001099c7547 */ /* 0x000fea000b800000 */
[----:B------:R-:W-:Y:S01]  /*3120*/  ELECT P0, URZ, PT ;  /* 0x0000000000ff782f */ /* 0x000fe20003800000 */
[----:B------:R-:W-:-:S12]  /*3130*/  BSSY B0, `(.L_x_57) ;  /* 0x0000025000007945 */ /* 0x000fd80003800000 */
[----:B------:R-:W-:Y:S05]  /*3140*/  @!P0 BRA `(.L_x_58) ;  /* 0x00000000008c8947 */ /* 0x000fea0003800000 */
[----:B------:R-:W-:-:S05]  /*3150*/  UMOV UR4, 0x10 ;  /* 0x0000001000047882 */ /* 0x000fca0000000000 */
[----:B------:R-:W-:Y:S04]  /*3160*/  DEPBAR.LE SB1, 0x36 ;  /* 0x00009d800000791a */ /* 0x000fe80000000000 */
[----:B------:R-:W1:Y:S02]  /*3170*/  UTCATOMSWS.2CTA.FIND_AND_SET.ALIGN UP0, UR4, UR4 ;  /* 0x00000004000475e3 */ /* 0x000e640008200800 */
[----:B-1----:R-:W-:Y:S01]  /*3180*/  MOV R10, UR4 ;  /* 0x00000004000a7c02 */ /* 0x002fe20008000f00 */
[----:B------:R-:W-:Y:S06]  /*3190*/  BRA.U UP0, `(.L_x_59) ;  /* 0x0000000100187547 */ /* 0x000fec000b800000 */
.L_x_60:
[----:B------:R-:W-:Y:S05]  /*31a0*/  NANOSLEEP 0x64 ;  /* 0x000000640000795d */ /* 0x000fea0003800000 */
[----:B------:R-:W-:-:S05]  /*31b0*/  UMOV UR4, 0x10 ;  /* 0x0000001000047882 */ /* 0x000fca0000000000 */
[----:B------:R-:W-:Y:S04]  /*31c0*/  DEPBAR.LE SB1, 0x36 ;  /* 0x00009d800000791a */ /* 0x000fe80000000000 */
[----:B------:R-:W1:Y:S02]  /*31d0*/  UTCATOMSWS.2CTA.FIND_AND_SET.ALIGN UP0, UR4, UR4 ;  /* 0x00000004000475e3 */ /* 0x000e640008200800 */
[----:B-1----:R-:W-:Y:S01]  /*31e0*/  MOV R10, UR4 ;  /* 0x00000004000a7c02 */ /* 0x002fe20008000f00 */
[----:B------:R-:W-:Y:S05]  /*31f0*/  BRA.U !UP0, `(.L_x_60) ;  /* 0xfffffffd08e87547 */ /* 0x000fea000b83ffff */
.L_x_59:
[----:B------:R-:W1:Y:S01]  /*3200*/  LDS R6, [UR5+0x10] ;  /* 0x00001005ff067984 */ /* 0x000e620008000800 */
[----:B------:R-:W-:Y:S01]  /*3210*/  IMAD.U32 R3, RZ, RZ, UR6 ;  /* 0x00000006ff037e24 */ /* 0x000fe2000f8e00ff */
[----:B------:R-:W-:-:S03]  /*3220*/  MOV R4, UR28 ;  /* 0x0000001c00047c02 */ /* 0x000fc60008000f00 */
[----:B------:R-:W-:Y:S01]  /*3230*/  VIADD R3, R3, 0x120 ;  /* 0x0000012003037836 */ /* 0x000fe20000000000 */
[----:B-1----:R-:W-:-:S04]  /*3240*/  SHF.L.U32 R6, R6, 0x1f, RZ ;  /* 0x0000001f06067819 */ /* 0x002fc800000006ff */
[----:B------:R-:W1:Y:S02]  /*3250*/  SYNCS.PHASECHK.TRANS64.TRYWAIT P0, [UR5+0x8], R6 ;  /* 0x00000806ff0075a7 */ /* 0x000e640008001105 */
[----:B-1----:R-:W-:Y:S05]  /*3260*/  @P0 BRA `(.L_x_61) ;  /* 0x0000000000080947 */ /* 0x002fea0003800000 */
[----:B------:R-:W1:Y:S02]  /*3270*/  SYNCS.PHASECHK.TRANS64.TRYWAIT P0, [UR5+0x8], R6 ;  /* 0x00000806ff0075a7 */ /* 0x000e640008001105 */
[----:B-1----:R-:W-:Y:S05]  /*3280*/  @!P0 BRA `(.L_x_62) ;  /* 0x0000008c00708947 */ /* 0x002fea0003800000 */
.L_x_61:
[----:B------:R-:W-:Y:S01]  /*3290*/  PRMT R4, R4, 0x654, R3 ;  /* 0x0000065404047816 */ /* 0x000fe20000000003 */
[----:B------:R-:W-:Y:S01]  /*32a0*/  HFMA2 R3, -RZ, RZ, 0, 5.9604644775390625e-08 ;  /* 0x00000001ff037431 */ /* 0x000fe200000001ff */
[----:B------:R-:W-:Y:S01]  /*32b0*/  UPRMT UR4, UR28, 0x654, UR7 ;  /* 0x000006541c047896 */ /* 0x000fe20008000007 */
[----:B------:R-:W-:Y:S02]  /*32c0*/  IMAD.MOV.U32 R7, RZ, RZ, 0xffff ;  /* 0x0000ffffff077424 */ /* 0x000fe400078e00ff */
[----:B-1----:R-:W-:Y:S02]  /*32d0*/  IMAD.MOV.U32 R6, RZ, RZ, 0x4 ;  /* 0x00000004ff067424 */ /* 0x002fe400078e00ff */
[----:B------:R-:W-:Y:S01]  /*32e0*/  IMAD.SHL.U32 R9, R10, 0x20, RZ ;  /* 0x000000200a097824 */ /* 0x000fe200078e00ff */
[----:B------:R-:W-:Y:S02]  /*32f0*/  MOV R5, UR4 ;  /* 0x0000000400057c02 */ /* 0x000fe40008000f00 */
[-C--:B------:R-:W-:Y:S01]  /*3300*/  SHF.L.U32 R8, R7, R10.reuse, RZ ;  /* 0x0000000a07087219 */ /* 0x080fe200000006ff */
[----:B------:R1:W-:Y:S01]  /*3310*/  SYNCS.ARRIVE.TRANS64.RED RZ, [UR4], R6 ;  /* 0x00000006ffff79a7 */ /* 0x0003e20008000404 */
[----:B------:R-:W-:Y:S01]  /*3320*/  SHF.L.U32 R7, R3, R10, RZ ;  /* 0x0000000a03077219 */ /* 0x000fe200000006ff */
[----:B------:R1:W-:Y:S04]  /*3330*/  STS [UR6+0x120], R9 ;  /* 0x00012009ff007988 */ /* 0x0003e80008000806 */
[----:B------:R1:W-:Y:S04]  /*3340*/  STAS [R4.64], R10 ;  /* 0x0000000a04007dbd */ /* 0x0003e8000c0008ff */
[----:B------:R1:W-:Y:S04]  /*3350*/  ATOMS.OR RZ, [UR5+0x14], R8 ;  /* 0x00001408ffff798c */ /* 0x0003e8000b000005 */
[----:B------:R1:W-:Y:S04]  /*3360*/  ATOMS.OR RZ, [UR5+0x18], R7 ;  /* 0x00001807ffff798c */ /* 0x0003e8000b000005 */
[----:B------:R1:W-:Y:S02]  /*3370*/  ATOMS.XOR RZ, [UR5+0x10], R3 ;  /* 0x00001003ffff798c */ /* 0x0003e4000b800005 */
.L_x_58:
[----:B------:R-:W-:Y:S05]  /*3380*/  BSYNC B0 ;  /* 0x0000000000007941 */ /* 0x000fea0003800000 */
.L_x_57:
[----:B------:R-:W-:Y:S05]  /*3390*/  BRA.U UP1, `(.L_x_63) ;  /* 0x00000001016c7547 */ /* 0x000fea000b800000 */
[----:B------:R-:W-:-:S03]  /*33a0*/  UMOV UR4, 0xffffffff ;  /* 0xffffffff00047882 */ /* 0x000fc60000000000 */
[----:B------:R-:W-:Y:S05]  /*33b0*/  BRA.DIV UR4, `(.L_x_64) ;  /* 0x0000008e043c7947 */ /* 0x000fea000b800000 */
[----:B------:R-:W-:-:S13]  /*33c0*/  ELECT P0, URZ, PT ;  /* 0x0000000000ff782f */ /* 0x000fda0003800000 */
.L_x_158:
[----:B------:R-:W-:Y:S05]  /*33d0*/  @!P0 BRA `(.L_x_63) ;  /* 0x00000000005c8947 */ /* 0x000fea0003800000 */
[----:B-1----:R-:W1:Y:S02]  /*33e0*/  LDS R4, [UR5+0x10] ;  /* 0x00001005ff047984 */ /* 0x002e640008000800 */
[----:B-1----:R-:W-:-:S04]  /*33f0*/  SHF.L.U32 R4, R4, 0x1f, RZ ;  /* 0x0000001f04047819 */ /* 0x002fc800000006ff */
[----:B------:R-:W1:Y:S02]  /*3400*/  SYNCS.PHASECHK.TRANS64.TRYWAIT P0, [UR5+0x8], R4 ;  /* 0x00000804ff0075a7 */ /* 0x000e640008001105 */
[----:B-1----:R-:W-:Y:S05]  /*3410*/  @P0 BRA `(.L_x_65) ;  /* 0x0000000000080947 */ /* 0x002fea0003800000 */
[----:B------:R-:W1:Y:S02]  /*3420*/  SYNCS.PHASECHK.TRANS64.TRYWAIT P0, [UR5+0x8], R4 ;  /* 0x00000804ff0075a7 */ /* 0x000e640008001105 */
[----:B-1----:R-:W-:Y:S05]  /*3430*/  @!P0 BRA `(.L_x_66) ;  /* 0x0000008c00408947 */ /* 0x002fea0003800000 */
.L_x_65:
[----:B------:R-:W2:Y:S01]  /*3440*/  LDS R6, [UR6+0x120] ;  /* 0x00012006ff067984 */ /* 0x000ea20008000800 */
[----:B-1----:R-:W-:Y:S02]  /*3450*/  HFMA2 R3, -RZ, RZ, 0, 5.9604644775390625e-08 ;  /* 0x00000001ff037431 */ /* 0x002fe400000001ff */
[----:B------:R-:W-:Y:S01]  /*3460*/  IMAD.MOV.U32 R4, RZ, RZ, 0xffff ;  /* 0x0000ffffff047424 */ /* 0x000fe200078e00ff */
[----:B------:R-:W-:Y:S01]  /*3470*/  UPRMT UR4, UR28, 0x654, UR7 ;  /* 0x000006541c047896 */ /* 0x000fe20008000007 */
[----:B--2---:R-:W-:-:S03]  /*3480*/  IMAD.SHL.U32 R5, R6, 0x20, RZ ;  /* 0x0000002006057824 */ /* 0x004fc600078e00ff */
[-C--:B------:R-:W-:Y:S02]  /*3490*/  SHF.L.U32 R4, R4, R6.reuse, RZ ;  /* 0x0000000604047219 */ /* 0x080fe400000006ff */
[----:B------:R-:W-:Y:S01]  /*34a0*/  SHF.L.U32 R6, R3, R6, RZ ;  /* 0x0000000603067219 */ /* 0x000fe200000006ff */
[----:B------:R2:W-:Y:S04]  /*34b0*/  STS [UR6+0x120], R5 ;  /* 0x00012005ff007988 */ /* 0x0005e80008000806 */
[----:B------:R2:W-:Y:S04]  /*34c0*/  ATOMS.OR RZ, [UR5+0x14], R4 ;  /* 0x00001404ffff798c */ /* 0x0005e8000b000005 */
[----:B------:R2:W-:Y:S01]  /*34d0*/  ATOMS.OR RZ, [UR5+0x18], R6 ;  /* 0x00001806ffff798c */ /* 0x0005e2000b000005 */
[----:B------:R-:W-:Y:S03]  /*34e0*/  SYNCS.ARRIVE.TRANS64.RED.A1T0 RZ, [UR4], RZ ;  /* 0x000000ffffff79a7 */ /* 0x000fe60008100404 */
[----:B------:R2:W-:Y:S01]  /*34f0*/  ATOMS.XOR RZ, [UR5+0x10], R3 ;  /* 0x00001003ffff798c */ /* 0x0005e2000b800005 */
[----:B------:R-:W-:Y:S05]  /*3500*/  BRA `(.L_x_63) ;  /* 0x0000000000107947 */ /* 0x000fea0003800000 */
.L_x_56:
[----:B------:R-:W-:Y:S02]  /*3510*/  MOV R3, 0xffffffff ;  /* 0xffffffff00037802 */ /* 0x000fe40000000f00 */
[----:B------:R-:W-:-:S03]  /*3520*/  MOV R4, 0x3550 ;  /* 0x0000355000047802 */ /* 0x000fc60000000f00 */
[----:B------:R1:W-:Y:S04]  /*3530*/  STS [UR6+0x120], R3 ;  /* 0x00012003ff007988 */ /* 0x0003e80008000806 */
[----:B-1---5:R-:W-:Y:S05]  /*3540*/  CALL.REL.NOINC `($__internal_1_$__cuda_sm10x_tcgen05_guardrail_trap_phase_invalid_during_alloc) ;  /* 0x0000009000e07944 */ /* 0x022fea0003c00000 */
.L_x_63:
[----:B------:R-:W-:Y:S05]  /*3550*/  WARPSYNC.ALL ;  /* 0x0000000000007948 */ /* 0x000fea0003800000 */
[----:B------:R-:W3:Y:S01]  /*3560*/  S2UR UR4, SR_CgaCtaId ;  /* 0x00000000000479c3 */ /* 0x000ee20000008800 */
[----:B------:R-:W-:Y:S01]  /*3570*/  UMOV UR13, 0x400 ;  /* 0x00000400000d7882 */ /* 0x000fe20000000000 */
[----:B------:R-:W-:-:S06]  /*3580*/  NOP ;  /* 0x0000000000007918 */ /* 0x000fcc0000000000 */
[----:B------:R-:W-:Y:S06]  /*3590*/  BAR.ARV 0x6, 0xa0 ;  /* 0x0182800000007b1d */ /* 0x000fec0000002000 */
[----:B------:R-:W4:Y:S01]  /*35a0*/  LDCU UR6, c[0x0][0x38c] ;  /* 0x00007180ff0677ac */ /* 0x000f220008000800 */
[----:B------:R-:W-:Y:S01]  /*35b0*/  LOP3.LUT R0, R0, 0xffff, RZ, 0xc0, !PT ;  /* 0x0000ffff00007812 */ /* 0x000fe200078ec0ff */
[----:B-1----:R-:W-:Y:S01]  /*35c0*/  IMAD.MOV.U32 R9, RZ, RZ, 0x1 ;  /* 0x00000001ff097424 */ /* 0x002fe200078e00ff */
[----:B------:R-:W-:Y:S01]  /*35d0*/  LOP3.LUT R2, R2, 0xffff, RZ, 0xc0, !PT ;  /* 0x0000ffff02027812 */ /* 0x000fe200078ec0ff */
[----:B------:R-:W-:Y:S01]  /*35e0*/  IMAD.MOV.U32 R8, RZ, RZ, RZ ;  /* 0x000000ffff087224 */ /* 0x000fe200078e00ff */
[----:B------:R-:W-:Y:S01]  /*35f0*/  R2UR UR24, R0 ;  /* 0x00000000001872ca */ /* 0x000fe200000e0000 */
[----:B------:R-:W-:Y:S01]  /*3600*/  UMOV UR20, URZ ;  /* 0x000000ff00147c82 */ /* 0x000fe20008000000 */
[----:B------:R-:W-:Y:S01]  /*3610*/  R2UR UR16, R2 ;  /* 0x00000000021072ca */ /* 0x000fe200000e0000 */
[----:B------:R-:W-:Y:S01]  /*3620*/  UMOV UR10, URZ ;  /* 0x000000ff000a7c82 */ /* 0x000fe20008000000 */
[----:B------:R-:W-:-:S02]  /*3630*/  UISETP.NE.AND UP3, UPT, UR27, URZ, UPT ;  /* 0x000000ff1b00728c */ /* 0x000fc4000bf65270 */
[----:B---3--:R-:W-:Y:S01]  /*3640*/  ULEA UR13, UR4, UR13, 0x18 ;  /* 0x0000000d040d7291 */ /* 0x008fe2000f8ec0ff */
[----:B------:R-:W-:Y:S01]  /*3650*/  UMOV UR11, URZ ;  /* 0x000000ff000b7c82 */ /* 0x000fe20008000000 */
[----:B------:R-:W-:Y:S02]  /*3660*/  UMOV UR22, 0x0 ;  /* 0x0000000000167882 */ /* 0x000fe40000000000 */
[----:B------:R-:W-:Y:S02]  /*3670*/  UIADD3 UR5, UPT, UPT, UR13, 0xc400, URZ ;  /* 0x0000c4000d057890 */ /* 0x000fe4000fffe0ff */
[----:B------:R-:W-:Y:S02]  /*3680*/  UIADD3 UR4, UPT, UPT, UR13, 0x10400, URZ ;  /* 0x000104000d047890 */ /* 0x000fe4000fffe0ff */
[----:B----4-:R-:W-:Y:S01]  /*3690*/  UIADD3 UR6, UPT, UPT, UR6, 0x1f, URZ ;  /* 0x0000001f06067890 */ /* 0x010fe2000fffe0ff */
[----:B--2---:R-:W1:Y:S01]  /*36a0*/  LDS R3, [UR13+0x120] ;  /* 0x0001200dff037984 */ /* 0x004e620008000800 */
[----:B------:R-:W-:-:S02]  /*36b0*/  USHF.R.U32.HI UR5, URZ, 0x4, UR5 ;  /* 0x00000004ff057899 */ /* 0x000fc40008011605 */
[----:B------:R-:W-:Y:S02]  /*36c0*/  USHF.R.S32.HI UR21, URZ, 0x1f, UR6 ;  /* 0x0000001fff157899 */ /* 0x000fe40008011406 */
[----:B------:R-:W-:Y:S02]  /*36d0*/  USHF.R.U32.HI UR4, URZ, 0x4, UR4 ;  /* 0x00000004ff047899 */ /* 0x000fe40008011604 */
[----:B------:R-:W-:Y:S02]  /*36e0*/  ULEA.HI UR21, UR21, UR6, URZ, 0x5 ;  /* 0x0000000615157291 */ /* 0x000fe4000f8f28ff */
[----:B------:R-:W-:Y:S02]  /*36f0*/  ULOP3.LUT UR5, UR5, 0x3fff, URZ, 0xc0, !UPT ;  /* 0x00003fff05057892 */ /* 0x000fe4000f8ec0ff */
[----:B------:R-:W-:Y:S02]  /*3700*/  USHF.R.S32.HI UR21, URZ, 0x5, UR21 ;  /* 0x00000005ff157899 */ /* 0x000fe40008011415 */
[----:B------:R-:W-:-:S02]  /*3710*/  ULOP3.LUT UR18, UR4, 0x3fff, URZ, 0xc0, !UPT ;  /* 0x00003fff04127892 */ /* 0x000fc4000f8ec0ff */
[----:B------:R-:W-:Y:S02]  /*3720*/  UISETP.LT.AND UP0, UPT, UR21, 0x1, UPT ;  /* 0x000000011500788c */ /* 0x000fe4000bf01270 */
[----:B------:R-:W-:Y:S02]  /*3730*/  ULOP3.LUT UR17, UR5, 0x10000, URZ, 0xfc, !UPT ;  /* 0x0001000005117892 */ /* 0x000fe4000f8efcff */
[----:B------:R-:W-:Y:S02]  /*3740*/  ULOP3.LUT UR18, UR18, 0x10000, URZ, 0xfc, !UPT ;  /* 0x0001000012127892 */ /* 0x000fe4000f8efcff */
[----:B------:R-:W-:Y:S01]  /*3750*/  USEL UR25, UR21, 0x1, !UP0 ;  /* 0x0000000115197887 */ /* 0x000fe2000c000000 */
[----:B------:R-:W-:Y:S01]  /*3760*/  UMOV UR23, 0x104004a0 ;  /* 0x104004a000177882 */ /* 0x000fe20000000000 */
[----:B-1----:R-:W-:Y:S02]  /*3770*/  R2UR UR26, R3 ;  /* 0x00000000031a72ca */ /* 0x002fe400000e0000 */
[----:B------:R-:W-:-:S13]  /*3780*/  CS2R R2, SRZ ;  /* 0x0000000000027805 */ /* 0x000fda000001ff00 */
.L_x_74:
[C---:B------:R-:W-:Y:S02]  /*3790*/  LEA R0, R8.reuse, UR13, 0x3 ;  /* 0x0000000d08007c11 */ /* 0x040fe4000f8e18ff */
[----:B------:R-:W-:Y:S02]  /*37a0*/  SHF.L.U32 R5, R3, 0x1f, RZ ;  /* 0x0000001f03057819 */ /* 0x000fe400000006ff */
[----:B------:R-:W-:Y:S02]  /*37b0*/  LEA R4, R8, UR13, 0x4 ;  /* 0x0000000d08047c11 */ /* 0x000fe4000f8e20ff */
[----:B------:R-:W1:Y:S02]  /*37c0*/  SYNCS.PHASECHK.TRANS64.TRYWAIT P0, [R0+URZ+0x90], R5 ;  /* 0x00009005000075a7 */ /* 0x000e6400080011ff */
[----:B-1-3--:R-:W-:Y:S05]  /*37d0*/  @!P0 BRA `(.L_x_67) ;  /* 0x0000008800708947 */ /* 0x00afea0003800000 */
.L_x_159:
[----:B-1----:R-:W1:Y:S01]  /*37e0*/  LDS.128 R4, [R4+0x100] ;  /* 0x0001000004047984 */ /* 0x002e620000000c00 */
[----:B------:R-:W-:Y:S02]  /*37f0*/  VIADD R0, R0, 0xa0 ;  /* 0x000000a000007836 */ /* 0x000fe40000000000 */
[----:B------:R-:W-:Y:S01]  /*3800*/  VIADD R8, R8, 0x1 ;  /* 0x0000000108087836 */ /* 0x000fe20000000000 */
[----:B------:R-:W-:Y:S01]  /*3810*/  @!PT LDS RZ, [RZ] ;  /* 0x00000000fffff984 */ /* 0x000fe20000000800 */
[----:B------:R-:W-:Y:S01]  /*3820*/  @!PT LDS RZ, [RZ] ;  /* 0x00000000fffff984 */ /* 0x000fe20000000800 */
[----:B------:R-:W-:Y:S01]  /*3830*/  @!PT LDS RZ, [RZ] ;  /* 0x00000000fffff984 */ /* 0x000fe20000000800 */
[----:B------:R-:W-:Y:S01]  /*3840*/  @!PT LDS RZ, [RZ] ;  /* 0x00000000fffff984 */ /* 0x000fe20000000800 */
[----:B------:R2:W-:Y:S06]  /*3850*/  MEMBAR.ALL.CTA ;  /* 0x0000000000007992 */ /* 0x0005ec0000008000 */
[----:B--2---:R-:W2:Y:S01]  /*3860*/  FENCE.VIEW.ASYNC.S ;  /* 0x00000000000073c6 */ /* 0x004ea20000000000 */
[----:B------:R-:W-:-:S04]  /*3870*/  PRMT R0, RZ, 0x654, R0 ;  /* 0x00000654ff007816 */ /* 0x000fc80000000000 */
[----:B--2---:R2:W-:Y:S01]  /*3880*/  SYNCS.ARRIVE.TRANS64.RED.A1T0 RZ, [R0+URZ], RZ ;  /* 0x000000ff00ff79a7 */ /* 0x0045e200081004ff */
[----:B-1----:R-:W-:Y:S01]  /*3890*/  LOP3.LUT P1, RZ, R6, 0x1, RZ, 0xc0, !PT ;  /* 0x0000000106ff7812 */ /* 0x002fe2000782c0ff */
[----:B--2---:R-:W-:-:S12]  /*38a0*/  BRA.U UP3, `(.L_x_68) ;  /* 0x0000000103cc7547 */ /* 0x004fd8000b800000 */
[----:B------:R-:W1:Y:S01]  /*38b0*/  LDCU UR4, c[0x0][0x38c] ;  /* 0x00007180ff0477ac */ /* 0x000e620008000800 */
[----:B------:R-:W-:Y:S02]  /*38c0*/  PLOP3.LUT P2, PT, PT, PT, PT, 0x80, 0x8 ;  /* 0x000000000008781c */ /* 0x000fe40003f4f070 */
[----:B------:R-:W-:Y:S01]  /*38d0*/  SHF.L.U32 R5, R9, 0x1f, RZ ;  /* 0x0000001f09057819 */ /* 0x000fe200000006ff */
[----:B------:R-:W-:Y:S02]  /*38e0*/  ULEA UR19, UR20, UR13, 0x3 ;  /* 0x0000000d14137291 */ /* 0x000fe4000f8e18ff */
[----:B-1----:R-:W-:-:S06]  /*38f0*/  UISETP.GE.AND UP0, UPT, UR4, 0x1, UPT ;  /* 0x000000010400788c */ /* 0x002fcc000bf06270 */
[----:B------:R-:W-:-:S05]  /*3900*/  PLOP3.LUT P0, PT, PT, PT, UP0, 0x80, 0x8 ;  /* 0x000000000008781c */ /* 0x000fca0003f0f008 */
[----:B------:R-:W-:-:S08]  /*3910*/  @UP0 ULEA UR4, UR10, UR13, 0x3 ;  /* 0x0000000d0a040291 */ /* 0x000fd0000f8e18ff */
[----:B------:R-:W-:-:S04]  /*3920*/  @P0 SHF.L.U32 R0, R2, 0x1f, RZ ;  /* 0x0000001f02000819 */ /* 0x000fc800000006ff */
[----:B------:R1:W2:Y:S01]  /*3930*/  @P0 SYNCS.PHASECHK.TRANS64.TRYWAIT P2, [UR4], R0 ;  /* 0x00000000ff0005a7 */ /* 0x0002a20008041104 */
[----:B------:R-:W3:Y:S02]  /*3940*/  SYNCS.PHASECHK.TRANS64.TRYWAIT P0, [UR19+0xc0], R5 ;  /* 0x0000c005ff0075a7 */ /* 0x000ee40008001113 */
[----:B-123--:R-:W-:Y:S05]  /*3950*/  @!P0 BRA `(.L_x_69) ;  /* 0x0000008800248947 */ /* 0x00efea0003800000 */
.L_x_161:
[----:B------:R-:W-:Y:S01]  /*3960*/  UMOV UR14, UR11 ;  /* 0x0000000b000e7c82 */ /* 0x000fe20008000000 */
[----:B------:R-:W-:Y:S05]  /*3970*/  BRA.U !UP0, `(.L_x_70) ;  /* 0x0000000108887547 */ /* 0x000fea000b800000 */
[----:B------:R-:W-:Y:S02]  /*3980*/  UIADD3 UR14, UPT, UPT, UR25, UR11, URZ ;  /* 0x0000000b190e7290 */ /* 0x000fe4000fffe0ff */
[----:B------:R-:W-:Y:S02]  /*3990*/  ULEA UR15, UR20, UR26, 0x8 ;  /* 0x0000001a140f7291 */ /* 0x000fe4000f8e40ff */
[----:B------:R-:W-:Y:S01]  /*39a0*/  UPLOP3.LUT UP2, UPT, UPT, UPT, UPT, 0x40, 0x4 ;  /* 0x000000000004789c */ /* 0x000fe20003f4e870 */
[----:B------:R-:W-:Y:S01]  /*39b0*/  UMOV UR12, UR21 ;  /* 0x00000015000c7c82 */ /* 0x000fe20008000000 */
[----:B------:R-:W-:-:S09]  /*39c0*/  UMOV UR5, UR10 ;  /* 0x0000000a00057c82 */ /* 0x000fd20008000000 */
.L_x_73:
[----:B--2---:R-:W-:Y:S01]  /*39d0*/  ULEA UR6, UR5, UR13, 0x3 ;  /* 0x0000000d05067291 */ /* 0x004fe2000f8e18ff */
[----:B---3--:R-:W-:Y:S11]  /*39e0*/  @P2 BRA `(.L_x_71) ;  /* 0x00000000000c2947 */ /* 0x008ff60003800000 */
[----:B-1----:R-:W-:Y:S04]  /*39f0*/  SHF.L.U32 R5, R2, 0x1f, RZ ;  /* 0x0000001f02057819 */ /* 0x002fe800000006ff */
[----:B------:R-:W1:Y:S02]  /*3a00*/  SYNCS.PHASECHK.TRANS64.TRYWAIT P0, [UR6], R5 ;  /* 0x00000005ff0075a7 */ /* 0x000e640008001106 */
[----:B-1----:R-:W-:Y:S05]  /*3a10*/  @!P0 BRA `(.L_x_72) ;  /* 0x00000088000c8947 */ /* 0x002fea0003800000 */
.L_x_71:
[----:B------:R-:W-:Y:S01]  /*3a20*/  UISETP.NE.AND UP0, UPT, UR12, 0x1, UPT ;  /* 0x000000010c00788c */ /* 0x000fe2000bf05270 */
[----:B------:R-:W-:Y:S01]  /*3a30*/  PLOP3.LUT P2, PT, PT, PT, PT, 0x80, 0x8 ;  /* 0x000000000008781c */ /* 0x000fe20003f4f070 */
[----:B------:R-:W-:Y:S02]  /*3a40*/  UIADD3 UR4, UPT, UPT, UR5, 0x1, URZ ;  /* 0x0000000105047890 */ /* 0x000fe4000fffe0ff */
[----:B------:R-:W-:Y:S02]  /*3a50*/  ULEA UR8, UR5, UR18, 0x8 ;  /* 0x0000001205087291 */ /* 0x000fe4000f8e40ff */
[----:B------:R-:W-:Y:S01]  /*3a60*/  UISETP.NE.AND UP1, UPT, UR4, 0x4, UPT ;  /* 0x000000040400788c */ /* 0x000fe2000bf25270 */
[----:B------:R-:W-:Y:S01]  /*3a70*/  PLOP3.LUT P0, PT, PT, PT, UP0, 0x80, 0x8 ;  /* 0x000000000008781c */ /* 0x000fe20003f0f008 */
[----:B------:R-:W-:Y:S02]  /*3a80*/  UIADD3 UR11, UPT, UPT, UR11, 0x1, URZ ;  /* 0x000000010b0b7890 */ /* 0x000fe4000fffe0ff */
[----:B------:R-:W-:Y:S02]  /*3a90*/  USEL UR7, URZ, 0x1, UP1 ;  /* 0x00000001ff077887 */ /* 0x000fe40008800000 */
[----:B------:R-:W-:Y:S01]  /*3aa0*/  USEL UR10, UR4, URZ, UP1 ;  /* 0x000000ff040a7287 */ /* 0x000fe20008800000 */
[----:B------:R-:W-:Y:S01]  /*3ab0*/  UMOV UR9, 0xc0004010 ;  /* 0xc000401000097882 */ /* 0x000fe20000000000 */
[----:B------:R-:W-:Y:S02]  /*3ac0*/  UIADD3 UR12, UPT, UPT, UR12, -0x1, URZ ;  /* 0xffffffff0c0c7890 */ /* 0x000fe4000fffe0ff */
[----:B------:R-:W-:Y:S01]  /*3ad0*/  LOP3.LUT R2, R2, UR7, RZ, 0x3c, !PT ;  /* 0x0000000702027c12 */ /* 0x000fe2000f8e3cff */
[----:B------:R-:W-:Y:S01]  /*3ae0*/  @UP0 ULEA UR4, UR10, UR13, 0x3 ;  /* 0x0000000d0a040291 */ /* 0x000fe2000f8e18ff */
[----:B------:R-:W-:Y:S02]  /*3af0*/  UMOV UR7, 0xc0004010 ;  /* 0xc000401000077882 */ /* 0x000fe40000000000 */
[----:B-1----:R-:W-:Y:S01]  /*3b00*/  @P0 SHF.L.U32 R0, R2, 0x1f, RZ ;  /* 0x0000001f02000819 */ /* 0x002fe200000006ff */
[----:B------:R-:W-:Y:S05]  /*3b10*/  UISETP.NE.AND UP0, UPT, UR11, UR14, UPT ;  /* 0x0000000e0b00728c */ /* 0x000fea000bf05270 */
[----:B------:R2:W3:Y:S01]  /*3b20*/  @P0 SYNCS.PHASECHK.TRANS64.TRYWAIT P2, [UR4], R0 ;  /* 0x00000000ff0005a7 */ /* 0x0004e20008041104 */
[----:B------:R-:W-:Y:S02]  /*3b30*/  UIADD3 UR4, UPT, UPT, UR6, 0x20, URZ ;  /* 0x0000002006047890 */ /* 0x000fe4000fffe0ff */
[----:B------:R-:W-:Y:S03]  /*3b40*/  ULEA UR6, UR5, UR17, 0x8 ;  /* 0x0000001105067291 */ /* 0x000fe6000f8e40ff */
[----:B------:R-:W-:Y:S06]  /*3b50*/  UMOV UR5, UR10 ;  /* 0x0000000a00057c82 */ /* 0x000fec0008000000 */
[----:B------:R2:W-:Y:S01]  /*3b60*/  UTCIMMA.2CTA gdesc[UR6], gdesc[UR8], tmem[UR15], tmem[UR22], idesc[UR23], UP2 ;  /* 0x00ff1608060075ea */ /* 0x0005e2000920010f */
[----:B------:R-:W-:Y:S01]  /*3b70*/  UPLOP3.LUT UP2, UPT, UPT, UPT, UPT, 0x80, 0x8 ;  /* 0x000000000008789c */ /* 0x000fe20003f4f070 */
[----:B------:R2:W-:Y:S01]  /*3b80*/  UTCBAR.2CTA.MULTICAST [UR4], URZ, UR16 ;  /* 0x000000ff040073e9 */ /* 0x0005e20008200810 */
[----:B------:R-:W-:Y:S09]  /*3b90*/  BRA.U UP0, `(.L_x_73) ;  /* 0xfffffffd008c7547 */ /* 0x000ff2000b83ffff */
.L_x_70:
[----:B--2---:R-:W-:Y:S01]  /*3ba0*/  UIADD3 UR4, UPT, UPT, UR19, 0xb0, URZ ;  /* 0x000000b013047890 */ /* 0x004fe2000fffe0ff */
[----:B------:R-:W-:-:S08]  /*3bb0*/  UMOV UR11, UR14 ;  /* 0x0000000e000b7c82 */ /* 0x000fd00008000000 */
[----:B------:R2:W-:Y:S01]  /*3bc0*/  UTCBAR.2CTA.MULTICAST [UR4], URZ, UR24 ;  /* 0x000000ff040073e9 */ /* 0x0005e20008200818 */
[----:B------:R-:W-:Y:S02]  /*3bd0*/  NOP ;  /* 0x0000000000007918 */ /* 0x000fe40000000000 */
.L_x_68:
[----:B--2---:R-:W-:Y:S01]  /*3be0*/  UIADD3 UR4, UPT, UPT, UR20, 0x1, URZ ;  /* 0x0000000114047890 */ /* 0x004fe2000fffe0ff */
[----:B------:R-:W-:-:S03]  /*3bf0*/  ISETP.NE.AND P0, PT, R8, 0x2, PT ;  /* 0x000000020800780c */ /* 0x000fc60003f05270 */
[----:B------:R-:W-:Y:S01]  /*3c00*/  UISETP.NE.AND UP0, UPT, UR4, 0x2, UPT ;  /* 0x000000020400788c */ /* 0x000fe2000bf05270 */
[----:B-1----:R-:W-:Y:S02]  /*3c10*/  SEL R0, RZ, 0x1, P0 ;  /* 0x00000001ff007807 */ /* 0x002fe40000000000 */
[----:B------:R-:W-:Y:S01]  /*3c20*/  SEL R8, R8, RZ, P0 ;  /* 0x000000ff08087207 */ /* 0x000fe20000000000 */
[----:B------:R-:W-:Y:S01]  /*3c30*/  USEL UR5, URZ, 0x1, UP0 ;  /* 0x00000001ff057887 */ /* 0x000fe20008000000 */
[----:B------:R-:W-:Y:S01]  /*3c40*/  LOP3.LUT R3, R3, R0, RZ, 0x3c, !PT ;  /* 0x0000000003037212 */ /* 0x000fe200078e3cff */
[----:B------:R-:W-:-:S04]  /*3c50*/  USEL UR20, UR4, URZ, UP0 ;  /* 0x000000ff04147287 */ /* 0x000fc80008000000 */
[----:B------:R-:W-:Y:S01]  /*3c60*/  LOP3.LUT R9, R9, UR5, RZ, 0x3c, !PT ;  /* 0x0000000509097c12 */ /* 0x000fe2000f8e3cff */
[----:B------:R-:W-:Y:S07]  /*3c70*/  @P1 BRA `(.L_x_74) ;  /* 0xfffffff800c41947 */ /* 0x000fee000383ffff */
[----:B------:R-:W1:Y:S01]  /*3c80*/  S2UR UR8, SR_CgaCtaId ;  /* 0x00000000000879c3 */ /* 0x000e620000008800 */
[----:B------:R-:W-:Y:S01]  /*3c90*/  ELECT P0, URZ, PT ;  /* 0x0000000000ff782f */ /* 0x000fe20003800000 */
[----:B------:R-:W-:Y:S01]  /*3ca0*/  HFMA2 R0, -RZ, RZ, 0, 5.9604644775390625e-08 ;  /* 0x00000001ff007431 */ /* 0x000fe200000001ff */
[----:B------:R-:W-:-:S05]  /*3cb0*/  UMOV UR4, 0x40 ;  /* 0x0000004000047882 */ /* 0x000fca0000000000 */
[----:B------:R-:W-:Y:S01]  /*3cc0*/  UVIRTCOUNT.DEALLOC.SMPOOL 0x80 ;  /* 0x000000800000784c */ /* 0x000fe20000000000 */
[----:B------:R-:W-:Y:S02]  /*3cd0*/  UISETP.NE.AND UP0, UPT, UR27, URZ, UPT ;  /* 0x000000ff1b00728c */ /* 0x000fe4000bf05270 */
[----:B-1----:R-:W-:-:S09]  /*3ce0*/  ULEA UR8, UR8, UR4, 0x18 ;  /* 0x0000000408087291 */ /* 0x002fd2000f8ec0ff */
[----:B------:R1:W-:Y:S01]  /*3cf0*/  @P0 STS.U8 [UR8+0x1c], R0 ;  /* 0x00001c00ff000988 */ /* 0x0003e20008000008 */
[----:B------:R-:W-:Y:S05]  /*3d00*/  BRA.U UP0, `(.L_x_75) ;  /* 0x0000000100587547 */ /* 0x000fea000b800000 */
[----:B------:R-:W-:Y:S01]  /*3d10*/  UIADD3 UR5, UPT, UPT, UR13, 0xc0, URZ ;  /* 0x000000c00d057890 */ /* 0x000fe2000fffe0ff */
[----:B------:R-:W-:-:S03]  /*3d20*/  SHF.L.U32 R3, R9, 0x1f, RZ ;  /* 0x0000001f09037819 */ /* 0x000fc600000006ff */
[----:B------:R-:W-:-:S09]  /*3d30*/  ULEA UR4, UR20, UR5, 0x3 ;  /* 0x0000000514047291 */ /* 0x000fd2000f8e18ff */
[----:B------:R-:W2:Y:S02]  /*3d40*/  SYNCS.PHASECHK.TRANS64.TRYWAIT P0, [UR4], R3 ;  /* 0x00000003ff0075a7 */ /* 0x000ea40008001104 */
[----:B--2---:R-:W-:Y:S05]  /*3d50*/  @!P0 BRA `(.L_x_76) ;  /* 0x0000008400548947 */ /* 0x004fea0003800000 */
.L_x_164:
[----:B------:R-:W-:-:S04]  /*3d60*/  UIADD3 UR4, UPT, UPT, UR20, 0x1, URZ ;  /* 0x0000000114047890 */ /* 0x000fc8000fffe0ff */
[----:B------:R-:W-:-:S04]  /*3d70*/  UISETP.NE.AND UP1, UPT, UR4, 0x2, UPT ;  /* 0x000000020400788c */ /* 0x000fc8000bf25270 */
[----:B------:R-:W-:Y:S02]  /*3d80*/  USEL UR6, URZ, 0x1, UP1 ;  /* 0x00000001ff067887 */ /* 0x000fe40008800000 */
[----:B------:R-:W-:-:S04]  /*3d90*/  USEL UR4, UR4, URZ, UP1 ;  /* 0x000000ff04047287 */ /* 0x000fc80008800000 */
[----:B------:R-:W-:Y:S01]  /*3da0*/  ULEA UR4, UR4, UR5, 0x3 ;  /* 0x0000000504047291 */ /* 0x000fe2000f8e18ff */
[----:B-1----:R-:W-:-:S04]  /*3db0*/  LOP3.LUT R3, R9, UR6, RZ, 0x3c, !PT ;  /* 0x0000000609037c12 */ /* 0x002fc8000f8e3cff */
[----:B------:R-:W-:Y:S01]  /*3dc0*/  SHF.L.U32 R3, R3, 0x1f, RZ ;  /* 0x0000001f03037819 */ /* 0x000fe200000006ff */
[----:B------:R-:W-:-:S04]  /*3dd0*/  IMAD.U32 R0, RZ, RZ, UR4 ;  /* 0x00000004ff007e24 */ /* 0x000fc8000f8e00ff */
[----:B------:R1:W2:Y:S03]  /*3de0*/  SYNCS.PHASECHK.TRANS64.TRYWAIT P0, [R0+URZ], R3 ;  /* 0x00000003000075a7 */ /* 0x0002a600080011ff */
[----:B--2---:R-:W-:Y:S05]  /*3df0*/  @!P0 NANOSLEEP.SYNCS 0x989680 ;  /* 0x009896800000895d */ /* 0x004fea0003900000 */
[----:B------:R-:W2:Y:S02]  /*3e00*/  @!P0 SYNCS.PHASECHK.TRANS64 P0, [R0+URZ], R3 ;  /* 0x00000003000085a7 */ /* 0x000ea400080010ff */
[----:B--2---:R-:W-:Y:S05]  /*3e10*/  @P0 BRA `(.L_x_77) ;  /* 0x0000000000200947 */ /* 0x004fea0003800000 */
.L_x_78:
[----:B--2---:R2:W4:Y:S02]  /*3e20*/  SYNCS.PHASECHK.TRANS64.TRYWAIT P0, [R0+URZ], R3 ;  /* 0x00000003000075a7 */ /* 0x00452400080011ff */
[----:B----4-:R-:W-:Y:S05]  /*3e30*/  @!P0 NANOSLEEP.SYNCS 0x989680 ;  /* 0x009896800000895d */ /* 0x010fea0003900000 */
[----:B------:R-:W4:Y:S02]  /*3e40*/  @!P0 SYNCS.PHASECHK.TRANS64 P0, [R0+URZ], R3 ;  /* 0x00000003000085a7 */ /* 0x000f2400080010ff */
[----:B----4-:R-:W-:Y:S05]  /*3e50*/  @!P0 BRA `(.L_x_78) ;  /* 0xfffffffc00f08947 */ /* 0x010fea000383ffff */
[----:B------:R-:W-:Y:S05]  /*3e60*/  BRA `(.L_x_77) ;  /* 0x00000000000c7947 */ /* 0x000fea0003800000 */
.L_x_75:
[----:B------:R-:W-:-:S04]  /*3e70*/  UIADD3 UR4, UPT, UPT, UR13, 0xf0, URZ ;  /* 0x000000f00d047890 */ /* 0x000fc8000fffe0ff */
[----:B------:R-:W-:-:S09]  /*3e80*/  UPRMT UR4, UR28, 0x654, UR4 ;  /* 0x000006541c047896 */ /* 0x000fd20008000004 */
[----:B------:R-:W-:Y:S03]  /*3e90*/  SYNCS.ARRIVE.TRANS64.RED.A1T0 RZ, [UR4], RZ ;  /* 0x000000ffffff79a7 */ /* 0x000fe60008100404 */
.L_x_77:
[----:B-12---:R-:W-:Y:S01]  /*3ea0*/  SHF.L.U32 R3, RZ, 0x1f, RZ ;  /* 0x0000001fff037819 */ /* 0x006fe200000006ff */
[----:B------:R-:W-:Y:S01]  /*3eb0*/  UIADD3 UR4, UPT, UPT, UR13, 0xf0, URZ ;  /* 0x000000f00d047890 */ /* 0x000fe2000fffe0ff */
[----:B------:R-:W-:Y:S02]  /*3ec0*/  PLOP3.LUT P0, PT, PT, PT, UP0, 0x80, 0x8 ;  /* 0x000000000008781c */ /* 0x000fe40003f0f008 */
[----:B------:R-:W1:Y:S02]  /*3ed0*/  SYNCS.PHASECHK.TRANS64.TRYWAIT P1, [UR13+0xf0], R3 ;  /* 0x0000f003ff0075a7 */ /* 0x000e64000802110d */
[----:B-1----:R-:W-:Y:S09]  /*3ee0*/  @!P1 BRA `(.L_x_79) ;  /* 0x0000008400089947 */ /* 0x002ff20003800000 */
.L_x_166:
[----:B------:R-:W-:Y:S01]  /*3ef0*/  @!UP0 UPRMT UR4, UR28, 0x654, UR4 ;  /* 0x000006541c048896 */ /* 0x000fe20008000004 */
[----:B------:R-:W-:Y:S01]  /*3f00*/  UMOV UR5, 0xffff ;  /* 0x0000ffff00057882 */ /* 0x000fe20000000000 */
[----:B------:R-:W-:-:S07]  /*3f10*/  UMOV UR6, 0x1 ;  /* 0x0000000100067882 */ /* 0x000fce0000000000 */
[----:B------:R-:W-:Y:S01]  /*3f20*/  @!P0 SYNCS.ARRIVE.TRANS64.RED.A1T0 RZ, [UR4], RZ ;  /* 0x000000ffffff89a7 */ /* 0x000fe20008100404 */
[----:B------:R-:W-:Y:S01]  /*3f30*/  NOP ;  /* 0x0000000000007918 */ /* 0x000fe20000000000 */
[----:B-1----:R-:W1:Y:S01]  /*3f40*/  LDS R0, [UR8+0x14] ;  /* 0x00001408ff007984 */ /* 0x002e620008000800 */
[----:B------:R-:W-:-:S04]  /*3f50*/  ULOP3.LUT UR4, UR26, 0xffff, URZ, 0xc0, !UPT ;  /* 0x0000ffff1a047892 */ /* 0x000fc8000f8ec0ff */
[----:B------:R-:W-:-:S04]  /*3f60*/  USHF.R.U32.HI UR4, URZ, 0x5, UR4 ;  /* 0x00000005ff047899 */ /* 0x000fc80008011604 */
[----:B------:R-:W-:Y:S02]  /*3f70*/  USHF.L.U32 UR5, UR5, UR4, URZ ;  /* 0x0000000405057299 */ /* 0x000fe400080006ff */
[----:B------:R-:W-:-:S04]  /*3f80*/  USHF.L.U32 UR4, UR6, UR4, URZ ;  /* 0x0000000406047299 */ /* 0x000fc800080006ff */
[----:B-1----:R-:W-:-:S04]  /*3f90*/  LOP3.LUT R0, R0, UR5, RZ, 0xc0, !PT ;  /* 0x0000000500007c12 */ /* 0x002fc8000f8ec0ff */
[----:B------:R-:W-:-:S13]  /*3fa0*/  ISETP.NE.AND P0, PT, R0, UR5, PT ;  /* 0x0000000500007c0c */ /* 0x000fda000bf05270 */
[----:B------:R-:W-:Y:S05]  /*3fb0*/  @P0 BRA `(.L_x_80) ;  /* 0x0000000000580947 */ /* 0x000fea0003800000 */
[----:B------:R-:W1:Y:S02]  /*3fc0*/  LDS R0, [UR8+0x18] ;  /* 0x00001808ff007984 */ /* 0x000e640008000800 */
[----:B-1----:R-:W-:-:S04]  /*3fd0*/  LOP3.LUT R0, R0, UR4, RZ, 0xc0, !PT ;  /* 0x0000000400007c12 */ /* 0x002fc8000f8ec0ff */
[----:B------:R-:W-:-:S13]  /*3fe0*/  ISETP.NE.AND P0, PT, R0, UR4, PT ;  /* 0x0000000400007c0c */ /* 0x000fda000bf05270 */
[----:B------:R-:W-:Y:S05]  /*3ff0*/  @P0 BRA `(.L_x_81) ;  /* 0x00000000003c0947 */ /* 0x000fea0003800000 */
[----:B------:R-:W1:Y:S01]  /*4000*/  S2R R2, SR_LANEID ;  /* 0x0000000000027919 */ /* 0x000e620000000000 */
[----:B------:R-:W-:Y:S01]  /*4010*/  ULOP3.LUT UR5, URZ, UR5, URZ, 0x33, !UPT ;  /* 0x00000005ff057292 */ /* 0x000fe2000f8e33ff */
[----:B------:R-:W-:Y:S01]  /*4020*/  LOP3.LUT R4, RZ, UR4, RZ, 0x33, !PT ;  /* 0x00000004ff047c12 */ /* 0x000fe2000f8e33ff */
[----:B------:R-:W-:Y:S02]  /*4030*/  VOTEU.ANY UR4, UPT, PT ;  /* 0x0000000000047886 */ /* 0x000fe400038e0100 */
[----:B------:R-:W-:Y:S01]  /*4040*/  UFLO.U32 UR4, UR4 ;  /* 0x00000004000472bd */ /* 0x000fe200080e0000 */
[----:B------:R-:W2:Y:S01]  /*4050*/  REDUX UR6, R4 ;  /* 0x00000000040673c4 */ /* 0x000ea20000000000 */
[----:B------:R-:W-:-:S06]  /*4060*/  IMAD.U32 R0, RZ, RZ, UR5 ;  /* 0x00000005ff007e24 */ /* 0x000fcc000f8e00ff */
[----:B------:R4:W-:Y:S01]  /*4070*/  UTCATOMSWS.AND URZ, UR5 ;  /* 0x0000000500ff79e3 */ /* 0x0009e20008000000 */
[----:B------:R-:W3:Y:S01]  /*4080*/  REDUX UR7, R0 ;  /* 0x00000000000773c4 */ /* 0x000ee20000000000 */
[----:B-1----:R-:W-:Y:S01]  /*4090*/  ISETP.EQ.U32.AND P0, PT, R2, UR4, PT ;  /* 0x0000000402007c0c */ /* 0x002fe2000bf02070 */
[----:B--2---:R-:W-:Y:S01]  /*40a0*/  IMAD.U32 R2, RZ, RZ, UR6 ;  /* 0x00000006ff027e24 */ /* 0x004fe2000f8e00ff */
[----:B---3--:R-:W-:-:S11]  /*40b0*/  MOV R3, UR7 ;  /* 0x0000000700037c02 */ /* 0x008fd60008000f00 */
[----:B------:R4:W-:Y:S04]  /*40c0*/  @P0 ATOMS.AND RZ, [UR8+0x14], R3 ;  /* 0x00001403ffff098c */ /* 0x0009e8000a800008 */
[----:B------:R4:W-:Y:S01]  /*40d0*/  @P0 ATOMS.AND RZ, [UR8+0x18], R2 ;  /* 0x00001802ffff098c */ /* 0x0009e2000a800008 */
[----:B------:R-:W-:Y:S05]  /*40e0*/  BRA `(.L_x_82) ;  /* 0x0000000000147947 */ /* 0x000fea0003800000 */
.L_x_81:
[----:B------:R-:W-:Y:S02]  /*40f0*/  MOV R2, 0x4110 ;  /* 0x0000411000027802 */ /* 0x000fe40000000f00 */
[----:B---3-5:R-:W-:Y:S05]  /*4100*/  CALL.REL.NOINC `($__internal_0_$__cuda_sm10x_tcgen05_guardrail_trap_col_being_dealloced_not_returned_by_alloc) ;  /* 0x0000008400e47944 */ /* 0x028fea0003c00000 */
[----:B------:R-:W-:Y:S05]  /*4110*/  BRA `(.L_x_82) ;  /* 0x0000000000087947 */ /* 0x000fea0003800000 */
.L_x_80:
[----:B------:R-:W-:Y:S02]  /*4120*/  MOV R2, 0x4140 ;  /* 0x0000414000027802 */ /* 0x000fe40000000f00 */
[----:B---3-5:R-:W-:Y:S05]  /*4130*/  CALL.REL.NOINC `($__internal_2_$__cuda_sm10x_tcgen05_guardrail_trap_unallocated_columns_being_dealloced) ;  /* 0x0000008400f07944 */ /* 0x028fea0003c00000 */
.L_x_82:
[----:B------:R-:W-:Y:S01]  /*4140*/  NOP ;  /* 0x0000000000007918 */ /* 0x000fe20000000000 */
[----:B----4-:R-:W-:Y:S05]  /*4150*/  EXIT ;  /* 0x000000000000794d */ /* 0x010fea0003800000 */
.L_x_55:
[----:B------:R-:W-:-:S09]  /*4160*/  UISETP.NE.OR UP0, UPT, UR17, 0x3, !UP3 ;  /* 0x000000031100788c */ /* 0x000fd2000df05670 */
[----:B------:R-:W-:Y:S05]  /*4170*/  BRA.U UP0, `(.L_x_83) ;  /* 0x0000001100587547 */ /* 0x000fea000b800000 */
[----:B------:R-:W1:Y:S01]  /*4180*/  LDCU UR31, c[0x0][0x370] ;  /* 0x00006e00ff1f77ac */ /* 0x000e620008000800 */
[----:B------:R-:W2:Y:S01]  /*4190*/  LDC.64 R16, c[0x0][0x348] ;  /* 0x0000d200ff107b82 */ /* 0x000ea20000000a00 */
[----:B------:R-:W-:Y:S02]  /*41a0*/  HFMA2 R13, -RZ, RZ, 0, 0 ;  /* 0x00000000ff0d7431 */ /* 0x000fe400000001ff */
[----:B------:R-:W-:Y:S01]  /*41b0*/  IMAD.MOV.U32 R15, RZ, RZ, 0x1 ;  /* 0x00000001ff0f7424 */ /* 0x000fe200078e00ff */
[----:B------:R-:W1:Y:S01]  /*41c0*/  LDCU.128 UR48, c[0x0][0xb10] ;  /* 0x00016200ff3077ac */ /* 0x000e620008000c00 */
[----:B------:R-:W-:Y:S01]  /*41d0*/  IMAD.MOV.U32 R14, RZ, RZ, RZ ;  /* 0x000000ffff0e7224 */ /* 0x000fe200078e00ff */
[----:B------:R-:W-:Y:S01]  /*41e0*/  MOV R7, 0x2000 ;  /* 0x0000200000077802 */ /* 0x000fe20000000f00 */
[----:B------:R-:W3:Y:S01]  /*41f0*/  LDCU UR30, c[0x0][0x374] ;  /* 0x00006e80ff1e77ac */ /* 0x000ee20008000800 */
[----:B------:R-:W4:Y:S01]  /*4200*/  LDC.64 R2, c[0x0][0x888] ;  /* 0x00022200ff027b82 */ /* 0x000f220000000a00 */
[----:B------:R-:W3:Y:S01]  /*4210*/  LDCU UR15, c[0x0][0xb0c] ;  /* 0x00016180ff0f77ac */ /* 0x000ee20008000800 */
[----:B------:R-:W2:Y:S06]  /*4220*/  LDCU UR40, c[0x0][0xb20] ;  /* 0x00016400ff2877ac */ /* 0x000eac0008000800 */
[----:B------:R-:W4:Y:S01]  /*4230*/  LDC.64 R4, c[0x0][0x890] ;  /* 0x00022400ff047b82 */ /* 0x000f220000000a00 */
[----:B------:R-:W2:Y:S01]  /*4240*/  LDCU UR4, c[0x0][0xb30] ;  /* 0x00016600ff0477ac */ /* 0x000ea20008000800 */
[----:B------:R-:W-:Y:S01]  /*4250*/  UMOV UR21, 0x400 ;  /* 0x0000040000157882 */ /* 0x000fe20000000000 */
[----:B-1----:R-:W-:-:S02]  /*4260*/  UIMAD.WIDE.U32 UR6, UR31, UR48, URZ ;  /* 0x000000301f0672a5 */ /* 0x002fc4000f8e00ff */
[----:B---3--:R-:W-:Y:S02]  /*4270*/  UIMAD.WIDE.U32 UR8, UR30, UR51, URZ ;  /* 0x000000331e0872a5 */ /* 0x008fe4000f8e00ff */
[----:B------:R-:W-:Y:S02]  /*4280*/  ULEA UR21, UR45, UR21, 0x18 ;  /* 0x000000152d157291 */ /* 0x000fe4000f8ec0ff */
[----:B------:R-:W-:Y:S02]  /*4290*/  UPLOP3.LUT UP3, UPT, UPT, UPT, UPT, 0x40, 0x4 ;  /* 0x000000000004789c */ /* 0x000fe40003f6e870 */
[----:B------:R-:W-:Y:S01]  /*42a0*/  UIADD3 UR37, UPT, UPT, UR21, 0x58, URZ ;  /* 0x0000005815257890 */ /* 0x000fe2000fffe0ff */
[----:B------:R-:W-:Y:S01]  /*42b0*/  UMOV UR6, UR7 ;  /* 0x0000000700067c82 */ /* 0x000fe20008000000 */
[----:B------:R-:W-:Y:S01]  /*42c0*/  UMOV UR38, UR9 ;  /* 0x0000000900267c82 */ /* 0x000fe20008000000 */
[----:B------:R-:W-:Y:S02]  /*42d0*/  UISETP.GE.AND UP0, UPT, UR42, 0x1, UPT ;  /* 0x000000012a00788c */ /* 0x000fe4000bf06270 */
[----:B------:R-:W-:Y:S01]  /*42e0*/  UISETP.NE.AND UP4, UPT, UR42, 0x1, UPT ;  /* 0x000000012a00788c */ /* 0x000fe2000bf85270 */
[----:B------:R-:W1:Y:S01]  /*42f0*/  LDCU.64 UR22, c[0x0][0xb28] ;  /* 0x00016500ff1677ac */ /* 0x000e620008000a00 */
[----:B------:R-:W-:-:S02]  /*4300*/  UISETP.NE.AND UP6, UPT, UR15, 0x1, UPT ;  /* 0x000000010f00788c */ /* 0x000fc4000bfc5270 */
[----:B------:R-:W-:Y:S02]  /*4310*/  UISETP.NE.AND UP5, UPT, UR50, 0x1, UPT ;  /* 0x000000013200788c */ /* 0x000fe4000bfa5270 */
[----:B------:R-:W-:Y:S02]  /*4320*/  UIADD3 UR33, UPT, UPT, UR21, 0x40, URZ ;  /* 0x0000004015217890 */ /* 0x000fe4000fffe0ff */
[----:B------:R-:W-:Y:S02]  /*4330*/  UIADD3 UR25, UPT, UPT, UR21, 0x48, URZ ;  /* 0x0000004815197890 */ /* 0x000fe4000fffe0ff */
[----:B------:R-:W-:Y:S02]  /*4340*/  UIADD3 UR17, UPT, UPT, UR21, 0x50, URZ ;  /* 0x0000005015117890 */ /* 0x000fe4000fffe0ff */
[----:B------:R-:W-:Y:S02]  /*4350*/  UPRMT UR37, UR45, 0x654, UR37 ;  /* 0x000006542d257896 */ /* 0x000fe40008000025 */
[----:B------:R-:W-:-:S02]  /*4360*/  USHF.R.U32.HI UR39, URZ, UR49, UR6 ;  /* 0x00000031ff277299 */ /* 0x000fc40008011606 */
[----:B--2---:R-:W-:Y:S02]  /*4370*/  USHF.R.U32.HI UR38, URZ, UR40, UR38 ;  /* 0x00000028ff267299 */ /* 0x004fe40008011626 */
[----:B------:R-:W-:-:S11]  /*4380*/  UISETP.NE.AND UP2, UPT, UR4, 0x1, UPT ;  /* 0x000000010400788c */ /* 0x000fd6000bf45270 */
.L_x_94:
[C---:B------:R-:W-:Y:S02]  /*4390*/  LEA R12, R14.reuse, UR21, 0x3 ;  /* 0x000000150e0c7c11 */ /* 0x040fe4000f8e18ff */
[----:B------:R-:W-:Y:S02]  /*43a0*/  SHF.L.U32 R9, R13, 0x1f, RZ ;  /* 0x0000001f0d097819 */ /* 0x000fe400000006ff */
[----:B------:R-:W-:Y:S02]  /*43b0*/  LEA R10, R14, UR21, 0x4 ;  /* 0x000000150e0a7c11 */ /* 0x000fe4000f8e20ff */
[----:B--2---:R-:W2:Y:S02]  /*43c0*/  SYNCS.PHASECHK.TRANS64.TRYWAIT P0, [R12+URZ+0x90], R9 ;  /* 0x000090090c0075a7 */ /* 0x004ea400080011ff */
[----:B--2---:R-:W-:Y:S05]  /*43d0*/  @!P0 BRA `(.L_x_84) ;  /* 0x0000007c00e48947 */ /* 0x004fea0003800000 */
.L_x_167:
[----:B--2---:R-:W2:Y:S01]  /*43e0*/  LDS.128 R8, [R10+0x100] ;  /* 0x000100000a087984 */ /* 0x004ea20000000c00 */
[----:B------:R-:W-:Y:S01]  /*43f0*/  UISETP.GE.AND UP0, UPT, UR42, 0x1, UPT ;  /* 0x000000012a00788c */ /* 0x000fe2000bf06270 */
[----:B------:R-:W-:Y:S01]  /*4400*/  @!PT LDS RZ, [RZ] ;  /* 0x00000000fffff984 */ /* 0x000fe20000000800 */
[----:B------:R-:W-:Y:S01]  /*4410*/  @!PT LDS RZ, [RZ] ;  /* 0x00000000fffff984 */ /* 0x000fe20000000800 */
[----:B------:R-:W-:Y:S01]  /*4420*/  @!PT LDS RZ, [RZ] ;  /* 0x00000000fffff984 */ /* 0x000fe20000000800 */
[----:B------:R-:W-:Y:S01]  /*4430*/  @!PT LDS RZ, [RZ] ;  /* 0x00000000fffff984 */ /* 0x000fe20000000800 */
[----:B------:R3:W-:Y:S06]  /*4440*/  MEMBAR.ALL.CTA ;  /* 0x0000000000007992 */ /* 0x0007ec0000008000 */
[----:B---3--:R-:W3:Y:S01]  /*4450*/  FENCE.VIEW.ASYNC.S ;  /* 0x00000000000073c6 */ /* 0x008ee20000000000 */
[----:B--2---:R-:W-:Y:S11]  /*4460*/  LOP3.LUT P0, RZ, R10, 0x1, RZ, 0xc0, !PT ;  /* 0x000000010aff7812 */ /* 0x004ff6000780c0ff */
[----:B------:R-:W-:Y:S02]  /*4470*/  @!UPT UIADD3 URZ, UPT, UPT, URZ, URZ, URZ ;  /* 0x000000fffffff290 */ /* 0x000fe4000fffe0ff */
[----:B---3--:R-:W-:Y:S01]  /*4480*/  VOTEU.ANY UP1, P0 ;  /* 0x0000000000ff7886 */ /* 0x008fe20000020100 */
[----:B------:R-:W-:Y:S11]  /*4490*/  PLOP3.LUT P0, PT, PT, PT, UP1, 0x80, 0x8 ;  /* 0x000000000008781c */ /* 0x000ff60003f0f018 */
[----:B------:R-:W-:Y:S02]  /*44a0*/  @!UPT UIADD3 URZ, UPT, UPT, URZ, URZ, URZ ;  /* 0x000000fffffff290 */ /* 0x000fe4000fffe0ff */
[----:B------:R-:W-:Y:S02]  /*44b0*/  @P0 SHF.R.U32.HI R0, RZ, 0x10, R9 ;  /* 0x00000010ff000819 */ /* 0x000fe40000011609 */
[----:B------:R-:W-:Y:S02]  /*44c0*/  @P0 MOV R6, R8 ;  /* 0x0000000800060202 */ /* 0x000fe40000000f00 */
[----:B------:R-:W-:Y:S01]  /*44d0*/  @P0 R2UR UR4, R0 ;  /* 0x00000000000402ca */ /* 0x000fe200000e0000 */
[----:B------:R-:W-:Y:S01]  /*44e0*/  VIADD R0, R12, 0xa0 ;  /* 0x000000a00c007836 */ /* 0x000fe20000000000 */
[----:B------:R-:W-:Y:S02]  /*44f0*/  @P0 LOP3.LUT R8, R9, 0xffff, RZ, 0xc0, !PT ;  /* 0x0000ffff09080812 */ /* 0x000fe400078ec0ff */
[----:B------:R-:W-:Y:S02]  /*4500*/  @P0 R2UR UR6, R6 ;  /* 0x00000000060602ca */ /* 0x000fe400000e0000 */
[----:B------:R-:W-:Y:S02]  /*4510*/  PRMT R0, RZ, 0x654, R0 ;  /* 0x00000654ff007816 */ /* 0x000fe40000000000 */
[----:B------:R-:W-:Y:S02]  /*4520*/  @P0 R2UR UR5, R8 ;  /* 0x00000000080502ca */ /* 0x000fe400000e0000 */
[----:B------:R2:W-:Y:S03]  /*4530*/  SYNCS.ARRIVE.TRANS64.RED.A1T0 RZ, [R0+URZ], RZ ;  /* 0x000000ff00ff79a7 */ /* 0x0005e600081004ff */
[----:B------:R-:W-:Y:S04]  /*4540*/  @UP1 UMOV UR29, UR4 ;  /* 0x00000004001d1c82 */ /* 0x000fe80008000000 */
[----:B------:R-:W-:Y:S04]  /*4550*/  @UP1 UMOV UR14, UR6 ;  /* 0x00000006000e1c82 */ /* 0x000fe80008000000 */
[----:B------:R-:W-:Y:S01]  /*4560*/  @UP1 UMOV UR13, UR5 ;  /* 0x00000005000d1c82 */ /* 0x000fe20008000000 */
[----:B------:R-:W-:Y:S05]  /*4570*/  BRA.U !UP0, `(.L_x_85) ;  /* 0x0000000108a47547 */ /* 0x000fea000b800000 */
[----:B------:R-:W-:Y:S02]  /*4580*/  UIMAD.WIDE.U32 UR18, UR13, UR51, URZ ;  /* 0x000000330d1272a5 */ /* 0x000fe4000f8e00ff */
[----:B------:R-:W-:Y:S02]  /*4590*/  UIMAD.WIDE.U32 UR26, UR14, UR48, URZ ;  /* 0x000000300e1a72a5 */ /* 0x000fe4000f8e00ff */
[----:B------:R-:W-:Y:S02]  /*45a0*/  USEL UR4, UR30, UR38, !UP5 ;  /* 0x000000261e047287 */ /* 0x000fe4000e800000 */
[----:B------:R-:W-:Y:S02]  /*45b0*/  USEL UR7, UR31, UR39, !UP6 ;  /* 0x000000271f077287 */ /* 0x000fe4000f000000 */
[----:B-1----:R-:W-:Y:S02]  /*45c0*/  UIMAD.WIDE.U32 UR8, UR4, UR22, URZ ;  /* 0x00000016040872a5 */ /* 0x002fe4000f8e00ff */
[----:B------:R-:W-:Y:S01]  /*45d0*/  UIMAD.WIDE.U32 UR10, UR7, UR22, URZ ;  /* 0x00000016070a72a5 */ /* 0x000fe2000f8e00ff */
[----:B------:R-:W-:Y:S02]  /*45e0*/  UMOV UR5, UR19 ;  /* 0x0000001300057c82 */ /* 0x000fe40008000000 */
[----:B------:R-:W-:Y:S03]  /*45f0*/  USHF.R.U32.HI UR6, URZ, UR40, UR5 ;  /* 0x00000028ff067299 */ /* 0x000fe60008011605 */
[----:B------:R-:W-:Y:S01]  /*4600*/  UMOV UR5, UR27 ;  /* 0x0000001b00057c82 */ /* 0x000fe20008000000 */
[----:B------:R-:W-:Y:S02]  /*4610*/  USEL UR6, UR13, UR6, !UP5 ;  /* 0x000000060d067287 */ /* 0x000fe4000e800000 */
[----:B------:R-:W-:Y:S03]  /*4620*/  USHF.R.U32.HI UR12, URZ, UR49, UR5 ;  /* 0x00000031ff0c7299 */ /* 0x000fe60008011605 */
[----:B------:R-:W-:Y:S02]  /*4630*/  UMOV UR5, UR9 ;  /* 0x0000000900057c82 */ /* 0x000fe40008000000 */
[----:B------:R-:W-:Y:S03]  /*4640*/  @UP4 USHF.R.U32.HI UR4, URZ, UR23, UR5 ;  /* 0x00000017ff044299 */ /* 0x000fe60008011605 */
[----:B------:R-:W-:Y:S01]  /*4650*/  UMOV UR5, UR11 ;  /* 0x0000000b00057c82 */ /* 0x000fe20008000000 */
[----:B------:R-:W-:Y:S02]  /*4660*/  UIMAD UR4, UR42, UR4, URZ ;  /* 0x000000042a0472a4 */ /* 0x000fe4000f8e02ff */
[----:B------:R-:W-:Y:S02]  /*4670*/  @UP4 USHF.R.U32.HI UR7, URZ, UR23, UR5 ;  /* 0x00000017ff074299 */ /* 0x000fe40008011605 */
[----:B------:R-:W-:Y:S02]  /*4680*/  UIMAD.WIDE.U32 UR10, UR6, UR22, URZ ;  /* 0x00000016060a72a5 */ /* 0x000fe4000f8e00ff */
[----:B------:R-:W-:Y:S02]  /*4690*/  USEL UR5, UR14, UR12, !UP6 ;  /* 0x0000000c0e057287 */ /* 0x000fe4000f000000 */
[----:B------:R-:W-:Y:S02]  /*46a0*/  UIMAD UR8, UR42, UR7, URZ ;  /* 0x000000072a0872a4 */ /* 0x000fe4000f8e02ff */
[----:B------:R-:W-:Y:S03]  /*46b0*/  UISETP.GE.AND UP0, UPT, UR6, UR4, UPT ;  /* 0x000000040600728c */ /* 0x000fe6000bf06270 */
[----:B------:R-:W-:Y:S01]  /*46c0*/  UMOV UR4, UR11 ;  /* 0x0000000b00047c82 */ /* 0x000fe20008000000 */
[----:B------:R-:W-:Y:S02]  /*46d0*/  UISETP.GE.OR UP0, UPT, UR5, UR8, UP0 ;  /* 0x000000080500728c */ /* 0x000fe40008706670 */
[----:B------:R-:W-:Y:S02]  /*46e0*/  USHF.R.U32.HI UR4, URZ, UR23, UR4 ;  /* 0x00000017ff047299 */ /* 0x000fe40008011604 */
[----:B------:R-:W-:Y:S02]  /*46f0*/  UIMAD.WIDE.U32 UR8, UR5, UR22, URZ ;  /* 0x00000016050872a5 */ /* 0x000fe4000f8e00ff */
[----:B------:R-:W-:Y:S04]  /*4700*/  USEL UR10, UR6, UR4, !UP4 ;  /* 0x00000004060a7287 */ /* 0x000fe8000e000000 */
[----:B------:R-:W-:Y:S01]  /*4710*/  UIADD3 UR11, UPT, UPT, -UR10, URZ, URZ ;  /* 0x000000ff0a0b7290 */ /* 0x000fe2000fffe1ff */
[----:B------:R-:W-:Y:S02]  /*4720*/  @!UP0 UMOV UR4, UR9 ;  /* 0x0000000900048c82 */ /* 0x000fe40008000000 */
[----:B------:R-:W-:Y:S02]  /*4730*/  @!UP0 USHF.R.U32.HI UR4, URZ, UR23, UR4 ;  /* 0x00000017ff048299 */ /* 0x000fe40008011604 */
[----:B------:R-:W-:Y:S02]  /*4740*/  UIMAD UR8, UR42, UR11, UR6 ;  /* 0x0000000b2a0872a4 */ /* 0x000fe4000f8e0206 */
[----:B------:R-:W-:Y:S04]  /*4750*/  @!UP0 USEL UR4, UR5, UR4, !UP4 ;  /* 0x0000000405048287 */ /* 0x000fe8000e000000 */
[----:B------:R-:W-:Y:S02]  /*4760*/  @!UP0 UIMAD UR8, UR7, UR8, UR4 ;  /* 0x00000008070882a4 */ /* 0x000fe4000f8e0204 */
[----:B------:R-:W-:Y:S02]  /*4770*/  @!UP0 UIADD3 UR9, UPT, UPT, UR10, -UR4, URZ ;  /* 0x800000040a098290 */ /* 0x000fe4000fffe0ff */
[----:B------:R-:W-:Y:S02]  /*4780*/  UIADD3 UR4, UPT, UPT, -UR5, URZ, URZ ;  /* 0x000000ff05047290 */ /* 0x000fe4000fffe1ff */
[----:B------:R-:W-:Y:S02]  /*4790*/  UIADD3 UR7, UPT, UPT, -UR6, URZ, URZ ;  /* 0x000000ff06077290 */ /* 0x000fe4000fffe1ff */
[----:B------:R-:W-:Y:S02]  /*47a0*/  @!UP0 UIMAD UR6, UR9, UR42, UR5 ;  /* 0x0000002a090682a4 */ /* 0x000fe4000f8e0205 */
[----:B------:R-:W-:Y:S02]  /*47b0*/  UIMAD UR14, UR15, UR4, UR14 ;  /* 0x000000040f0e72a4 */ /* 0x000fe4000f8e020e */
[----:B------:R-:W-:Y:S01]  /*47c0*/  UIMAD UR13, UR50, UR7, UR13 ;  /* 0x00000007320d72a4 */ /* 0x000fe2000f8e020d */
[----:B------:R-:W-:Y:S02]  /*47d0*/  @!UP0 UMOV UR5, UR8 ;  /* 0x0000000800058c82 */ /* 0x000fe40008000000 */
[----:B------:R-:W-:Y:S02]  /*47e0*/  UIMAD UR14, UR5, UR15, UR14 ;  /* 0x0000000f050e72a4 */ /* 0x000fe4000f8e020e */
[----:B------:R-:W-:Y:S11]  /*47f0*/  UIMAD UR13, UR6, UR50, UR13 ;  /* 0x00000032060d72a4 */ /* 0x000ff6000f8e020d */
[----:B------:R-:W-:Y:S01]  /*4800*/  @!UPT UIADD3 URZ, UPT, UPT, URZ, URZ, URZ ;  /* 0x000000fffffff290 */ /* 0x000fe2000fffe0ff */
.L_x_85:
[----:B------:R-:W3:Y:S01]  /*4810*/  @!UP2 LDCU.128 UR8, c[0x0][0xb10] ;  /* 0x00016200ff08a7ac */ /* 0x000ee20008000c00 */
[C---:B----4-:R-:W-:Y:S02]  /*4820*/  ISETP.NE.U32.AND P1, PT, R4.reuse, RZ, PT ;  /* 0x000000ff0400720c */ /* 0x050fe40003f25070 */
[----:B------:R-:W-:Y:S02]  /*4830*/  ISETP.NE.U32.AND P0, PT, R4, RZ, PT ;  /* 0x000000ff0400720c */ /* 0x000fe40003f05070 */
[C---:B------:R-:W-:Y:S02]  /*4840*/  ISETP.NE.AND.EX P1, PT, R5.reuse, RZ, PT, P1 ;  /* 0x000000ff0500720c */ /* 0x040fe40003f25310 */
[----:B------:R-:W-:Y:S01]  /*4850*/  ISETP.NE.AND.EX P0, PT, R5, RZ, PT, P0 ;  /* 0x000000ff0500720c */ /* 0x000fe20003f05300 */
[----:B------:R-:W4:Y:S01]  /*4860*/  @!UP2 LDCU UR5, c[0x0][0xb0c] ;  /* 0x00016180ff05a7ac */ /* 0x000f220008000800 */
[----:B------:R-:W-:Y:S01]  /*4870*/  SHF.L.U32 R9, R15, 0x1f, RZ ;  /* 0x0000001f0f097819 */ /* 0x000fe200000006ff */
[----:B------:R-:W-:Y:S02]  /*4880*/  USHF.L.U32 UR35, UR16, 0x7, URZ ;  /* 0x0000000710237899 */ /* 0x000fe400080006ff */
[----:B------:R-:W-:Y:S02]  /*4890*/  USHF.L.U32 UR34, UR20, 0x8, URZ ;  /* 0x0000000814227899 */ /* 0x000fe400080006ff */
[----:B---3--:R-:W-:Y:S07]  /*48a0*/  UIMAD.WIDE.U32 UR6, UR14, UR8, URZ ;  /* 0x000000080e0672a5 */ /* 0x008fee000f8e00ff */
[----:B------:R-:W-:Y:S01]  /*48b0*/  @!UP2 UMOV UR4, UR7 ;  /* 0x000000070004ac82 */ /* 0x000fe20008000000 */
[----:B----4-:R-:W-:Y:S02]  /*48c0*/  @!UP2 UISETP.NE.AND UP0, UPT, UR5, 0x1, UPT ;  /* 0x000000010500a88c */ /* 0x010fe4000bf05270 */
[----:B------:R-:W-:Y:S02]  /*48d0*/  @!UP2 USHF.R.U32.HI UR4, URZ, UR9, UR4 ;  /* 0x00000009ff04a299 */ /* 0x000fe40008011604 */
[----:B------:R-:W-:Y:S02]  /*48e0*/  UIMAD.WIDE.U32 UR6, UR13, UR11, URZ ;  /* 0x0000000b0d0672a5 */ /* 0x000fe4000f8e00ff */
[----:B------:R-:W-:Y:S02]  /*48f0*/  @!UP2 USEL UR8, UR14, UR4, !UP0 ;  /* 0x000000040e08a287 */ /* 0x000fe4000c000000 */
[----:B------:R-:W-:Y:S03]  /*4900*/  @!UP2 UISETP.NE.AND UP0, UPT, UR10, 0x1, UPT ;  /* 0x000000010a00a88c */ /* 0x000fe6000bf05270 */
[----:B------:R-:W-:Y:S02]  /*4910*/  @!UP2 UMOV UR6, UR7 ;  /* 0x000000070006ac82 */ /* 0x000fe40008000000 */
[----:B------:R-:W3:Y:S02]  /*4920*/  @!UP2 LDCU UR4, c[0x0][0xb20] ;  /* 0x00016400ff04a7ac */ /* 0x000ee40008000800 */
[----:B---3--:R-:W-:Y:S04]  /*4930*/  @!UP2 USHF.R.U32.HI UR6, URZ, UR4, UR6 ;  /* 0x00000004ff06a299 */ /* 0x008fe80008011606 */
[----:B------:R-:W-:Y:S04]  /*4940*/  @!UP2 USEL UR6, UR13, UR6, !UP0 ;  /* 0x000000060d06a287 */ /* 0x000fe8000c000000 */
[----:B------:R-:W-:Y:S02]  /*4950*/  @!UP2 UIADD3 UR4, UPT, UPT, -UR8, UR6, URZ ;  /* 0x000000060804a290 */ /* 0x000fe4000fffe1ff */
[----:B------:R-:W-:Y:S02]  /*4960*/  @!UP2 UIADD3 UR6, UPT, UPT, UR8, -UR6, URZ ;  /* 0x800000060806a290 */ /* 0x000fe4000fffe0ff */
[----:B------:R-:W-:Y:S02]  /*4970*/  @!UP2 UIMAD UR14, UR4, UR5, UR14 ;  /* 0x00000005040ea2a4 */ /* 0x000fe4000f8e020e */
[----:B------:R-:W-:Y:S01]  /*4980*/  @!UP2 UIMAD UR13, UR6, UR10, UR13 ;  /* 0x0000000a060da2a4 */ /* 0x000fe2000f8e020d */
[----:B------:R-:W-:Y:S11]  /*4990*/  BRA.U UP3, `(.L_x_86) ;  /* 0x0000000103107547 */ /* 0x000ff6000b800000 */
[----:B--2---:R-:W-:Y:S04]  /*49a0*/  MOV R0, UR41 ;  /* 0x0000002900007c02 */ /* 0x004fe80008000f00 */
[----:B------:R-:W-:Y:S04]  /*49b0*/  SHF.L.U32 R11, R0, 0x1f, RZ ;  /* 0x0000001f000b7819 */ /* 0x000fe800000006ff */
[----:B------:R-:W2:Y:S02]  /*49c0*/  SYNCS.PHASECHK.TRANS64.TRYWAIT P2, [UR21+0x88], R11 ;  /* 0x0000880bff0075a7 */ /* 0x000ea40008041115 */
[----:B--2---:R-:W-:Y:S05]  /*49d0*/  @!P2 BRA `(.L_x_87) ;  /* 0x000000780078a947 */ /* 0x004fea0003800000 */
.L_x_86:
[----:B------:R-:W-:Y:S05]  /*49e0*/  @!P1 BRA `(.L_x_88) ;  /* 0x0000000000309947 */ /* 0x000fea0003800000 */
[----:B------:R-:W-:Y:S01]  /*49f0*/  ISETP.NE.U32.AND P1, PT, R2, RZ, PT ;  /* 0x000000ff0200720c */ /* 0x000fe20003f25070 */
[----:B------:R-:W3:Y:S01]  /*4a00*/  LDCU.64 UR4, c[0x0][0x358] ;  /* 0x00006b00ff0477ac */ /* 0x000ee20008000a00 */
[----:B------:R-:W-:Y:S02]  /*4a10*/  IMAD.MOV.U32 R140, RZ, RZ, 0x1 ;  /* 0x00000001ff8c7424 */ /* 0x000fe400078e00ff */
[----:B------:R-:W-:Y:S11]  /*4a20*/  ISETP.NE.AND.EX P1, PT, R3, RZ, PT, P1 ;  /* 0x000000ff0300720c */ /* 0x000ff60003f25310 */
[----:B------:R-:W-:Y:S02]  /*4a30*/  @!UPT UIADD3 URZ, UPT, UPT, URZ, URZ, URZ ;  /* 0x000000fffffff290 */ /* 0x000fe4000fffe0ff */
[----:B--2---:R-:W2:Y:S01]  /*4a40*/  @P1 LDC.64 R10, c[0x0][0x888] ;  /* 0x00022200ff0a1b82 */ /* 0x004ea20000000a00 */
[----:B------:R-:W-:Y:S04]  /*4a50*/  @P1 IMAD R0, R4, UR36, RZ ;  /* 0x0000002404001c24 */ /* 0x000fe8000f8e02ff */
[----:B--2---:R-:W-:Y:S04]  /*4a60*/  @P1 IMAD.WIDE R10, R0, 0x4, R10 ;  /* 0x00000004000a1825 */ /* 0x004fe800078e020a */
[----:B------:R-:W-:Y:S01]  /*4a70*/  HFMA2 R0, -RZ, RZ, 0, 5.9604644775390625e-08 ;  /* 0x00000001ff007431 */ /* 0x000fe200000001ff */
[----:B---3-5:R3:W5:Y:S04]  /*4a80*/  @P1 LDG.E R72, desc[UR4][R10.64] ;  /* 0x000000040a481981 */ /* 0x028768000c1e1900 */
[----:B------:R-:W-:Y:S01]  /*4a90*/  @!P1 PRMT R140, R0, 0x7610, R140 ;  /* 0x00007610008c9816 */ /* 0x000fe2000000008c */
[----:B---3--:R-:W4:Y:S06]  /*4aa0*/  @!P1 LDC R72, c[0x0][0x880] ;  /* 0x00022000ff489b82 */ /* 0x008f2c0000000800 */
.L_x_88:
[----:B----45:R-:W-:Y:S01]  /*4ab0*/  @!P0 ISETP.EQ.AND P1, PT, R72, RZ, PT ;  /* 0x000000ff4800820c */ /* 0x030fe20003f22270 */
[----:B------:R-:W-:Y:S01]  /*4ac0*/  @!UPT UIADD3 URZ, UPT, UPT, URZ, URZ, URZ ;  /* 0x000000fffffff290 */ /* 0x000fe2000fffe0ff */
[----:B------:R-:W-:Y:S11]  /*4ad0*/  @!P0 BRA `(.L_x_89) ;  /* 0x0000000000188947 */ /* 0x000ff60003800000 */
[----:B------:R-:W-:Y:S02]  /*4ae0*/  LOP3.LUT P0, RZ, R140, 0xff, RZ, 0xc0, !PT ;  /* 0x000000ff8cff7812 */ /* 0x000fe4000780c0ff */
[----:B------:R-:W-:Y:S04]  /*4af0*/  ISETP.NE.U32.AND P1, PT, R2, RZ, PT ;  /* 0x000000ff0200720c */ /* 0x000fe80003f25070 */
[----:B------:R-:W-:Y:S04]  /*4b00*/  ISETP.NE.AND.EX P1, PT, R3, RZ, PT, P1 ;  /* 0x000000ff0300720c */ /* 0x000fe80003f25310 */
[----:B------:R-:W-:Y:S03]  /*4b10*/  PLOP3.LUT P1, PT, P1, PT, PT, 0x8, 0x80 ;  /* 0x000000000080781c */ /* 0x000fe60000f2e170 */
[----:B------:R-:W-:Y:S11]  /*4b20*/  @P0 ISETP.EQ.AND P1, PT, R72, RZ, PT ;  /* 0x000000ff4800020c */ /* 0x000ff60003f22270 */
[----:B------:R-:W-:Y:S02]  /*4b30*/  @!UPT UIADD3 URZ, UPT, UPT, URZ, URZ, URZ ;  /* 0x000000fffffff290 */ /* 0x000fe4000fffe0ff */
.L_x_89:
[----:B------:R-:W3:Y:S01]  /*4b40*/  SYNCS.PHASECHK.TRANS64.TRYWAIT P2, [UR21+0x60], R9 ;  /* 0x00006009ff0075a7 */ /* 0x000ee20008041115 */
[----:B------:R-:W-:Y:S04]  /*4b50*/  ELECT P0, URZ, PT ;  /* 0x0000000000ff782f */ /* 0x000fe80003800000 */
[----:B------:R-:W-:Y:S11]  /*4b60*/  PLOP3.LUT P1, PT, P1, P0, PT, 0xf2, 0x2f ;  /* 0x00000000002f781c */ /* 0x000ff60000f21e72 */
[----:B------:R-:W-:Y:S02]  /*4b70*/  @!UPT UIADD3 URZ, UPT, UPT, URZ, URZ, URZ ;  /* 0x000000fffffff290 */ /* 0x000fe4000fffe0ff */
[----:B------:R-:W-:Y:S05]  /*4b80*/  @!P1 IADD3 R8, P0, PT, R16, 0x580, RZ ;  /* 0x0000058010089810 */ /* 0x000fea0007f1e0ff */
[----:B------:R-:W-:Y:S01]  /*4b90*/  @!P1 IMAD.X R6, RZ, RZ, R17, P0 ;  /* 0x000000ffff069224 */ /* 0x000fe200000e0611 */
[----:B---3--:R-:W-:Y:S07]  /*4ba0*/  @!P2 BRA `(.L_x_90) ;  /* 0x00000078001ca947 */ /* 0x008fee0003800000 */
.L_x_170:
[----:B------:R-:W-:Y:S01]  /*4bb0*/  @!P1 R2UR UR5, R8 ;  /* 0x00000000080592ca */ /* 0x000fe200000e0000 */
[----:B------:R-:W-:Y:S01]  /*4bc0*/  VOTEU.ALL UP0, P1 ;  /* 0x0000000000ff7886 */ /* 0x000fe20000800000 */
[----:B------:R-:W-:Y:S01]  /*4bd0*/  @!P1 R2UR UR4, R6 ;  /* 0x00000000060492ca */ /* 0x000fe200000e0000 */
[----:B--2---:R-:W-:Y:S01]  /*4be0*/  @!P1 IMAD.MOV.U32 R0, RZ, RZ, 0x2000 ;  /* 0x00002000ff009424 */ /* 0x004fe200078e00ff */
[----:B------:R-:W-:Y:S01]  /*4bf0*/  UMOV UR8, 0x0 ;  /* 0x0000000000087882 */ /* 0x000fe20000000000 */
[----:B------:R-:W-:Y:S01]  /*4c00*/  UMOV UR9, 0x10000000 ;  /* 0x1000000000097882 */ /* 0x000fe20000000000 */
[----:B------:R-:W-:Y:S01]  /*4c10*/  @!UP0 UIADD3 UR32, UPT, UPT, UR21, 0x200, URZ ;  /* 0x0000020015208890 */ /* 0x000fe2000fffe0ff */
[----:B------:R-:W-:Y:S01]  /*4c20*/  @!P1 IADD3 R8, P0, PT, R16, 0x580, RZ ;  /* 0x0000058010089810 */ /* 0x000fe20007f1e0ff */
[----:B------:R-:W-:Y:S01]  /*4c30*/  VOTEU.ALL UP0, P1 ;  /* 0x0000000000ff7886 */ /* 0x000fe20000800000 */
[----:B------:R-:W-:Y:S03]  /*4c40*/  UPRMT UR6, UR45, 0x654, UR33 ;  /* 0x000006542d067896 */ /* 0x000fe60008000021 */
[----:B------:R-:W-:Y:S02]  /*4c50*/  @!P1 IMAD.X R6, RZ, RZ, R17, P0 ;  /* 0x000000ffff069224 */ /* 0x000fe400000e0611 */
[----:B------:R-:W-:Y:S02]  /*4c60*/  IMAD.U32 R10, RZ, RZ, UR5 ;  /* 0x00000005ff0a7e24 */ /* 0x000fe4000f8e00ff */
[----:B------:R-:W-:Y:S03]  /*4c70*/  IMAD.U32 R11, RZ, RZ, UR4 ;  /* 0x00000004ff0b7e24 */ /* 0x000fe6000f8e00ff */
[----:B------:R-:W-:Y:S02]  /*4c80*/  @!P1 R2UR UR4, R10 ;  /* 0x000000000a0492ca */ /* 0x000fe400000e0000 */
[----:B------:R-:W-:Y:S11]  /*4c90*/  @!P1 R2UR UR5, R11 ;  /* 0x000000000b0592ca */ /* 0x000ff600000e0000 */
[----:B------:R-:W-:Y:S02]  /*4ca0*/  @!UPT UIADD3 URZ, UPT, UPT, URZ, URZ, URZ ;  /* 0x000000fffffff290 */ /* 0x000fe4000fffe0ff */
[----:B------:R2:W-:Y:S01]  /*4cb0*/  @!UP0 UTMALDG.3D [UR32], [UR4], desc[UR8] ;  /* 0x00000820040085b4 */ /* 0x0005e20008011000 */
[----:B------:R2:W-:Y:S01]  /*4cc0*/  @!P1 SYNCS.ARRIVE.TRANS64.RED.A0TR RZ, [UR21+0x40], R0 ;  /* 0x00004000ffff99a7 */ /* 0x0005e20008300415 */
[----:B------:R-:W-:Y:S01]  /*4cd0*/  SYNCS.ARRIVE.TRANS64.RED.A1T0 RZ, [UR6], RZ ;  /* 0x000000ffffff79a7 */ /* 0x000fe20008100406 */
[----:B------:R-:W3:Y:S02]  /*4ce0*/  SYNCS.PHASECHK.TRANS64.TRYWAIT P2, [UR21+0x68], R9 ;  /* 0x00006809ff0075a7 */ /* 0x000ee40008041115 */
[----:B--23--:R-:W-:Y:S05]  /*4cf0*/  @!P2 BRA `(.L_x_91) ;  /* 0x0000007400e0a947 */ /* 0x00cfea0003800000 */
.L_x_172:
        /* <DEDUP_REMOVED lines=8> */
[----:B------:R-:W-:Y:S01]  /*4d80*/  @!UP0 UIADD3 UR24, UPT, UPT, UR21, 0x2200, URZ ;  /* 0x0000220015188890 */ /* 0x000fe2000fffe0ff */
[----:B------:R-:W-:Y:S01]  /*4d90*/  VOTEU.ALL UP0, P1 ;  /* 0x0000000000ff7886 */ /* 0x000fe20000800000 */
[----:B------:R-:W-:Y:S01]  /*4da0*/  UMOV UR27, UR35 ;  /* 0x00000023001b7c82 */ /* 0x000fe20008000000 */
[----:B------:R-:W-:Y:S02]  /*4db0*/  UMOV UR28, UR36 ;  /* 0x00000024001c7c82 */ /* 0x000fe40008000000 */
[----:B------:R-:W-:Y:S01]  /*4dc0*/  IMAD.U32 R10, RZ, RZ, UR5 ;  /* 0x00000005ff0a7e24 */ /* 0x000fe2000f8e00ff */
[----:B------:R-:W-:Y:S01]  /*4dd0*/  UPRMT UR6, UR45, 0x654, UR25 ;  /* 0x000006542d067896 */ /* 0x000fe20008000019 */
[----:B------:R-:W-:Y:S02]  /*4de0*/  IMAD.U32 R11, RZ, RZ, UR4 ;  /* 0x00000004ff0b7e24 */ /* 0x000fe4000f8e00ff */
[----:B------:R-:W-:Y:S01]  /*4df0*/  @!P1 IMAD.X R6, RZ, RZ, R17, P0 ;  /* 0x000000ffff069224 */ /* 0x000fe200000e0611 */
        /* <DEDUP_REMOVED lines=8> */
.L_x_174:
[----:B------:R-:W-:Y:S01]  /*4e80*/  @!P1 R2UR UR5, R8 ;  /* 0x00000000080592ca */ /* 0x000fe200000e0000 */
[----:B------:R-:W-:Y:S01]  /*4e90*/  VOTEU.ALL UP0, P1 ;  /* 0x0000000000ff7886 */ /* 0x000fe20000800000 */
[----:B------:R-:W-:Y:S01]  /*4ea0*/  @!P1 R2UR UR4, R6 ;  /* 0x00000000060492ca */ /* 0x000fe200000e0000 */
[----:B--2---:R-:W-:Y:S01]  /*4eb0*/  @!P1 IMAD.MOV.U32 R0, RZ, RZ, 0x2000 ;  /* 0x00002000ff009424 */ /* 0x004fe200078e00ff */
[----:B------:R-:W-:Y:S01]  /*4ec0*/  UMOV UR8, 0x0 ;  /* 0x0000000000087882 */ /* 0x000fe20000000000 */
[----:B------:R-:W-:Y:S01]  /*4ed0*/  UMOV UR9, 0x10000000 ;  /* 0x1000000000097882 */ /* 0x000fe20000000000 */
[----:B------:R-:W-:Y:S01]  /*4ee0*/  @!UP0 UIADD3 UR18, UPT, UPT, UR34, 0x80, URZ ;  /* 0x0000008022128890 */ /* 0x000fe2000fffe0ff */
[----:B------:R-:W-:Y:S01]  /*4ef0*/  VIADD R14, R14, 0x1 ;  /* 0x000000010e0e7836 */ /* 0x000fe20000000000 */
[----:B------:R-:W-:Y:S01]  /*4f00*/  @!UP0 UIADD3 UR16, UPT, UPT, UR21, 0x4200, URZ ;  /* 0x0000420015108890 */ /* 0x000fe2000fffe0ff */
[----:B------:R-:W-:Y:S01]  /*4f10*/  VOTEU.ALL UP0, P1 ;  /* 0x0000000000ff7886 */ /* 0x000fe20000800000 */
[----:B------:R-:W-:Y:S01]  /*4f20*/  UMOV UR19, UR35 ;  /* 0x0000002300137c82 */ /* 0x000fe20008000000 */
[----:B------:R-:W-:Y:S02]  /*4f30*/  UMOV UR20, UR36 ;  /* 0x0000002400147c82 */ /* 0x000fe40008000000 */
[----:B------:R-:W-:Y:S01]  /*4f40*/  IMAD.U32 R10, RZ, RZ, UR5 ;  /* 0x00000005ff0a7e24 */ /* 0x000fe2000f8e00ff */
[----:B------:R-:W-:Y:S01]  /*4f50*/  UPRMT UR6, UR45, 0x654, UR17 ;  /* 0x000006542d067896 */ /* 0x000fe20008000011 */
        /* <DEDUP_REMOVED lines=9> */
.L_x_176:
[----:B------:R-:W-:Y:S01]  /*4ff0*/  @!P1 IADD3 R6, P0, PT, R16, 0x580, RZ ;  /* 0x0000058010069810 */ /* 0x000fe20007f1e0ff */
[----:B------:R-:W-:Y:S01]  /*5000*/  VOTEU.ALL UP0, P1 ;  /* 0x0000000000ff7886 */ /* 0x000fe20000800000 */
[----:B------:R-:W-:Y:S01]  /*5010*/  UMOV UR6, 0x0 ;  /* 0x0000000000067882 */ /* 0x000fe20000000000 */
[----:B------:R-:W-:Y:S01]  /*5020*/  UMOV UR7, 0x10000000 ;  /* 0x1000000000077882 */ /* 0x000fe20000000000 */
[----:B------:R-:W-:Y:S01]  /*5030*/  @!P1 R2UR UR5, R6 ;  /* 0x00000000060592ca */ /* 0x000fe200000e0000 */
[----:B--2---:R-:W-:Y:S01]  /*5040*/  @!P1 IMAD.X R0, RZ, RZ, R17, P0 ;  /* 0x000000ffff009224 */ /* 0x004fe200000e0611 */
[----:B------:R-:W-:Y:S01]  /*5050*/  @!UP0 UIADD3 UR10, UPT, UPT, UR34, 0xc0, URZ ;  /* 0x000000c0220a8890 */ /* 0x000fe2000fffe0ff */
[----:B------:R-:W-:Y:S01]  /*5060*/  R2UR UR18, R142 ;  /* 0x000000008e1272ca */ /* 0x000fe200000e0000 */
[----:B------:R-:W-:Y:S01]  /*5070*/  @!UP0 UIADD3 UR8, UPT, UPT, UR21, 0x6200, URZ ;  /* 0x0000620015088890 */ /* 0x000fe2000fffe0ff */
[----:B------:R-:W-:Y:S01]  /*5080*/  R2UR UR16, R143 ;  /* 0x000000008f1072ca */ /* 0x000fe200000e0000 */
[----:B------:R-:W-:Y:S01]  /*5090*/  @!UP0 UIADD3 UR9, UPT, UPT, UR21, 0x58, URZ ;  /* 0x0000005815098890 */ /* 0x000fe2000fffe0ff */
[----:B------:R-:W-:Y:S01]  /*50a0*/  @!P1 R2UR UR4, R0 ;  /* 0x00000000000492ca */ /* 0x000fe200000e0000 */
[----:B------:R-:W-:Y:S01]  /*50b0*/  VOTEU.ALL UP0, P1 ;  /* 0x0000000000ff7886 */ /* 0x000fe20000800000 */
[----:B------:R-:W-:Y:S01]  /*50c0*/  UMOV UR11, UR35 ;  /* 0x00000023000b7c82 */ /* 0x000fe20008000000 */
[----:B------:R-:W-:Y:S01]  /*50d0*/  UMOV UR12, UR36 ;  /* 0x00000024000c7c82 */ /* 0x000fe20008000000 */
[C---:B------:R-:W-:Y:S01]  /*50e0*/  ISETP.NE.AND P0, PT, R14.reuse, 0x2, PT ;  /* 0x000000020e00780c */ /* 0x040fe20003f05270 */
[----:B------:R-:W-:Y:S01]  /*50f0*/  UPLOP3.LUT UP3, UPT, UPT, UPT, UPT, 0x80, 0x8 ;  /* 0x000000000008789c */ /* 0x000fe20003f6f070 */
[----:B------:R-:W-:Y:S01]  /*5100*/  IMAD.U32 R8, RZ, RZ, UR5 ;  /* 0x00000005ff087e24 */ /* 0x000fe2000f8e00ff */
[----:B------:R-:W-:Y:S01]  /*5110*/  LOP3.LUT R15, R15, 0x1, RZ, 0x3c, !PT ;  /* 0x000000010f0f7812 */ /* 0x000fe200078e3cff */
[----:B------:R-:W-:Y:S01]  /*5120*/  UMOV UR36, UR29 ;  /* 0x0000001d00247c82 */ /* 0x000fe20008000000 */
[----:B------:R-:W-:Y:S01]  /*5130*/  SEL R0, RZ, 0x1, P0 ;  /* 0x00000001ff007807 */ /* 0x000fe20000000000 */
[----:B------:R-:W-:Y:S01]  /*5140*/  UIADD3 UR20, UPT, UPT, UR13, UR18, URZ ;  /* 0x000000120d147290 */ /* 0x000fe2000fffe0ff */
[----:B------:R-:W-:Y:S01]  /*5150*/  SEL R14, R14, RZ, P0 ;  /* 0x000000ff0e0e7207 */ /* 0x000fe20000000000 */
[----:B------:R-:W-:Y:S01]  /*5160*/  UIADD3 UR16, UPT, UPT, UR14, UR16, URZ ;  /* 0x000000100e107290 */ /* 0x000fe2000fffe0ff */
[----:B------:R-:W-:Y:S01]  /*5170*/  IMAD.U32 R9, RZ, RZ, UR4 ;  /* 0x00000004ff097e24 */ /* 0x000fe2000f8e00ff */
[----:B------:R-:W-:Y:S02]  /*5180*/  @!P1 R2UR UR4, R8 ;  /* 0x00000000080492ca */ /* 0x000fe400000e0000 */
[----:B------:R-:W-:Y:S02]  /*5190*/  LOP3.LUT R13, R13, R0, RZ, 0x3c, !PT ;  /* 0x000000000d0d7212 */ /* 0x000fe400078e3cff */
[----:B------:R-:W-:Y:S11]  /*51a0*/  @!P1 R2UR UR5, R9 ;  /* 0x00000000090592ca */ /* 0x000ff600000e0000 */
[----:B------:R-:W-:Y:S02]  /*51b0*/  @!UPT UIADD3 URZ, UPT, UPT, URZ, URZ, URZ ;  /* 0x000000fffffff290 */ /* 0x000fe4000fffe0ff */
[----:B------:R2:W-:Y:S01]  /*51c0*/  @!UP0 UTMALDG.3D [UR8], [UR4], desc[UR6] ;  /* 0x00000608040085b4 */ /* 0x0005e20008011000 */
[----:B------:R2:W-:Y:S01]  /*51d0*/  @!P1 SYNCS.ARRIVE.TRANS64.RED.A0TR RZ, [UR21+0x58], R7 ;  /* 0x00005807ffff99a7 */ /* 0x0005e20008300415 */
[----:B------:R-:W-:Y:S01]  /*51e0*/  SYNCS.ARRIVE.TRANS64.RED.A1T0 RZ, [UR37], RZ ;  /* 0x000000ffffff79a7 */ /* 0x000fe20008100425 */
[----:B------:R-:W-:Y:S05]  /*51f0*/  BRA.U UP1, `(.L_x_94) ;  /* 0xfffffff101647547 */ /* 0x000fea000b83ffff */
[----:B------:R-:W-:-:S04]  /*5200*/  SHF.L.U32 R3, R15, 0x1f, RZ ;  /* 0x0000001f0f037819 */ /* 0x000fc800000006ff */
[----:B------:R-:W3:Y:S02]  /*5210*/  SYNCS.PHASECHK.TRANS64.TRYWAIT P0, [UR21+0x60], R3 ;  /* 0x00006003ff0075a7 */ /* 0x000ee40008001115 */
[----:B---3--:R-:W-:Y:S05]  /*5220*/  @!P0 BRA `(.L_x_95) ;  /* 0x0000007000dc8947 */ /* 0x008fea0003800000 */
.L_x_178:
[----:B------:R-:W4:Y:S02]  /*5230*/  SYNCS.PHASECHK.TRANS64.TRYWAIT P0, [UR21+0x68], R3 ;  /* 0x00006803ff0075a7 */ /* 0x000f240008001115 */
[----:B----4-:R-:W-:Y:S05]  /*5240*/  @!P0 BRA `(.L_x_96) ;  /* 0x0000007000ec8947 */ /* 0x010fea0003800000 */
.L_x_180:
[----:B------:R-:W4:Y:S02]  /*5250*/  SYNCS.PHASECHK.TRANS64.TRYWAIT P0, [UR21+0x70], R3 ;  /* 0x00007003ff0075a7 */ /* 0x000f240008001115 */
[----:B----4-:R-:W-:Y:S05]  /*5260*/  @!P0 BRA `(.L_x_97) ;  /* 0x0000007000fc8947 */ /* 0x010fea0003800000 */
.L_x_182:
[----:B---3--:R-:W-:-:S07]  /*5270*/  MOV R0, UR21 ;  /* 0x0000001500007c02 */ /* 0x008fce0008000f00 */
.L_x_98:
[----:B---3--:R-:W-:-:S04]  /*5280*/  SHF.L.U32 R3, R15, 0x1f, RZ ;  /* 0x0000001f0f037819 */ /* 0x008fc800000006ff */
[----:B------:R3:W4:Y:S03]  /*5290*/  SYNCS.PHASECHK.TRANS64.TRYWAIT P0, [R0+URZ+0x78], R3 ;  /* 0x00007803000075a7 */ /* 0x00072600080011ff */
[----:B----4-:R-:W-:Y:S05]  /*52a0*/  @!P0 NANOSLEEP.SYNCS 0x989680 ;  /* 0x009896800000895d */ /* 0x010fea0003900000 */
[----:B------:R-:W4:Y:S02]  /*52b0*/  @!P0 SYNCS.PHASECHK.TRANS64 P0, [R0+URZ+0x78], R3 ;  /* 0x00007803000085a7 */ /* 0x000f2400080010ff */
[----:B-12-4-:R-:W-:Y:S05]  /*52c0*/  @P0 EXIT ;  /* 0x000000000000094d */ /* 0x016fea0003800000 */
[----:B------:R-:W-:Y:S05]  /*52d0*/  BRA `(.L_x_98) ;  /* 0xfffffffc00e87947 */ /* 0x000fea000383ffff */
.L_x_83:
[----:B------:R-:W-:-:S06]  /*52e0*/  UISETP.GE.AND UP0, UPT, UR17, 0x4, UPT ;  /* 0x000000041100788c */ /* 0x000fcc000bf06270 */
[----:B------:R-:W-:-:S13]  /*52f0*/  PLOP3.LUT P0, PT, PT, PT, UP0, 0x80, 0x8 ;  /* 0x000000000008781c */ /* 0x000fda0003f0f008 */
[----:B------:R-:W-:Y:S05]  /*5300*/  @!P0 EXIT ;  /* 0x000000000000894d */ /* 0x000fea0003800000 */
[----:B------:R-:W-:Y:S01]  /*5310*/  BAR.SYNC.DEFER_BLOCKING 0x6, 0xa0 ;  /* 0x0182800000007b1d */ /* 0x000fe20000010000 */
[C---:B------:R-:W-:Y:S01]  /*5320*/  IMAD.U32 R69, R155.reuse, 0x10000, RZ ;  /* 0x000100009b457824 */ /* 0x040fe200078e00ff */
[C---:B------:R-:W-:Y:S01]  /*5330*/  R2P PR, R155.reuse, 0x6 ;  /* 0x000000069b007804 */ /* 0x040fe20000000000 */
[----:B------:R-:W-:Y:S01]  /*5340*/  IMAD.SHL.U32 R4, R155, 0x40, RZ ;  /* 0x000000409b047824 */ /* 0x000fe200078e00ff */
[----:B------:R-:W-:Y:S01]  /*5350*/  CS2R R146, SRZ ;  /* 0x0000000000927805 */ /* 0x000fe2000001ff00 */
[----:B------:R-:W-:Y:S01]  /*5360*/  IMAD.MOV.U32 R152, RZ, RZ, 0x20 ;  /* 0x00000020ff987424 */ /* 0x000fe200078e00ff */
[----:B------:R-:W-:Y:S02]  /*5370*/  UMOV UR44, 0x400 ;  /* 0x00000400002c7882 */ /* 0x000fe40000000000 */
[----:B------:R-:W1:Y:S01]  /*5380*/  LDC.64 R138, c[0x0][0x8b0] ;  /* 0x00022c00ff8a7b82 */ /* 0x000e620000000a00 */
[----:B------:R-:W-:Y:S01]  /*5390*/  ULEA UR44, UR45, UR44, 0x18 ;  /* 0x0000002c2d2c7291 */ /* 0x000fe2000f8ec0ff */
[----:B------:R-:W-:Y:S01]  /*53a0*/  LOP3.LUT R69, R69, 0x600000, RZ, 0xc0, !PT ;  /* 0x0060000045457812 */ /* 0x000fe200078ec0ff */
[----:B------:R-:W-:Y:S01]  /*53b0*/  IMAD.SHL.U32 R135, R155, 0x8, RZ ;  /* 0x000000089b877824 */ /* 0x000fe200078e00ff */
[----:B------:R-:W-:Y:S01]  /*53c0*/  LOP3.LUT R6, R4, 0x180, RZ, 0xc0, !PT ;  /* 0x0000018004067812 */ /* 0x000fe200078ec0ff */
[----:B------:R-:W-:Y:S01]  /*53d0*/  IMAD.MOV.U32 R153, RZ, RZ, 0x10 ;  /* 0x00000010ff997424 */ /* 0x000fe200078e00ff */
[----:B------:R-:W-:Y:S01]  /*53e0*/  SEL R152, R152, 0xffffffe0, !P2 ;  /* 0xffffffe098987807 */ /* 0x000fe20005000000 */
[----:B------:R-:W-:Y:S01]  /*53f0*/  UIADD3 UR5, UPT, UPT, UR44, 0x200, URZ ;  /* 0x000002002c057890 */ /* 0x000fe2000fffe0ff */
[----:B------:R-:W2:Y:S01]  /*5400*/  LDC.64 R136, c[0x0][0x8a8] ;  /* 0x00022a00ff887b82 */ /* 0x000ea20000000a00 */
[----:B------:R-:W-:Y:S01]  /*5410*/  UIADD3 UR4, UPT, UPT, UR44, 0x8200, URZ ;  /* 0x000082002c047890 */ /* 0x000fe2000fffe0ff */
[----:B------:R-:W-:Y:S01]  /*5420*/  LOP3.LUT R135, R6, 0x30, R135, 0xf8, !PT ;  /* 0x0000003006877812 */ /* 0x000fe200078ef887 */
[----:B------:R-:W-:Y:S01]  /*5430*/  IMAD.MOV.U32 R68, RZ, RZ, RZ ;  /* 0x000000ffff447224 */ /* 0x000fe200078e00ff */
[----:B------:R-:W-:Y:S01]  /*5440*/  SEL R153, R153, 0xfffffff0, !P1 ;  /* 0xfffffff099997807 */ /* 0x000fe20004800000 */
[----:B------:R-:W-:Y:S01]  /*5450*/  IMAD.MOV.U32 R150, RZ, RZ, RZ ;  /* 0x000000ffff967224 */ /* 0x000fe200078e00ff */
[----:B------:R-:W-:Y:S01]  /*5460*/  LOP3.LUT R135, R135, 0x1e40, R4, 0xf8, !PT ;  /* 0x00001e4087877812 */ /* 0x000fe200078ef804 */
[----:B------:R-:W-:Y:S01]  /*5470*/  IMAD.U32 R156, RZ, RZ, UR5 ;  /* 0x00000005ff9c7e24 */ /* 0x000fe2000f8e00ff */
[----:B------:R-:W-:Y:S01]  /*5480*/  LOP3.LUT R155, R155, 0x60, RZ, 0xc0, !PT ;  /* 0x000000609b9b7812 */ /* 0x000fe200078ec0ff */
[----:B------:R-:W3:Y:S01]  /*5490*/  LDS R0, [UR44+0x120] ;  /* 0x0001202cff007984 */ /* 0x000ee20008000800 */
[----:B------:R-:W-:Y:S01]  /*54a0*/  CS2R R148, SRZ ;  /* 0x0000000000947805 */ /* 0x000fe2000001ff00 */
[----:B------:R-:W-:Y:S01]  /*54b0*/  IMAD.U32 R154, RZ, RZ, UR4 ;  /* 0x00000004ff9a7e24 */ /* 0x000fe2000f8e00ff */
[----:B------:R-:W4:Y:S01]  /*54c0*/  LDCU UR58, c[0x0][0x370] ;  /* 0x00006e00ff3a77ac */ /* 0x000f220008000800 */
[----:B------:R-:W1:Y:S01]  /*54d0*/  LDCU.64 UR62, c[0x0][0x348] ;  /* 0x00006900ff3e77ac */ /* 0x000e620008000a00 */
[----:B------:R-:W1:Y:S01]  /*54e0*/  LDCU UR43, c[0x0][0xb0c] ;  /* 0x00016180ff2b77ac */ /* 0x000e620008000800 */
[----:B------:R-:W1:Y:S01]  /*54f0*/  LDCU UR39, c[0x0][0xb30] ;  /* 0x00016600ff2777ac */ /* 0x000e620008000800 */
[----:B------:R-:W1:Y:S01]  /*5500*/  LDCU.64 UR56, c[0x0][0x888] ;  /* 0x00011100ff3877ac */ /* 0x000e620008000a00 */
[----:B------:R-:W1:Y:S01]  /*5510*/  LDCU.64 UR40, c[0x0][0xb28] ;  /* 0x00016500ff2877ac */ /* 0x000e620008000a00 */
[----:B------:R-:W1:Y:S01]  /*5520*/  LDCU.64 UR60, c[0x0][0x890] ;  /* 0x00011200ff3c77ac */ /* 0x000e620008000a00 */
[----:B------:R-:W1:Y:S01]  /*5530*/  LDCU.128 UR52, c[0x0][0xb10] ;  /* 0x00016200ff3477ac */ /* 0x000e620008000c00 */
[----:B------:R-:W1:Y:S01]  /*5540*/  LDCU UR47, c[0x0][0x374] ;  /* 0x00006e80ff2f77ac */ /* 0x000e620008000800 */
[----:B---3--:R-:W-:Y:S01]  /*5550*/  IMAD.IADD R69, R0, 0x1, R69 ;  /* 0x0000000100457824 */ /* 0x008fe200078e0245 */
[----:B------:R-:W-:-:S04]  /*5560*/  SHF.R.S32.HI R0, RZ, 0x4, R152 ;  /* 0x00000004ff007819 */ /* 0x000fc80000011498 */
[----:B-12-4-:R-:W-:-:S07]  /*5570*/  LEA.HI.SX32 R151, R153, R0, 0x1c ;  /* 0x0000000099977211 */ /* 0x016fce00078fe2ff */
.L_x_140:
[C---:B------:R-:W-:Y:S02]  /*5580*/  LEA R3, R146.reuse, UR44, 0x3 ;  /* 0x0000002c92037c11 */ /* 0x040fe4000f8e18ff */
[----:B------:R-:W-:Y:S02]  /*5590*/  SHF.L.U32 R0, R149, 0x1f, RZ ;  /* 0x0000001f95007819 */ /* 0x000fe400000006ff */
[----:B------:R-:W-:Y:S02]  /*55a0*/  LEA R5, R146, UR44, 0x4 ;  /* 0x0000002c92057c11 */ /* 0x000fe4000f8e20ff */
[----:B-1----:R-:W1:Y:S02]  /*55b0*/  SYNCS.PHASECHK.TRANS64.TRYWAIT P0, [R3+URZ+0x90], R0 ;  /* 0x00009000030075a7 */ /* 0x002e6400080011ff */
[----:B-1----:R-:W-:Y:S05]  /*55c0*/  @!P0 BRA `(.L_x_99) ;  /* 0x00000070003c8947 */ /* 0x002fea0003800000 */
.L_x_183:
        /* <DEDUP_REMOVED lines=11> */
[----:B------:R-:W-:Y:S01]  /*5680*/  PLOP3.LUT P0, PT, PT, PT, UP1, 0x80, 0x8 ;  /* 0x000000000008781c */ /* 0x000fe20003f0f018 */
[----:B------:R-:W-:Y:S11]  /*5690*/  UP2UR UR46, UPR, URZ, 0x2 ;  /* 0x00000002ff2e7883 */ /* 0x000ff60008000000 */
[----:B------:R-:W-:Y:S01]  /*56a0*/  @!UPT UIADD3 URZ, UPT, UPT, URZ, URZ, URZ ;  /* 0x000000fffffff290 */ /* 0x000fe2000fffe0ff */
[----:B-1----:R-:W-:Y:S02]  /*56b0*/  @P0 SHF.R.U32.HI R0, RZ, 0x10, R5 ;  /* 0x00000010ff000819 */ /* 0x002fe40000011605 */
        /* <DEDUP_REMOVED lines=12> */
[----:B------:R-:W2:Y:S01]  /*5780*/  LDCU UR12, c[0x0][0xb20] ;  /* 0x00016400ff0c77ac */ /* 0x000ea20008000800 */
[----:B------:R-:W-:Y:S02]  /*5790*/  UIMAD.WIDE.U32 UR4, UR47, UR55, URZ ;  /* 0x000000372f0472a5 */ /* 0x000fe4000f8e00ff */
[----:B------:R-:W-:Y:S02]  /*57a0*/  UIMAD.WIDE.U32 UR6, UR58, UR52, URZ ;  /* 0x000000343a0672a5 */ /* 0x000fe4000f8e00ff */
[----:B------:R-:W-:Y:S02]  /*57b0*/  UISETP.NE.AND UP0, UPT, UR54, 0x1, UPT ;  /* 0x000000013600788c */ /* 0x000fe4000bf05270 */
[----:B------:R-:W-:Y:S02]  /*57c0*/  UIMAD.WIDE.U32 UR8, UR37, UR55, URZ ;  /* 0x00000037250872a5 */ /* 0x000fe4000f8e00ff */
[----:B------:R-:W-:Y:S02]  /*57d0*/  UIMAD.WIDE.U32 UR10, UR38, UR52, URZ ;  /* 0x00000034260a72a5 */ /* 0x000fe4000f8e00ff */
[----:B------:R-:W-:Y:S02]  /*57e0*/  UISETP.NE.AND UP1, UPT, UR43, 0x1, UPT ;  /* 0x000000012b00788c */ /* 0x000fe4000bf25270 */
[----:B------:R-:W-:Y:S01]  /*57f0*/  UISETP.NE.AND UP2, UPT, UR42, 0x1, UPT ;  /* 0x000000012a00788c */ /* 0x000fe2000bf45270 */
[----:B------:R-:W-:Y:S02]  /*5800*/  UMOV UR4, UR5 ;  /* 0x0000000500047c82 */ /* 0x000fe40008000000 */
[----:B--2---:R-:W-:Y:S03]  /*5810*/  USHF.R.U32.HI UR5, URZ, UR12, UR4 ;  /* 0x0000000cff057299 */ /* 0x004fe60008011604 */
[----:B------:R-:W-:Y:S02]  /*5820*/  UMOV UR4, UR7 ;  /* 0x0000000700047c82 */ /* 0x000fe40008000000 */
[----:B------:R-:W-:Y:S02]  /*5830*/  USHF.R.U32.HI UR7, URZ, UR53, UR4 ;  /* 0x00000035ff077299 */ /* 0x000fe40008011604 */
[----:B------:R-:W-:Y:S02]  /*5840*/  USEL UR4, UR47, UR5, !UP0 ;  /* 0x000000052f047287 */ /* 0x000fe4000c000000 */
[----:B------:R-:W-:Y:S01]  /*5850*/  USEL UR7, UR58, UR7, !UP1 ;  /* 0x000000073a077287 */ /* 0x000fe2000c800000 */
[----:B------:R-:W-:Y:S01]  /*5860*/  UMOV UR5, UR9 ;  /* 0x0000000900057c82 */ /* 0x000fe20008000000 */
[----:B------:R-:W-:Y:S02]  /*5870*/  UIMAD.WIDE.U32 UR8, UR4, UR40, URZ ;  /* 0x00000028040872a5 */ /* 0x000fe4000f8e00ff */
[----:B------:R-:W-:Y:S03]  /*5880*/  USHF.R.U32.HI UR6, URZ, UR12, UR5 ;  /* 0x0000000cff067299 */ /* 0x000fe60008011605 */
[----:B------:R-:W-:Y:S01]  /*5890*/  UMOV UR5, UR11 ;  /* 0x0000000b00057c82 */ /* 0x000fe20008000000 */
[----:B------:R-:W-:Y:S02]  /*58a0*/  UIMAD.WIDE.U32 UR10, UR7, UR40, URZ ;  /* 0x00000028070a72a5 */ /* 0x000fe4000f8e00ff */
[----:B------:R-:W-:Y:S02]  /*58b0*/  USHF.R.U32.HI UR12, URZ, UR53, UR5 ;  /* 0x00000035ff0c7299 */ /* 0x000fe40008011605 */
[----:B------:R-:W-:Y:S01]  /*58c0*/  USEL UR6, UR37, UR6, !UP0 ;  /* 0x0000000625067287 */ /* 0x000fe2000c000000 */
[----:B------:R-:W-:Y:S02]  /*58d0*/  UMOV UR5, UR9 ;  /* 0x0000000900057c82 */ /* 0x000fe40008000000 */
[----:B------:R-:W-:Y:S01]  /*58e0*/  UMOV UR10, UR11 ;  /* 0x0000000b000a7c82 */ /* 0x000fe20008000000 */
[----:B------:R-:W-:Y:S02]  /*58f0*/  @UP2 USHF.R.U32.HI UR4, URZ, UR41, UR5 ;  /* 0x00000029ff042299 */ /* 0x000fe40008011605 */
[----:B------:R-:W-:Y:S02]  /*5900*/  @UP2 USHF.R.U32.HI UR7, URZ, UR41, UR10 ;  /* 0x00000029ff072299 */ /* 0x000fe4000801160a */
[----:B------:R-:W-:Y:S02]  /*5910*/  UIMAD UR4, UR42, UR4, URZ ;  /* 0x000000042a0472a4 */ /* 0x000fe4000f8e02ff */
        /* <DEDUP_REMOVED lines=8> */
[----:B------:R-:W-:Y:S02]  /*59a0*/  USEL UR11, UR6, UR4, !UP2 ;  /* 0x00000004060b7287 */ /* 0x000fe4000d000000 */
[----:B------:R-:W-:Y:S02]  /*59b0*/  UIADD3 UR8, UPT, UPT, -UR5, URZ, URZ ;  /* 0x000000ff05087290 */ /* 0x000fe4000fffe1ff */
[----:B------:R-:W-:Y:S01]  /*59c0*/  UIADD3 UR10, UPT, UPT, -UR11, URZ, URZ ;  /* 0x000000ff0b0a7290 */ /* 0x000fe2000fffe1ff */
[----:B------:R-:W-:Y:S01]  /*59d0*/  @!UP0 UMOV UR4, UR9 ;  /* 0x0000000900048c82 */ /* 0x000fe20008000000 */
[----:B------:R-:W-:Y:S02]  /*59e0*/  UIADD3 UR9, UPT, UPT, -UR6, URZ, URZ ;  /* 0x000000ff06097290 */ /* 0x000fe4000fffe1ff */
[----:B------:R-:W-:Y:S02]  /*59f0*/  @!UP0 USHF.R.U32.HI UR4, URZ, UR41, UR4 ;  /* 0x00000029ff048299 */ /* 0x000fe40008011604 */
[----:B------:R-:W-:Y:S02]  /*5a00*/  UIMAD UR10, UR42, UR10, UR6 ;  /* 0x0000000a2a0a72a4 */ /* 0x000fe4000f8e0206 */
[----:B------:R-:W-:Y:S04]  /*5a10*/  @!UP0 USEL UR4, UR5, UR4, !UP2 ;  /* 0x0000000405048287 */ /* 0x000fe8000d000000 */
[----:B------:R-:W-:Y:S02]  /*5a20*/  @!UP0 UIMAD UR10, UR7, UR10, UR4 ;  /* 0x0000000a070a82a4 */ /* 0x000fe4000f8e0204 */
[----:B------:R-:W-:Y:S02]  /*5a30*/  @!UP0 UIADD3 UR11, UPT, UPT, UR11, -UR4, URZ ;  /* 0x800000040b0b8290 */ /* 0x000fe4000fffe0ff */
[----:B------:R-:W-:Y:S02]  /*5a40*/  UIMAD UR7, UR43, UR8, UR38 ;  /* 0x000000082b0772a4 */ /* 0x000fe4000f8e0226 */
[----:B------:R-:W-:Y:S02]  /*5a50*/  @!UP0 UIMAD UR6, UR11, UR42, UR5 ;  /* 0x0000002a0b0682a4 */ /* 0x000fe4000f8e0205 */
[----:B------:R-:W-:Y:S01]  /*5a60*/  UIMAD UR4, UR54, UR9, UR37 ;  /* 0x00000009360472a4 */ /* 0x000fe2000f8e0225 */
[----:B------:R-:W-:Y:S02]  /*5a70*/  @!UP0 UMOV UR5, UR10 ;  /* 0x0000000a00058c82 */ /* 0x000fe40008000000 */
[----:B------:R-:W-:Y:S02]  /*5a80*/  UIMAD UR38, UR5, UR43, UR7 ;  /* 0x0000002b052672a4 */ /* 0x000fe4000f8e0207 */
[----:B------:R-:W-:Y:S11]  /*5a90*/  UIMAD UR37, UR6, UR54, UR4 ;  /* 0x00000036062572a4 */ /* 0x000ff6000f8e0204 */
[----:B------:R-:W-:Y:S01]  /*5aa0*/  @!UPT UIADD3 URZ, UPT, UPT, URZ, URZ, URZ ;  /* 0x000000fffffff290 */ /* 0x000fe2000fffe0ff */
.L_x_100:
[----:B------:R-:W-:Y:S01]  /*5ab0*/  UISETP.NE.AND UP0, UPT, UR39, 0x1, UPT ;  /* 0x000000012700788c */ /* 0x000fe2000bf05270 */
[----:B------:R-:W-:Y:S01]  /*5ac0*/  R2UR UR11, R156 ;  /* 0x000000009c0b72ca */ /* 0x000fe200000e0000 */
[----:B------:R-:W-:Y:S01]  /*5ad0*/  USHF.L.U32 UR50, UR16, 0x7, URZ ;  /* 0x0000000710327899 */ /* 0x000fe200080006ff */
[----:B------:R-:W-:Y:S01]  /*5ae0*/  IADD3 R146, PT, PT, R146, 0x1, RZ ;  /* 0x0000000192927810 */ /* 0x000fe20007ffe0ff */
[----:B------:R-:W-:Y:S07]  /*5af0*/  USHF.L.U32 UR49, UR20, 0x8, URZ ;  /* 0x0000000814317899 */ /* 0x000fee00080006ff */
[----:B------:R-:W2:Y:S01]  /*5b00*/  @!UP0 LDCU.128 UR12, c[0x0][0xb10] ;  /* 0x00016200ff0c87ac */ /* 0x000ea20008000c00 */
[----:B------:R-:W3:Y:S01]  /*5b10*/  @!UP0 LDCU UR5, c[0x0][0xb0c] ;  /* 0x00016180ff0587ac */ /* 0x000ee20008000800 */
[----:B------:R-:W4:Y:S01]  /*5b20*/  @!UP0 LDCU UR10, c[0x0][0xb20] ;  /* 0x00016400ff0a87ac */ /* 0x000f220008000800 */
[----:B--2---:R-:W-:Y:S02]  /*5b30*/  UIMAD.WIDE.U32 UR8, UR38, UR12, URZ ;  /* 0x0000000c260872a5 */ /* 0x004fe4000f8e00ff */
[----:B------:R-:W-:Y:S02]  /*5b40*/  UIMAD.WIDE.U32 UR6, UR37, UR15, URZ ;  /* 0x0000000f250672a5 */ /* 0x000fe4000f8e00ff */
[----:B------:R-:W-:Y:S03]  /*5b50*/  @!UP0 UISETP.NE.AND UP1, UPT, UR14, 0x1, UPT ;  /* 0x000000010e00888c */ /* 0x000fe6000bf25270 */
[----:B------:R-:W-:Y:S01]  /*5b60*/  @!UP0 UMOV UR4, UR9 ;  /* 0x0000000900048c82 */ /* 0x000fe20008000000 */
[----:B---3--:R-:W-:Y:S02]  /*5b70*/  @!UP0 UISETP.NE.AND UP2, UPT, UR5, 0x1, UPT ;  /* 0x000000010500888c */ /* 0x008fe4000bf45270 */
[----:B------:R-:W-:Y:S01]  /*5b80*/  @!UP0 USHF.R.U32.HI UR4, URZ, UR13, UR4 ;  /* 0x0000000dff048299 */ /* 0x000fe20008011604 */
[----:B------:R-:W-:Y:S02]  /*5b90*/  @!UP0 UMOV UR6, UR7 ;  /* 0x0000000700068c82 */ /* 0x000fe40008000000 */
[----:B----4-:R-:W-:Y:S02]  /*5ba0*/  @!UP0 USHF.R.U32.HI UR6, URZ, UR10, UR6 ;  /* 0x0000000aff068299 */ /* 0x010fe40008011606 */
[----:B------:R-:W-:Y:S02]  /*5bb0*/  @!UP0 USEL UR7, UR38, UR4, !UP2 ;  /* 0x0000000426078287 */ /* 0x000fe4000d000000 */
[----:B------:R-:W-:Y:S04]  /*5bc0*/  @!UP0 USEL UR6, UR37, UR6, !UP1 ;  /* 0x0000000625068287 */ /* 0x000fe8000c800000 */
[----:B------:R-:W-:Y:S02]  /*5bd0*/  @!UP0 UIADD3 UR4, UPT, UPT, -UR7, UR6, URZ ;  /* 0x0000000607048290 */ /* 0x000fe4000fffe1ff */
[----:B------:R-:W-:Y:S02]  /*5be0*/  @!UP0 UIADD3 UR6, UPT, UPT, UR7, -UR6, URZ ;  /* 0x8000000607068290 */ /* 0x000fe4000fffe0ff */
[----:B------:R-:W-:Y:S02]  /*5bf0*/  @!UP0 UIMAD UR38, UR4, UR5, UR38 ;  /* 0x00000005042682a4 */ /* 0x000fe4000f8e0226 */
[----:B------:R-:W-:Y:S02]  /*5c00*/  @!UP0 UIMAD UR37, UR6, UR14, UR37 ;  /* 0x0000000e062582a4 */ /* 0x000fe4000f8e0225 */
[----:B------:R-:W-:Y:S09]  /*5c10*/  ULOP3.LUT UP0, URZ, UR11, 0x1b0, URZ, 0xc0, !UPT ;  /* 0x000001b00bff7892 */ /* 0x000ff2000f80c0ff */
[----:B------:R-:W-:Y:S05]  /*5c20*/  BRA.U !UP0, `(.L_x_101) ;  /* 0x0000000108407547 */ /* 0x000fea000b800000 */
[----:B------:R-:W2:Y:S01]  /*5c30*/  LDCU.64 UR8, c[0x4][0x88] ;  /* 0x01001100ff0877ac */ /* 0x000ea20008000a00 */
[----:B------:R-:W-:Y:S01]  /*5c40*/  MOV R3, 0x0 ;  /* 0x0000000000037802 */ /* 0x000fe20000000f00 */
[----:B------:R-:W-:Y:S02]  /*5c50*/  HFMA2 R12, -RZ, RZ, 0, 5.9604644775390625e-08 ;  /* 0x00000001ff0c7431 */ /* 0x000fe400000001ff */
[----:B------:R-:W-:Y:S02]  /*5c60*/  IMAD.MOV.U32 R8, RZ, RZ, 0x70 ;  /* 0x00000070ff087424 */ /* 0x000fe400078e00ff */
[----:B------:R-:W-:Y:S01]  /*5c70*/  IMAD.MOV.U32 R13, RZ, RZ, RZ ;  /* 0x000000ffff0d7224 */ /* 0x000fe200078e00ff */
[----:B------:R-:W3:Y:S01]  /*5c80*/  LDCU.64 UR6, c[0x4][0x90] ;  /* 0x01001200ff0677ac */ /* 0x000ee20008000a00 */
[----:B------:R-:W4:Y:S01]  /*5c90*/  LDC.64 R2, c[0x4][R3] ;  /* 0x0100000003027b82 */ /* 0x000f220000000a00 */
[----:B------:R-:W1:Y:S01]  /*5ca0*/  LDCU.64 UR4, c[0x4][0x8] ;  /* 0x01000100ff0477ac */ /* 0x000e620008000a00 */
[----:B--2---:R-:W-:Y:S01]  /*5cb0*/  MOV R5, UR9 ;  /* 0x0000000900057c02 */ /* 0x004fe20008000f00 */
[----:B------:R-:W-:Y:S01]  /*5cc0*/  IMAD.U32 R4, RZ, RZ, UR8 ;  /* 0x00000008ff047e24 */ /* 0x000fe2000f8e00ff */
[----:B---3--:R-:W-:Y:S01]  /*5cd0*/  MOV R7, UR7 ;  /* 0x0000000700077c02 */ /* 0x008fe20008000f00 */
[----:B------:R-:W-:Y:S01]  /*5ce0*/  IMAD.U32 R6, RZ, RZ, UR6 ;  /* 0x00000006ff067e24 */ /* 0x000fe2000f8e00ff */
[----:B-1----:R-:W-:Y:S01]  /*5cf0*/  MOV R11, UR5 ;  /* 0x00000005000b7c02 */ /* 0x002fe20008000f00 */
[----:B------:R-:W-:Y:S02]  /*5d00*/  IMAD.U32 R10, RZ, RZ, UR4 ;  /* 0x00000004ff0a7e24 */ /* 0x000fe4000f8e00ff */
[----:B------:R-:W-:Y:S07]  /*5d10*/  LEPC R20, `(.L_x_101) ;  /* 0x000000001014794e */ /* 0x000fee0000000000 */
[----:B----45:R-:W-:Y:S05]  /*5d20*/  CALL.ABS.NOINC R2 ;  /* 0x0000000002007343 */ /* 0x030fea0003c00000 */
.L_x_101:
[----:B------:R-:W-:Y:S01]  /*5d30*/  LOP3.LUT P0, RZ, R154, 0x1b0, RZ, 0xc0, !PT ;  /* 0x000001b09aff7812 */ /* 0x000fe2000780c0ff */
[----:B------:R-:W-:Y:S11]  /*5d40*/  BSSY.RECONVERGENT B6, `(.L_x_102) ;  /* 0x0000013000067945 */ /* 0x000ff60003800200 */
[----:B------:R-:W-:Y:S01]  /*5d50*/  @!UPT UIADD3 URZ, UPT, UPT, URZ, URZ, URZ ;  /* 0x000000fffffff290 */ /* 0x000fe2000fffe0ff */
[----:B------:R-:W-:Y:S05]  /*5d60*/  @!P0 BRA `(.L_x_103) ;  /* 0x0000000000408947 */ /* 0x000fea0003800000 */
        /* <DEDUP_REMOVED lines=16> */
.L_x_103:
[----:B------:R-:W-:Y:S05]  /*5e70*/  BSYNC.RECONVERGENT B6 ;  /* 0x0000000000067941 */ /* 0x000fea0003800200 */
.L_x_102:
[----:B------:R-:W-:Y:S01]  /*5e80*/  R2UR UR4, R144 ;  /* 0x00000000900472ca */ /* 0x000fe200000e0000 */
[----:B------:R-:W-:Y:S01]  /*5e90*/  UISETP.NE.U32.AND UP0, UPT, UR60, URZ, UPT ;  /* 0x000000ff3c00728c */ /* 0x000fe2000bf05070 */
[----:B------:R-:W-:Y:S02]  /*5ea0*/  ISETP.NE.U32.AND P4, PT, R138, RZ, PT ;  /* 0x000000ff8a00720c */ /* 0x000fe40003f85070 */
[----:B------:R-:W-:Y:S01]  /*5eb0*/  ISETP.NE.U32.AND P2, PT, RZ, UR56, PT ;  /* 0x00000038ff007c0c */ /* 0x000fe2000bf45070 */
[----:B------:R-:W-:Y:S01]  /*5ec0*/  UISETP.NE.AND.EX UP1, UPT, UR61, URZ, UPT, UP0 ;  /* 0x000000ff3d00728c */ /* 0x000fe2000bf25300 */
[----:B------:R-:W-:Y:S01]  /*5ed0*/  ISETP.NE.AND.EX P4, PT, R139, RZ, PT, P4 ;  /* 0x000000ff8b00720c */ /* 0x000fe20003f85340 */
[----:B------:R-:W-:Y:S01]  /*5ee0*/  UPLOP3.LUT UP0, UPT, UPT, UPT, UPT, 0x40, 0x4 ;  /* 0x000000000004789c */ /* 0x000fe20003f0e870 */
[----:B------:R-:W-:Y:S05]  /*5ef0*/  ISETP.NE.AND.EX P2, PT, RZ, UR57, PT, P2 ;  /* 0x00000039ff007c0c */ /* 0x000fea000bf45320 */
[----:B------:R-:W-:Y:S06]  /*5f00*/  UISETP.NE.AND UP2, UPT, UR4, URZ, UPT ;  /* 0x000000ff0400728c */ /* 0x000fec000bf45270 */
[----:B------:R-:W-:Y:S05]  /*5f10*/  PLOP3.LUT P1, PT, PT, PT, UP2, 0x80, 0x8 ;  /* 0x000000000008781c */ /* 0x000fea0003f2f028 */
[----:B------:R-:W-:Y:S06]  /*5f20*/  @UP2 UPLOP3.LUT UP0, UPT, UPT, UPT, UP1, 0x80, 0x8 ;  /* 0x000000000008289c */ /* 0x000fec0003f0f010 */
[----:B------:R-:W-:Y:S01]  /*5f30*/  PLOP3.LUT P0, PT, PT, PT, UP0, 0x80, 0x8 ;  /* 0x000000000008781c */ /* 0x000fe20003f0f008 */
[----:B------:R-:W-:Y:S01]  /*5f40*/  @!UPT UIADD3 URZ, UPT, UPT, URZ, URZ, URZ ;  /* 0x000000fffffff290 */ /* 0x000fe2000fffe0ff */
[----:B------:R-:W-:Y:S11]  /*5f50*/  BRA.U !UP1, `(.L_x_104) ;  /* 0x00000001093c7547 */ /* 0x000ff6000b800000 */
[----:B------:R-:W-:Y:S01]  /*5f60*/  UISETP.NE.U32.AND UP0, UPT, UR56, URZ, UPT ;  /* 0x000000ff3800728c */ /* 0x000fe2000bf05070 */
[----:B-1----:R-:W-:Y:S01]  /*5f70*/  HFMA2 R0, -RZ, RZ, 0, 5.9604644775390625e-08 ;  /* 0x00000001ff007431 */ /* 0x002fe200000001ff */
[----:B------:R-:W1:Y:S01]  /*5f80*/  LDCU.64 UR8, c[0x0][0x358] ;  /* 0x00006b00ff0877ac */ /* 0x000e620008000a00 */
[----:B------:R-:W-:Y:S01]  /*5f90*/  IMAD.MOV.U32 R140, RZ, RZ, 0x1 ;  /* 0x00000001ff8c7424 */ /* 0x000fe200078e00ff */
[----:B------:R-:W-:Y:S06]  /*5fa0*/  UISETP.NE.AND.EX UP0, UPT, UR57, URZ, UPT, UP0 ;  /* 0x000000ff3900728c */ /* 0x000fec000bf05300 */
[----:B------:R-:W-:Y:S05]  /*5fb0*/  PLOP3.LUT P3, PT, PT, PT, UP0, 0x80, 0x8 ;  /* 0x000000000008781c */ /* 0x000fea0003f6f008 */
[----:B------:R-:W2:Y:S01]  /*5fc0*/  @UP0 LDCU.64 UR4, c[0x0][0x888] ;  /* 0x00011100ff0407ac */ /* 0x000ea20008000a00 */
[----:B------:R-:W-:Y:S07]  /*5fd0*/  @UP0 UIMAD UR6, UR36, UR60, URZ ;  /* 0x0000003c240602a4 */ /* 0x000fee000f8e02ff */
[----:B------:R-:W-:Y:S01]  /*5fe0*/  @!P3 PRMT R140, R0, 0x7610, R140 ;  /* 0x00007610008cb816 */ /* 0x000fe2000000008c */
[----:B--2---:R-:W-:Y:S06]  /*5ff0*/  @UP0 UIMAD.WIDE UR4, UR6, 0x4, UR4 ;  /* 0x00000004060408a5 */ /* 0x004fec000f8e0204 */
[----:B------:R-:W-:Y:S01]  /*6000*/  IMAD.U32 R2, RZ, RZ, UR4 ;  /* 0x00000004ff027e24 */ /* 0x000fe2000f8e00ff */
[----:B------:R-:W-:Y:S04]  /*6010*/  MOV R3, UR5 ;  /* 0x0000000500037c02 */ /* 0x000fe80008000f00 */
[----:B------:R-:W2:Y:S01]  /*6020*/  @!UP0 LDCU UR4, c[0x0][0x880] ;  /* 0x00011000ff0487ac */ /* 0x000ea20008000800 */
[----:B-1---5:R3:W5:Y:S02]  /*6030*/  @P3 LDG.E R72, desc[UR8][R2.64] ;  /* 0x0000000802483981 */ /* 0x022764000c1e1900 */
[----:B--23--:R-:W-:Y:S02]  /*6040*/  @!P3 IMAD.U32 R72, RZ, RZ, UR4 ;  /* 0x00000004ff48be24 */ /* 0x00cfe4000f8e00ff */
.L_x_104:
[----:B------:R-:W-:Y:S05]  /*6050*/  @!P4 BRA `(.L_x_105) ;  /* 0x000000000024c947 */ /* 0x000fea0003800000 */
[----:B------:R-:W-:Y:S01]  /*6060*/  ISETP.NE.U32.AND P3, PT, R136, RZ, PT ;  /* 0x000000ff8800720c */ /* 0x000fe20003f65070 */
[----:B------:R-:W2:Y:S03]  /*6070*/  LDCU.64 UR4, c[0x0][0x358] ;  /* 0x00006b00ff0477ac */ /* 0x000ea60008000a00 */
[----:B------:R-:W-:Y:S11]  /*6080*/  ISETP.NE.AND.EX P3, PT, R137, RZ, PT, P3 ;  /* 0x000000ff8900720c */ /* 0x000ff60003f65330 */
[----:B------:R-:W-:Y:S02]  /*6090*/  @!UPT UIADD3 URZ, UPT, UPT, URZ, URZ, URZ ;  /* 0x000000fffffff290 */ /* 0x000fe4000fffe0ff */
[----:B------:R-:W3:Y:S01]  /*60a0*/  @P3 LDC.64 R2, c[0x0][0x8a8] ;  /* 0x00022a00ff023b82 */ /* 0x000ee20000000a00 */
[----:B-1----:R-:W-:Y:S04]  /*60b0*/  @P3 IMAD R0, R138, UR36, RZ ;  /* 0x000000248a003c24 */ /* 0x002fe8000f8e02ff */
[----:B---3--:R-:W-:Y:S05]  /*60c0*/  @P3 IMAD.WIDE R2, R0, 0x4, R2 ;  /* 0x0000000400023825 */ /* 0x008fea00078e0202 */
[----:B--2--5:R2:W5:Y:S02]  /*60d0*/  @P3 LDG.E R70, desc[UR4][R2.64] ;  /* 0x0000000402463981 */ /* 0x024564000c1e1900 */
[----:B--2---:R-:W3:Y:S02]  /*60e0*/  @!P3 LDC R70, c[0x0][0x8a0] ;  /* 0x00022800ff46bb82 */ /* 0x004ee40000000800 */
.L_x_105:
[----:B-----5:R-:W-:Y:S01]  /*60f0*/  ISETP.NE.AND P4, PT, R72, RZ, PT ;  /* 0x000000ff4800720c */ /* 0x020fe20003f85270 */
[----:B------:R-:W-:Y:S01]  /*6100*/  BSSY B1, `(.L_x_106) ;  /* 0x0000048000017945 */ /* 0x000fe20003800000 */
[----:B------:R-:W-:Y:S01]  /*6110*/  SEL R5, RZ, 0xffffffff, P2 ;  /* 0xffffffffff057807 */ /* 0x000fe20001000000 */
[----:B------:R-:W-:Y:S01]  /*6120*/  IMAD.MOV.U32 R78, RZ, RZ, 0x1 ;  /* 0x00000001ff4e7424 */ /* 0x000fe200078e00ff */
[----:B------:R-:W-:Y:S01]  /*6130*/  LOP3.LUT P3, RZ, R140, 0xff, RZ, 0xc0, !PT ;  /* 0x000000ff8cff7812 */ /* 0x000fe2000786c0ff */
[----:B------:R-:W-:Y:S01]  /*6140*/  IMAD R71, R68, 0x100, R69 ;  /* 0x0000010044477824 */ /* 0x000fe200078e0245 */
[----:B-1----:R-:W-:Y:S02]  /*6150*/  @P1 SEL R0, RZ, 0xffffffff, P4 ;  /* 0xffffffffff001807 */ /* 0x002fe40002000000 */
[----:B------:R-:W-:Y:S02]  /*6160*/  CS2R R98, SRZ ;  /* 0x0000000000627805 */ /* 0x000fe4000001ff00 */
[----:B------:R-:W-:Y:S02]  /*6170*/  LEA R3, R148, UR44, 0x3 ;  /* 0x0000002c94037c11 */ /* 0x000fe4000f8e18ff */
[----:B------:R-:W-:Y:S02]  /*6180*/  CS2R R96, SRZ ;  /* 0x0000000000607805 */ /* 0x000fe4000001ff00 */
[----:B------:R-:W-:Y:S02]  /*6190*/  @P0 SEL R0, R5, R0, !P3 ;  /* 0x0000000005000207 */ /* 0x000fe40005800000 */
[----:B------:R-:W-:Y:S02]  /*61a0*/  CS2R R94, SRZ ;  /* 0x00000000005e7805 */ /* 0x000fe4000001ff00 */
[----:B------:R-:W-:Y:S02]  /*61b0*/  LEA R145, R68, UR44, 0x3 ;  /* 0x0000002c44917c11 */ /* 0x000fe4000f8e18ff */
[----:B------:R-:W-:Y:S02]  /*61c0*/  CS2R R92, SRZ ;  /* 0x00000000005c7805 */ /* 0x000fe4000001ff00 */
[----:B------:R-:W-:Y:S02]  /*61d0*/  @P1 LOP3.LUT R0, R0, 0x1, RZ, 0xc0, !PT ;  /* 0x0000000100001812 */ /* 0x000fe400078ec0ff */
[----:B------:R-:W-:Y:S02]  /*61e0*/  CS2R R86, SRZ ;  /* 0x0000000000567805 */ /* 0x000fe4000001ff00 */
[----:B------:R-:W-:Y:S02]  /*61f0*/  SHF.L.U32 R2, R150, 0x1f, RZ ;  /* 0x0000001f96027819 */ /* 0x000fe400000006ff */
[----:B------:R-:W-:Y:S02]  /*6200*/  CS2R R84, SRZ ;  /* 0x0000000000547805 */ /* 0x000fe4000001ff00 */
[----:B------:R-:W-:Y:S02]  /*6210*/  ISETP.NE.U32.OR P6, PT, R0, 0x1, !P1 ;  /* 0x000000010000780c */ /* 0x000fe40004fc5470 */
[----:B------:R-:W-:Y:S02]  /*6220*/  CS2R R82, SRZ ;  /* 0x0000000000527805 */ /* 0x000fe4000001ff00 */
[----:B------:R-:W-:Y:S02]  /*6230*/  PLOP3.LUT P2, PT, PT, PT, UP1, 0x80, 0x8 ;  /* 0x000000000008781c */ /* 0x000fe40003f4f018 */
[----:B------:R-:W-:Y:S02]  /*6240*/  CS2R R80, SRZ ;  /* 0x0000000000507805 */ /* 0x000fe4000001ff00 */
[----:B------:R-:W-:Y:S02]  /*6250*/  SEL R0, RZ, 0xffffffff, P4 ;  /* 0xffffffffff007807 */ /* 0x000fe40002000000 */
[----:B------:R-:W-:Y:S03]  /*6260*/  P2R R106, PR, RZ, 0x40 ;  /* 0x00000040ff6a7803 */ /* 0x000fe60000000000 */
[----:B------:R-:W-:Y:S04]  /*6270*/  @P6 SHF.L.U32 R4, R147, 0x1f, RZ ;  /* 0x0000001f93046819 */ /* 0x000fe800000006ff */
[----:B------:R-:W-:Y:S01]  /*6280*/  @P2 SEL R0, R5, R0, !P3 ;  /* 0x0000000005002207 */ /* 0x000fe20005800000 */
[----:B------:R-:W1:Y:S03]  /*6290*/  @P6 SYNCS.PHASECHK.TRANS64.TRYWAIT P1, [R3+URZ+0x40], R4 ;  /* 0x00004004030065a7 */ /* 0x000e6600080211ff */
[----:B------:R-:W-:Y:S04]  /*62a0*/  LOP3.LUT R0, R0, 0x1, RZ, 0xc0, !PT ;  /* 0x0000000100007812 */ /* 0x000fe800078ec0ff */
[----:B------:R-:W-:Y:S04]  /*62b0*/  ISETP.NE.U32.AND P5, PT, R0, 0x1, PT ;  /* 0x000000010000780c */ /* 0x000fe80003fa5070 */
[----:B------:R-:W-:Y:S01]  /*62c0*/  P2R R79, PR, RZ, 0x20 ;  /* 0x00000020ff4f7803 */ /* 0x000fe20000000000 */
[----:B------:R2:W4:Y:S01]  /*62d0*/  SYNCS.PHASECHK.TRANS64.TRYWAIT P0, [R145+URZ+0xb0], R2 ;  /* 0x0000b002910075a7 */ /* 0x00052200080011ff */
[----:B-1----:R-:W-:Y:S01]  /*62e0*/  @P6 SEL R78, RZ, 0x1, !P1 ;  /* 0x00000001ff4e6807 */ /* 0x002fe20004800000 */
[----:B--2---:R-:W-:Y:S06]  /*62f0*/  @!P6 BRA `(.L_x_107) ;  /* 0x0000000000a0e947 */ /* 0x004fec0003800000 */
[----:B------:R-:W-:Y:S01]  /*6300*/  @P5 IMAD R7, R148, 0x2000, R135 ;  /* 0x0000200094075824 */ /* 0x000fe200078e0287 */
[----:B------:R-:W-:Y:S01]  /*6310*/  ISETP.NE.AND P1, PT, R78, RZ, PT ;  /* 0x000000ff4e00720c */ /* 0x000fe20003f25270 */
[----:B------:R-:W-:Y:S01]  /*6320*/  BSSY B0, `(.L_x_108) ;  /* 0x0000011000007945 */ /* 0x000fe20003800000 */
[----:B------:R-:W-:Y:S01]  /*6330*/  CS2R R82, SRZ ;  /* 0x0000000000527805 */ /* 0x000fe2000001ff00 */
[----:B------:R-:W-:Y:S01]  /*6340*/  @P5 VIADD R4, R7, UR44 ;  /* 0x0000002c07045c36 */ /* 0x000fe20008000000 */
[----:B------:R-:W-:Y:S02]  /*6350*/  CS2R R80, SRZ ;  /* 0x0000000000507805 */ /* 0x000fe4000001ff00 */
[----:B------:R-:W-:Y:S02]  /*6360*/  CS2R R86, SRZ ;  /* 0x0000000000567805 */ /* 0x000fe4000001ff00 */
[----:B------:R-:W-:Y:S01]  /*6370*/  CS2R R84, SRZ ;  /* 0x0000000000547805 */ /* 0x000fe2000001ff00 */
[--C-:B------:R-:W-:Y:S01]  /*6380*/  @P5 IMAD.IADD R6, R153, 0x1, R4.reuse ;  /* 0x0000000199065824 */ /* 0x100fe200078e0204 */
[----:B------:R-:W-:Y:S01]  /*6390*/  CS2R R94, SRZ ;  /* 0x00000000005e7805 */ /* 0x000fe2000001ff00 */
[--C-:B------:R-:W-:Y:S01]  /*63a0*/  @P5 IMAD.IADD R5, R152, 0x1, R4.reuse ;  /* 0x0000000198055824 */ /* 0x100fe200078e0204 */
[----:B------:R-:W-:Y:S01]  /*63b0*/  CS2R R92, SRZ ;  /* 0x00000000005c7805 */ /* 0x000fe2000001ff00 */
[----:B------:R-:W-:Y:S01]  /*63c0*/  @P5 IMAD R4, R151, 0x10, R4 ;  /* 0x0000001097045824 */ /* 0x000fe200078e0204 */
[----:B------:R-:W-:Y:S02]  /*63d0*/  CS2R R98, SRZ ;  /* 0x0000000000627805 */ /* 0x000fe4000001ff00 */
[----:B------:R-:W-:Y:S01]  /*63e0*/  CS2R R96, SRZ ;  /* 0x0000000000607805 */ /* 0x000fe2000001ff00 */
[----:B------:R-:W-:Y:S06]  /*63f0*/  @P1 BRA `(.L_x_109) ;  /* 0x00000000000c1947 */ /* 0x000fec0003800000 */
[----:B------:R-:W-:Y:S04]  /*6400*/  SHF.L.U32 R0, R147, 0x1f, RZ ;  /* 0x0000001f93007819 */ /* 0x000fe800000006ff */
[----:B------:R-:W1:Y:S02]  /*6410*/  SYNCS.PHASECHK.TRANS64.TRYWAIT P1, [R3+URZ+0x40], R0 ;  /* 0x00004000030075a7 */ /* 0x000e6400080211ff */
[----:B-1----:R-:W-:Y:S05]  /*6420*/  @!P1 BRA `(.L_x_110) ;  /* 0x0000006000b89947 */ /* 0x002fea0003800000 */
.L_x_109:
[----:B------:R-:W-:Y:S05]  /*6430*/  BSYNC B0 ;  /* 0x0000000000007941 */ /* 0x000fea0003800000 */
.L_x_108:
[----:B------:R-:W-:Y:S01]  /*6440*/  ISETP.NE.AND P1, PT, R79, RZ, PT ;  /* 0x000000ff4f00720c */ /* 0x000fe20003f25270 */
[----:B-1----:R-:W-:Y:S02]  /*6450*/  VIADD R3, R3, 0x60 ;  /* 0x0000006003037836 */ /* 0x002fe40000000000 */
[----:B------:R-:W-:Y:S02]  /*6460*/  IMAD.U32 R0, RZ, RZ, UR45 ;  /* 0x0000002dff007e24 */ /* 0x000fe4000f8e00ff */
[----:B------:R-:W-:Y:S03]  /*6470*/  VIADD R148, R148, 0x1 ;  /* 0x0000000194947836 */ /* 0x000fe60000000000 */
[----:B------:R-:W-:Y:S05]  /*6480*/  PRMT R0, R0, 0x654, R3 ;  /* 0x0000065400007816 */ /* 0x000fea0000000003 */
[----:B------:R1:W2:Y:S04]  /*6490*/  @P1 LDS.128 R80, [R7+UR44+0x200] ;  /* 0x0002002c07501984 */ /* 0x0002a80008000c00 */
[----:B------:R1:W1:Y:S04]  /*64a0*/  @P1 LDS.128 R84, [R6+0x200] ;  /* 0x0002000006541984 */ /* 0x0002680000000c00 */
[----:B------:R1:W1:Y:S04]  /*64b0*/  @P1 LDS.128 R92, [R5+0x200] ;  /* 0x00020000055c1984 */ /* 0x0002680000000c00 */
[----:B------:R1:W1:Y:S01]  /*64c0*/  @P1 LDS.128 R96, [R4+0x200] ;  /* 0x0002000004601984 */ /* 0x0002620000000c00 */
[C---:B------:R-:W-:Y:S01]  /*64d0*/  ISETP.NE.AND P1, PT, R148.reuse, 0x4, PT ;  /* 0x000000049400780c */ /* 0x040fe20003f25270 */
[----:B------:R-:W-:Y:S01]  /*64e0*/  @!PT LDS RZ, [RZ] ;  /* 0x00000000fffff984 */ /* 0x000fe20000000800 */
[----:B------:R-:W-:Y:S01]  /*64f0*/  @!PT LDS RZ, [RZ] ;  /* 0x00000000fffff984 */ /* 0x000fe20000000800 */
[----:B------:R-:W-:Y:S01]  /*6500*/  @!PT LDS RZ, [RZ] ;  /* 0x00000000fffff984 */ /* 0x000fe20000000800 */
[----:B------:R-:W-:Y:S01]  /*6510*/  @!PT LDS RZ, [RZ] ;  /* 0x00000000fffff984 */ /* 0x000fe20000000800 */
[----:B------:R5:W-:Y:S06]  /*6520*/  MEMBAR.ALL.CTA ;  /* 0x0000000000007992 */ /* 0x000bec0000008000 */
[----:B-----5:R-:W5:Y:S01]  /*6530*/  FENCE.VIEW.ASYNC.S ;  /* 0x00000000000073c6 */ /* 0x020f620000000000 */
[----:B------:R-:W-:Y:S01]  /*6540*/  SEL R148, R148, RZ, P1 ;  /* 0x000000ff94947207 */ /* 0x000fe20000800000 */
[----:B-----5:R5:W-:Y:S02]  /*6550*/  SYNCS.ARRIVE.TRANS64.RED.A1T0 RZ, [R0+URZ], RZ ;  /* 0x000000ff00ff79a7 */ /* 0x020be400081004ff */
[----:B-----5:R-:W-:Y:S04]  /*6560*/  SEL R0, RZ, 0x1, P1 ;  /* 0x00000001ff007807 */ /* 0x020fe80000800000 */
[----:B--2---:R-:W-:Y:S02]  /*6570*/  LOP3.LUT R147, R147, R0, RZ, 0x3c, !PT ;  /* 0x0000000093937212 */ /* 0x004fe400078e3cff */
.L_x_107:
[----:B------:R-:W-:Y:S05]  /*6580*/  BSYNC B1 ;  /* 0x0000000000017941 */ /* 0x000fea0003800000 */
.L_x_106:
[----:B------:R-:W-:Y:S04]  /*6590*/  SHF.R.U32.HI R0, RZ, 0x15, R71 ;  /* 0x00000015ff007819 */ /* 0x000fe80000011647 */
[----:B------:R-:W-:Y:S01]  /*65a0*/  LOP3.LUT P1, RZ, R0, 0x3, R141, 0x48, !PT ;  /* 0x0000000300ff7812 */ /* 0x000fe2000782488d */
[----:B------:R-:W-:Y:S01]  /*65b0*/  @!UPT UIADD3 URZ, UPT, UPT, URZ, URZ, URZ ;  /* 0x000000fffffff290 */ /* 0x000fe2000fffe0ff */
[----:B----4-:R-:W-:Y:S11]  /*65c0*/  @P0 BRA `(.L_x_111) ;  /* 0x0000000000080947 */ /* 0x010ff60003800000 */
[----:B------:R-:W2:Y:S02]  /*65d0*/  SYNCS.PHASECHK.TRANS64.TRYWAIT P0, [R145+URZ+0xb0], R2 ;  /* 0x0000b002910075a7 */ /* 0x000ea400080011ff */
[----:B--2---:R-:W-:Y:S05]  /*65e0*/  @!P0 BRA `(.L_x_112) ;  /* 0x00000060005c8947 */ /* 0x004fea0003800000 */
.L_x_111:
[----:B------:R-:W-:Y:S05]  /*65f0*/  @!P1 BRA `(.L_x_113) ;  /* 0x0000000000409947 */ /* 0x000fea0003800000 */
[----:B------:R-:W1:Y:S01]  /*6600*/  LDCU.64 UR8, c[0x4][0x78] ;  /* 0x01000f00ff0877ac */ /* 0x000e620008000a00 */
[----:B------:R-:W-:Y:S01]  /*6610*/  MOV R3, 0x0 ;  /* 0x0000000000037802 */ /* 0x000fe20000000f00 */
[----:B------:R-:W-:Y:S02]  /*6620*/  HFMA2 R12, -RZ, RZ, 0, 5.9604644775390625e-08 ;  /* 0x00000001ff0c7431 */ /* 0x000fe400000001ff */
[----:B------:R-:W-:Y:S02]  /*6630*/  IMAD.MOV.U32 R8, RZ, RZ, 0x192 ;  /* 0x00000192ff087424 */ /* 0x000fe400078e00ff */
[----:B------:R-:W-:Y:S01]  /*6640*/  IMAD.MOV.U32 R13, RZ, RZ, RZ ;  /* 0x000000ffff0d7224 */ /* 0x000fe200078e00ff */
[----:B------:R-:W4:Y:S01]  /*6650*/  LDCU.64 UR6, c[0x4][0x80] ;  /* 0x01001000ff0677ac */ /* 0x000f220008000a00 */
[----:B--2---:R-:W2:Y:S01]  /*6660*/  LDC.64 R2, c[0x4][R3] ;  /* 0x0100000003027b82 */ /* 0x004ea20000000a00 */
[----:B------:R-:W5:Y:S01]  /*6670*/  LDCU.64 UR4, c[0x4][0x18] ;  /* 0x01000300ff0477ac */ /* 0x000f620008000a00 */
[----:B-1----:R-:W-:Y:S01]  /*6680*/  MOV R5, UR9 ;  /* 0x0000000900057c02 */ /* 0x002fe20008000f00 */
[----:B------:R-:W-:Y:S01]  /*6690*/  IMAD.U32 R4, RZ, RZ, UR8 ;  /* 0x00000008ff047e24 */ /* 0x000fe2000f8e00ff */
[----:B----4-:R-:W-:Y:S01]  /*66a0*/  MOV R7, UR7 ;  /* 0x0000000700077c02 */ /* 0x010fe20008000f00 */
[----:B------:R-:W-:Y:S01]  /*66b0*/  IMAD.U32 R6, RZ, RZ, UR6 ;  /* 0x00000006ff067e24 */ /* 0x000fe2000f8e00ff */
[----:B-----5:R-:W-:Y:S01]  /*66c0*/  MOV R11, UR5 ;  /* 0x00000005000b7c02 */ /* 0x020fe20008000f00 */
[----:B------:R-:W-:Y:S02]  /*66d0*/  IMAD.U32 R10, RZ, RZ, UR4 ;  /* 0x00000004ff0a7e24 */ /* 0x000fe4000f8e00ff */
[----:B------:R-:W-:Y:S07]  /*66e0*/  LEPC R20, `(.L_x_113) ;  /* 0x000000001014794e */ /* 0x000fee0000000000 */
[----:B--23--:R-:W-:Y:S05]  /*66f0*/  CALL.ABS.NOINC R2 ;  /* 0x0000000002007343 */ /* 0x00cfea0003c00000 */
.L_x_113:
[----:B------:R-:W-:Y:S01]  /*6700*/  SHF.L.U32 R75, R80, 0x10, RZ ;  /* 0x00000010504b7819 */ /* 0x000fe200000006ff */
[----:B------:R-:W-:Y:S05]  /*6710*/  WARPSYNC.ALL ;  /* 0x0000000000007948 */ /* 0x000fea0003800000 */
[----:B------:R-:W-:Y:S01]  /*6720*/  R2UR UR4, R71 ;  /* 0x00000000470472ca */ /* 0x000fe200000e0000 */
[----:B------:R-:W-:Y:S01]  /*6730*/  BSSY.RECONVERGENT B0, `(.L_x_114) ;  /* 0x0000121000007945 */ /* 0x000fe20003800200 */
[----:B------:R-:W-:Y:S02]  /*6740*/  IADD3 R105, PT, PT, R135, UR44, RZ ;  /* 0x0000002c87697c10 */ /* 0x000fe4000fffe0ff */
[----:B------:R-:W-:Y:S02]  /*6750*/  SHF.L.U32 R104, R151, 0x4, RZ ;  /* 0x0000000497687819 */ /* 0x000fe400000006ff */
[-C--:B------:R-:W-:Y:S02]  /*6760*/  IADD3 R159, PT, PT, R153, R105.reuse, RZ ;  /* 0x00000069999f7210 */ /* 0x080fe40007ffe0ff */
[----:B------:R-:W-:Y:S02]  /*6770*/  IADD3 R158, PT, PT, R152, R105, RZ ;  /* 0x00000069989e7210 */ /* 0x000fe40007ffe0ff */
[----:B------:R-:W-:Y:S02]  /*6780*/  IADD3 R157, PT, PT, R105, R104, RZ ;  /* 0x00000068699d7210 */ /* 0x000fe40007ffe0ff */
[C---:B------:R-:W-:Y:S01]  /*6790*/  PRMT R73, R80.reuse, 0x8880, RZ ;  /* 0x0000888050497816 */ /* 0x040fe200000000ff */
[----:B-1----:R-:W3:Y:S01]  /*67a0*/  LDTM.x64 R4, tmem[UR4] ;  /* 0x00000004000479ee */ /* 0x002ee20008340000 */
[----:B------:R-:W-:Y:S02]  /*67b0*/  SHF.R.S32.HI R75, RZ, 0x18, R75 ;  /* 0x00000018ff4b7819 */ /* 0x000fe4000001144b */
[----:B------:R-:W-:Y:S02]  /*67c0*/  SHF.R.S32.HI R76, RZ, 0x18, R81 ;  /* 0x00000018ff4c7819 */ /* 0x000fe40000011451 */
[----:B------:R-:W-:Y:S02]  /*67d0*/  SHF.L.U32 R74, R80, 0x8, RZ ;  /* 0x00000008504a7819 */ /* 0x000fe400000006ff */
[----:B------:R-:W-:Y:S02]  /*67e0*/  SHF.L.U32 R77, R81, 0x8, RZ ;  /* 0x00000008514d7819 */ /* 0x000fe400000006ff */
[----:B------:R-:W-:Y:S02]  /*67f0*/  SHF.R.S32.HI R74, RZ, 0x18, R74 ;  /* 0x00000018ff4a7819 */ /* 0x000fe4000001144a */
[----:B------:R-:W-:Y:S02]  /*6800*/  SHF.R.S32.HI R77, RZ, 0x18, R77 ;  /* 0x00000018ff4d7819 */ /* 0x000fe4000001144d */
[----:B------:R-:W-:Y:S02]  /*6810*/  ISETP.NE.AND P0, PT, R155, RZ, PT ;  /* 0x000000ff9b00720c */ /* 0x000fe40003f05270 */
[----:B------:R-:W-:Y:S02]  /*6820*/  ISETP.NE.AND P6, PT, R106, RZ, PT ;  /* 0x000000ff6a00720c */ /* 0x000fe40003fc5270 */
[----:B------:R-:W-:Y:S01]  /*6830*/  LEA R107, R148, UR44, 0x3 ;  /* 0x0000002c946b7c11 */ /* 0x000fe2000f8e18ff */
[C---:B---3--:R-:W-:Y:S02]  /*6840*/  IMAD R0, R70.reuse, R4, RZ ;  /* 0x0000000446007224 */ /* 0x048fe400078e02ff */
[C---:B--2---:R-:W-:Y:S02]  /*6850*/  IMAD R2, R70.reuse, R5, RZ ;  /* 0x0000000546027224 */ /* 0x044fe400078e02ff */
[----:B------:R-:W-:Y:S06]  /*6860*/  IMAD R3, R70, R6, RZ ;  /* 0x0000000646037224 */ /* 0x000fec00078e02ff */
[----:B------:R-:W-:Y:S01]  /*6870*/  @P6 SHF.L.U32 R116, R147, 0x1f, RZ ;  /* 0x0000001f93746819 */ /* 0x000fe200000006ff */
[-C--:B------:R-:W-:Y:S01]  /*6880*/  IMAD R0, R73, R72.reuse, R0 ;  /* 0x0000004849007224 */ /* 0x080fe200078e0200 */
[----:B------:R-:W-:Y:S01]  /*6890*/  SHF.R.S32.HI R73, RZ, 0x18, R80 ;  /* 0x00000018ff497819 */ /* 0x000fe20000011450 */
[-C--:B------:R-:W-:Y:S01]  /*68a0*/  IMAD R2, R75, R72.reuse, R2 ;  /* 0x000000484b027224 */ /* 0x080fe200078e0202 */
[C---:B------:R-:W-:Y:S01]  /*68b0*/  PRMT R75, R81.reuse, 0x8880, RZ ;  /* 0x00008880514b7816 */ /* 0x040fe200000000ff */
[----:B------:R-:W-:Y:S01]  /*68c0*/  IMAD R3, R74, R72, R3 ;  /* 0x000000484a037224 */ /* 0x000fe200078e0203 */
[----:B------:R-:W-:Y:S01]  /*68d0*/  SHF.L.U32 R74, R81, 0x10, RZ ;  /* 0x00000010514a7819 */ /* 0x000fe200000006ff */
[C---:B------:R-:W-:Y:S02]  /*68e0*/  IMAD R7, R70.reuse, R7, RZ ;  /* 0x0000000746077224 */ /* 0x040fe400078e02ff */
[C---:B------:R-:W-:Y:S01]  /*68f0*/  IMAD R4, R70.reuse, R8, RZ ;  /* 0x0000000846047224 */ /* 0x040fe200078e02ff */
[----:B------:R-:W-:Y:S01]  /*6900*/  SHF.R.S32.HI R74, RZ, 0x18, R74 ;  /* 0x00000018ff4a7819 */ /* 0x000fe2000001144a */
[----:B------:R-:W-:Y:S02]  /*6910*/  IMAD R5, R70, R9, RZ ;  /* 0x0000000946057224 */ /* 0x000fe400078e02ff */
[-C--:B------:R-:W-:Y:S01]  /*6920*/  IMAD R7, R73, R72.reuse, R7 ;  /* 0x0000004849077224 */ /* 0x080fe200078e0207 */
[C---:B------:R-:W-:Y:S01]  /*6930*/  PRMT R73, R82.reuse, 0x8880, RZ ;  /* 0x0000888052497816 */ /* 0x040fe200000000ff */
[----:B------:R-:W-:Y:S01]  /*6940*/  IMAD R4, R75, R72, R4 ;  /* 0x000000484b047224 */ /* 0x000fe200078e0204 */
[----:B------:R-:W-:Y:S01]  /*6950*/  SHF.L.U32 R75, R82, 0x8, RZ ;  /* 0x00000008524b7819 */ /* 0x000fe200000006ff */
[----:B------:R-:W-:Y:S01]  /*6960*/  IMAD R6, R70, R10, RZ ;  /* 0x0000000a46067224 */ /* 0x000fe200078e02ff */
[----:B------:R-:W-:Y:S01]  /*6970*/  I2IP.S8.S32.SAT R89, R7, R3, RZ ;  /* 0x0000000307597239 */ /* 0x000fe200000014ff */
[----:B------:R-:W-:Y:S01]  /*6980*/  IMAD R5, R74, R72, R5 ;  /* 0x000000484a057224 */ /* 0x000fe200078e0205 */
[----:B------:R-:W-:Y:S01]  /*6990*/  SHF.L.U32 R74, R82, 0x10, RZ ;  /* 0x00000010524a7819 */ /* 0x000fe200000006ff */
[----:B------:R-:W-:Y:S01]  /*69a0*/  IMAD R11, R70, R11, RZ ;  /* 0x0000000b460b7224 */ /* 0x000fe200078e02ff */
[----:B------:R-:W-:Y:S01]  /*69b0*/  I2IP.S8.S32.SAT R88, R2, R0, R89 ;  /* 0x0000000002587239 */ /* 0x000fe20000001459 */
[C---:B------:R-:W-:Y:S01]  /*69c0*/  IMAD R8, R70.reuse, R12, RZ ;  /* 0x0000000c46087224 */ /* 0x040fe200078e02ff */
[----:B------:R-:W-:Y:S01]  /*69d0*/  SHF.R.S32.HI R74, RZ, 0x18, R74 ;  /* 0x00000018ff4a7819 */ /* 0x000fe2000001144a */
[-C--:B------:R-:W-:Y:S01]  /*69e0*/  IMAD R6, R77, R72.reuse, R6 ;  /* 0x000000484d067224 */ /* 0x080fe200078e0206 */
[----:B------:R-:W-:Y:S01]  /*69f0*/  SHF.R.S32.HI R75, RZ, 0x18, R75 ;  /* 0x00000018ff4b7819 */ /* 0x000fe2000001144b */
[----:B------:R-:W-:Y:S01]  /*6a00*/  IMAD R9, R70, R13, RZ ;  /* 0x0000000d46097224 */ /* 0x000fe200078e02ff */
[----:B------:R-:W-:Y:S01]  /*6a10*/  SHF.L.U32 R77, R83, 0x8, RZ ;  /* 0x00000008534d7819 */ /* 0x000fe200000006ff */
[-C--:B------:R-:W-:Y:S01]  /*6a20*/  IMAD R11, R76, R72.reuse, R11 ;  /* 0x000000484c0b7224 */ /* 0x080fe200078e020b */
[----:B------:R-:W-:Y:S01]  /*6a30*/  SHF.R.S32.HI R76, RZ, 0x18, R83 ;  /* 0x00000018ff4c7819 */ /* 0x000fe20000011453 */
[----:B------:R-:W-:Y:S01]  /*6a40*/  IMAD R8, R73, R72, R8 ;  /* 0x0000004849087224 */ /* 0x000fe200078e0208 */
[----:B------:R-:W-:Y:S01]  /*6a50*/  SHF.R.S32.HI R73, RZ, 0x18, R82 ;  /* 0x00000018ff497819 */ /* 0x000fe20000011452 */
[----:B------:R-:W-:Y:S01]  /*6a60*/  IMAD R10, R70, R14, RZ ;  /* 0x0000000e460a7224 */ /* 0x000fe200078e02ff */
[----:B------:R-:W-:Y:S01]  /*6a70*/  I2IP.S8.S32.SAT R90, R11, R6, RZ ;  /* 0x000000060b5a7239 */ /* 0x000fe200000014ff */
[----:B------:R-:W-:Y:S01]  /*6a80*/  IMAD R9, R74, R72, R9 ;  /* 0x000000484a097224 */ /* 0x000fe200078e0209 */
[----:B------:R-:W-:Y:S01]  /*6a90*/  SHF.R.S32.HI R77, RZ, 0x18, R77 ;  /* 0x00000018ff4d7819 */ /* 0x000fe2000001144d */
[----:B------:R-:W-:Y:S01]  /*6aa0*/  IMAD.U32 R74, R83, 0x10000, RZ ;  /* 0x00010000534a7824 */ /* 0x000fe200078e00ff */
[----:B------:R-:W-:Y:S01]  /*6ab0*/  I2IP.S8.S32.SAT R89, R5, R4, R90 ;  /* 0x0000000405597239 */ /* 0x000fe2000000145a */
[C---:B------:R-:W-:Y:S02]  /*6ac0*/  IMAD R15, R70.reuse, R15, RZ ;  /* 0x0000000f460f7224 */ /* 0x040fe400078e02ff */
[----:B------:R-:W-:Y:S01]  /*6ad0*/  IMAD R10, R75, R72, R10 ;  /* 0x000000484b0a7224 */ /* 0x000fe200078e020a */
[----:B------:R-:W-:Y:S01]  /*6ae0*/  PRMT R75, R83, 0x8880, RZ ;  /* 0x00008880534b7816 */ /* 0x000fe200000000ff */
        /* <DEDUP_REMOVED lines=11> */
[C---:B------:R-:W-:Y:S01]  /*6ba0*/  IMAD R19, R70.reuse, R19, RZ ;  /* 0x0000001346137224 */ /* 0x040fe200078e02ff */
[----:B------:R-:W-:Y:S01]  /*6bb0*/  I2IP.S8.S32.SAT R90, R9, R8, R90 ;  /* 0x00000008095a7239 */ /* 0x000fe2000000145a */
[C---:B------:R-:W-:Y:S01]  /*6bc0*/  IMAD R16, R70.reuse, R20, RZ ;  /* 0x0000001446107224 */ /* 0x040fe200078e02ff */
[----:B------:R-:W-:Y:S01]  /*6bd0*/  SHF.R.S32.HI R74, RZ, 0x18, R74 ;  /* 0x00000018ff4a7819 */ /* 0x000fe2000001144a */
[-C--:B------:R-:W-:Y:S01]  /*6be0*/  IMAD R14, R77, R72.reuse, R14 ;  /* 0x000000484d0e7224 */ /* 0x080fe200078e020e */
[----:B------:R-:W-:Y:S01]  /*6bf0*/  SHF.R.S32.HI R75, RZ, 0x18, R75 ;  /* 0x00000018ff4b7819 */ /* 0x000fe2000001144b */
[----:B------:R-:W-:Y:S01]  /*6c00*/  IMAD R17, R70, R21, RZ ;  /* 0x0000001546117224 */ /* 0x000fe200078e02ff */
[----:B------:R-:W-:Y:S01]  /*6c10*/  SHF.L.U32 R77, R85, 0x8, RZ ;  /* 0x00000008554d7819 */ /* 0x000fe200000006ff */
[----:B------:R-:W-:Y:S01]  /*6c20*/  IMAD R19, R76, R72, R19 ;  /* 0x000000484c137224 */ /* 0x000fe200078e0213 */
[----:B------:R-:W-:Y:S01]  /*6c30*/  SHF.R.S32.HI R76, RZ, 0x18, R85 ;  /* 0x00000018ff4c7819 */ /* 0x000fe20000011455 */
[----:B------:R-:W-:Y:S01]  /*6c40*/  IMAD R18, R70, R22, RZ ;  /* 0x0000001646127224 */ /* 0x000fe200078e02ff */
[----:B------:R-:W-:Y:S01]  /*6c50*/  SHF.R.S32.HI R77, RZ, 0x18, R77 ;  /* 0x00000018ff4d7819 */ /* 0x000fe2000001144d */
[----:B------:R-:W-:Y:S01]  /*6c60*/  IMAD R16, R73, R72, R16 ;  /* 0x0000004849107224 */ /* 0x000fe200078e0210 */
[----:B------:R-:W-:Y:S01]  /*6c70*/  I2IP.S8.S32.SAT R91, R19, R14, RZ ;  /* 0x0000000e135b7239 */ /* 0x000fe200000014ff */
[-C--:B------:R-:W-:Y:S01]  /*6c80*/  IMAD R17, R74, R72.reuse, R17 ;  /* 0x000000484a117224 */ /* 0x080fe200078e0211 */
[----:B------:R-:W-:Y:S01]  /*6c90*/  SHF.L.U32 R74, R85, 0x10, RZ ;  /* 0x00000010554a7819 */ /* 0x000fe200000006ff */
[C---:B------:R-:W-:Y:S01]  /*6ca0*/  IMAD R23, R70.reuse, R23, RZ ;  /* 0x0000001746177224 */ /* 0x040fe200078e02ff */
[----:B------:R-:W-:Y:S01]  /*6cb0*/  SHF.R.S32.HI R73, RZ, 0x18, R84 ;  /* 0x00000018ff497819 */ /* 0x000fe20000011454 */
[----:B------:R-:W-:Y:S01]  /*6cc0*/  IMAD R18, R75, R72, R18 ;  /* 0x000000484b127224 */ /* 0x000fe200078e0212 */
[----:B------:R-:W-:Y:S01]  /*6cd0*/  PRMT R75, R85, 0x8880, RZ ;  /* 0x00008880554b7816 */ /* 0x000fe200000000ff */
[C---:B------:R-:W-:Y:S01]  /*6ce0*/  IMAD R20, R70.reuse, R24, RZ ;  /* 0x0000001846147224 */ /* 0x040fe200078e02ff */
[----:B------:R-:W-:Y:S01]  /*6cf0*/  SHF.R.S32.HI R74, RZ, 0x18, R74 ;  /* 0x00000018ff4a7819 */ /* 0x000fe2000001144a */
[----:B------:R-:W-:Y:S01]  /*6d00*/  IMAD R21, R70, R25, RZ ;  /* 0x0000001946157224 */ /* 0x000fe200078e02ff */
[----:B------:R-:W-:Y:S01]  /*6d10*/  I2IP.S8.S32.SAT R91, R13, R12, R91 ;  /* 0x0000000c0d5b7239 */ /* 0x000fe2000000145b */
[-C--:B------:R-:W-:Y:S01]  /*6d20*/  IMAD R23, R73, R72.reuse, R23 ;  /* 0x0000004849177224 */ /* 0x080fe200078e0217 */
[C---:B------:R-:W-:Y:S01]  /*6d30*/  PRMT R73, R86.reuse, 0x8880, RZ ;  /* 0x0000888056497816 */ /* 0x040fe200000000ff */
[-C--:B------:R-:W-:Y:S01]  /*6d40*/  IMAD R20, R75, R72.reuse, R20 ;  /* 0x000000484b147224 */ /* 0x080fe200078e0214 */
[----:B------:R-:W-:Y:S01]  /*6d50*/  SHF.L.U32 R75, R86, 0x8, RZ ;  /* 0x00000008564b7819 */ /* 0x000fe200000006ff */
[----:B------:R-:W-:Y:S01]  /*6d60*/  IMAD R21, R74, R72, R21 ;  /* 0x000000484a157224 */ /* 0x000fe200078e0215 */
[----:B------:R1:W-:Y:S01]  /*6d70*/  STS.128 [R135+UR44+0x8200], R88 ;  /* 0x0082005887007988 */ /* 0x0003e20008000c2c */
[----:B------:R-:W-:Y:S01]  /*6d80*/  IMAD R22, R70, R26, RZ ;  /* 0x0000001a46167224 */ /* 0x000fe200078e02ff */
[----:B------:R-:W-:Y:S01]  /*6d90*/  I2IP.S8.S32.SAT R100, R23, R18, RZ ;  /* 0x0000001217647239 */ /* 0x000fe200000014ff */
[----:B------:R-:W-:Y:S01]  /*6da0*/  IMAD.U32 R74, R86, 0x10000, RZ ;  /* 0x00010000564a7824 */ /* 0x000fe200078e00ff */
[----:B------:R-:W-:Y:S01]  /*6db0*/  SHF.R.S32.HI R75, RZ, 0x18, R75 ;  /* 0x00000018ff4b7819 */ /* 0x000fe2000001144b */
[C---:B------:R-:W-:Y:S01]  /*6dc0*/  IMAD R27, R70.reuse, R27, RZ ;  /* 0x0000001b461b7224 */ /* 0x040fe200078e02ff */
[----:B------:R-:W-:Y:S01]  /*6dd0*/  I2IP.S8.S32.SAT R100, R17, R16, R100 ;  /* 0x0000001011647239 */ /* 0x000fe20000001464 */
[C---:B------:R-:W-:Y:S01]  /*6de0*/  IMAD R24, R70.reuse, R28, RZ ;  /* 0x0000001c46187224 */ /* 0x040fe200078e02ff */
[----:B------:R-:W-:Y:S01]  /*6df0*/  SHF.R.S32.HI R74, RZ, 0x18, R74 ;  /* 0x00000018ff4a7819 */ /* 0x000fe2000001144a */
[-C--:B------:R-:W-:Y:S01]  /*6e00*/  IMAD R22, R77, R72.reuse, R22 ;  /* 0x000000484d167224 */ /* 0x080fe200078e0216 */
[----:B------:R-:W-:Y:S01]  /*6e10*/  SHF.L.U32 R77, R87, 0x8, RZ ;  /* 0x00000008574d7819 */ /* 0x000fe200000006ff */
[----:B------:R-:W-:Y:S02]  /*6e20*/  IMAD R25, R70, R29, RZ ;  /* 0x0000001d46197224 */ /* 0x000fe400078e02ff */
        /* <DEDUP_REMOVED lines=33> */
[----:B------:R-:W-:Y:S01]  /*7040*/  PRMT R76, R93, 0x8880, RZ ;  /* 0x000088805d4c7816 */ /* 0x000fe200000000ff */
[C---:B------:R-:W-:Y:S02]  /*7050*/  IMAD R34, R70.reuse, R38, RZ ;  /* 0x0000002646227224 */ /* 0x040fe400078e02ff */
[----:B------:R-:W-:Y:S01]  /*7060*/  IMAD R32, R73, R72, R32 ;  /* 0x0000004849207224 */ /* 0x000fe200078e0220 */
[----:B------:R-:W-:Y:S01]  /*7070*/  SHF.R.S32.HI R73, RZ, 0x18, R92 ;  /* 0x00000018ff497819 */ /* 0x000fe2000001145c */
[----:B------:R-:W-:Y:S01]  /*7080*/  IMAD R39, R70, R39, RZ ;  /* 0x0000002746277224 */ /* 0x000fe200078e02ff */
[----:B------:R-:W-:Y:S01]  /*7090*/  I2IP.S8.S32.SAT R103, R35, R30, RZ ;  /* 0x0000001e23677239 */ /* 0x000fe200000014ff */
[-C--:B------:R-:W-:Y:S02]  /*70a0*/  IMAD R33, R74, R72.reuse, R33 ;  /* 0x000000484a217224 */ /* 0x080fe400078e0221 */
[----:B------:R-:W-:Y:S01]  /*70b0*/  IMAD R34, R75, R72, R34 ;  /* 0x000000484b227224 */ /* 0x000fe200078e0222 */
[----:B------:R-:W-:Y:S01]  /*70c0*/  I2IP.S8.S32.SAT R103, R29, R28, R103 ;  /* 0x0000001c1d677239 */ /* 0x000fe20000001467 */
[C---:B------:R-:W-:Y:S01]  /*70d0*/  IMAD.U32 R74, R93.reuse, 0x10000, RZ ;  /* 0x000100005d4a7824 */ /* 0x040fe200078e00ff */
[----:B------:R-:W-:Y:S01]  /*70e0*/  SHF.L.U32 R75, R93, 0x8, RZ ;  /* 0x000000085d4b7819 */ /* 0x000fe200000006ff */
[----:B------:R-:W-:Y:S01]  /*70f0*/  IMAD R39, R73, R72, R39 ;  /* 0x0000004849277224 */ /* 0x000fe200078e0227 */
[----:B------:R-:W-:Y:S01]  /*7100*/  MOV R73, R76 ;  /* 0x0000004c00497202 */ /* 0x000fe20000000f00 */
[C---:B------:R-:W-:Y:S01]  /*7110*/  IMAD R36, R70.reuse, R40, RZ ;  /* 0x0000002846247224 */ /* 0x040fe200078e02ff */
[----:B------:R-:W-:Y:S01]  /*7120*/  SHF.R.S32.HI R74, RZ, 0x18, R74 ;  /* 0x00000018ff4a7819 */ /* 0x000fe2000001144a */
[C---:B------:R-:W-:Y:S01]  /*7130*/  IMAD R37, R70.reuse, R41, RZ ;  /* 0x0000002946257224 */ /* 0x040fe200078e02ff */
[----:B------:R-:W-:Y:S01]  /*7140*/  SHF.R.S32.HI R75, RZ, 0x18, R75 ;  /* 0x00000018ff4b7819 */ /* 0x000fe2000001144b */
[----:B------:R-:W-:Y:S01]  /*7150*/  IMAD R38, R70, R42, RZ ;  /* 0x0000002a46267224 */ /* 0x000fe200078e02ff */
[----:B------:R1:W-:Y:S01]  /*7160*/  STS.128 [R159+0x8200], R100 ;  /* 0x008200649f007388 */ /* 0x0003e20000000c00 */
[----:B------:R-:W-:Y:S01]  /*7170*/  IMAD R36, R73, R72, R36 ;  /* 0x0000004849247224 */ /* 0x000fe200078e0224 */
[----:B------:R-:W-:Y:S01]  /*7180*/  I2IP.S8.S32.SAT R108, R39, R34, RZ ;  /* 0x00000022276c7239 */ /* 0x000fe200000014ff */
[-C--:B------:R-:W-:Y:S01]  /*7190*/  IMAD R37, R74, R72.reuse, R37 ;  /* 0x000000484a257224 */ /* 0x080fe200078e0225 */
[----:B------:R-:W-:Y:S01]  /*71a0*/  SHF.R.S32.HI R76, RZ, 0x18, R93 ;  /* 0x00000018ff4c7819 */ /* 0x000fe2000001145d */
[----:B------:R-:W-:Y:S01]  /*71b0*/  IMAD R43, R70, R43, RZ ;  /* 0x0000002b462b7224 */ /* 0x000fe200078e02ff */
[C---:B------:R-:W-:Y:S01]  /*71c0*/  SHF.L.U32 R74, R94.reuse, 0x10, RZ ;  /* 0x000000105e4a7819 */ /* 0x040fe200000006ff */
[----:B------:R-:W-:Y:S01]  /*71d0*/  IMAD R38, R75, R72, R38 ;  /* 0x000000484b267224 */ /* 0x000fe200078e0226 */
[----:B------:R-:W-:Y:S01]  /*71e0*/  PRMT R73, R94, 0x8880, RZ ;  /* 0x000088805e497816 */ /* 0x000fe200000000ff */
[----:B------:R-:W-:Y:S01]  /*71f0*/  IMAD R40, R70, R44, RZ ;  /* 0x0000002c46287224 */ /* 0x000fe200078e02ff */
[----:B------:R-:W-:Y:S01]  /*7200*/  SHF.L.U32 R75, R94, 0x8, RZ ;  /* 0x000000085e4b7819 */ /* 0x000fe200000006ff */
[----:B------:R-:W-:Y:S01]  /*7210*/  IMAD R41, R70, R45, RZ ;  /* 0x0000002d46297224 */ /* 0x000fe200078e02ff */
[----:B------:R-:W-:Y:S01]  /*7220*/  SHF.R.S32.HI R74, RZ, 0x18, R74 ;  /* 0x00000018ff4a7819 */ /* 0x000fe2000001144a */
[----:B------:R-:W-:Y:S01]  /*7230*/  IMAD R43, R76, R72, R43 ;  /* 0x000000484c2b7224 */ /* 0x000fe200078e022b */
[----:B------:R-:W-:Y:S01]  /*7240*/  SHF.R.S32.HI R75, RZ, 0x18, R75 ;  /* 0x00000018ff4b7819 */ /* 0x000fe2000001144b */
[C---:B------:R-:W-:Y:S01]  /*7250*/  IMAD R42, R70.reuse, R46, RZ ;  /* 0x0000002e462a7224 */ /* 0x040fe200078e02ff */
[----:B------:R-:W-:Y:S01]  /*7260*/  I2IP.S8.S32.SAT R108, R33, R32, R108 ;  /* 0x00000020216c7239 */ /* 0x000fe2000000146c */
[----:B------:R-:W-:Y:S01]  /*7270*/  IMAD R40, R73, R72, R40 ;  /* 0x0000004849287224 */ /* 0x000fe200078e0228 */
[----:B------:R-:W-:Y:S01]  /*7280*/  SHF.R.S32.HI R76, RZ, 0x18, R94 ;  /* 0x00000018ff4c7819 */ /* 0x000fe2000001145e */
[----:B------:R-:W-:Y:S01]  /*7290*/  IMAD R47, R70, R47, RZ ;  /* 0x0000002f462f7224 */ /* 0x000fe200078e02ff */
[----:B------:R-:W-:Y:S01]  /*72a0*/  I2IP.S8.S32.SAT R109, R43, R38, RZ ;  /* 0x000000262b6d7239 */ /* 0x000fe200000014ff */
[-C--:B------:R-:W-:Y:S01]  /*72b0*/  IMAD R41, R74, R72.reuse, R41 ;  /* 0x000000484a297224 */ /* 0x080fe200078e0229 */
[----:B------:R-:W-:Y:S01]  /*72c0*/  PRMT R73, R95, 0x8880, RZ ;  /* 0x000088805f497816 */ /* 0x000fe200000000ff */
[-C--:B------:R-:W-:Y:S01]  /*72d0*/  IMAD R42, R75, R72.reuse, R42 ;  /* 0x000000484b2a7224 */ /* 0x080fe200078e022a */
[----:B------:R-:W-:Y:S01]  /*72e0*/  SHF.L.U32 R74, R95, 0x10, RZ ;  /* 0x000000105f4a7819 */ /* 0x000fe200000006ff */
[----:B------:R-:W-:Y:S01]  /*72f0*/  IMAD R47, R76, R72, R47 ;  /* 0x000000484c2f7224 */ /* 0x000fe200078e022f */
[----:B------:R-:W-:Y:S01]  /*7300*/  I2IP.S8.S32.SAT R109, R37, R36, R109 ;  /* 0x00000024256d7239 */ /* 0x000fe2000000146d */
[C---:B------:R-:W-:Y:S01]  /*7310*/  IMAD R44, R70.reuse, R48, RZ ;  /* 0x00000030462c7224 */ /* 0x040fe200078e02ff */
[----:B------:R-:W-:Y:S01]  /*7320*/  SHF.R.S32.HI R74, RZ, 0x18, R74 ;  /* 0x00000018ff4a7819 */ /* 0x000fe2000001144a */
[----:B------:R-:W-:Y:S01]  /*7330*/  IMAD.SHL.U32 R76, R95, 0x100, RZ ;  /* 0x000001005f4c7824 */ /* 0x000fe200078e00ff */
[----:B------:R-:W-:Y:S01]  /*7340*/  I2IP.S8.S32.SAT R110, R47, R42, RZ ;  /* 0x0000002a2f6e7239 */ /* 0x000fe200000014ff */
[----:B------:R-:W-:Y:S01]  /*7350*/  IMAD R45, R70, R49, RZ ;  /* 0x00000031462d7224 */ /* 0x000fe200078e02ff */
[----:B------:R-:W-:Y:S01]  /*7360*/  PRMT R75, R96, 0x8880, RZ ;  /* 0x00008880604b7816 */ /* 0x000fe200000000ff */
[----:B------:R-:W-:Y:S01]  /*7370*/  IMAD R44, R73, R72, R44 ;  /* 0x00000048492c7224 */ /* 0x000fe200078e022c */
[----:B------:R-:W-:Y:S01]  /*7380*/  SHF.R.S32.HI R73, RZ, 0x18, R76 ;  /* 0x00000018ff497819 */ /* 0x000fe2000001144c */
[----:B------:R-:W-:Y:S01]  /*7390*/  IMAD R46, R70, R50, RZ ;  /* 0x00000032462e7224 */ /* 0x000fe200078e02ff */
[----:B------:R-:W-:Y:S01]  /*73a0*/  I2IP.S8.S32.SAT R110, R41, R40, R110 ;  /* 0x00000028296e7239 */ /* 0x000fe2000000146e */
[----:B------:R-:W-:Y:S01]  /*73b0*/  IMAD R45, R74, R72, R45 ;  /* 0x000000484a2d7224 */ /* 0x000fe200078e022d */
[----:B------:R-:W-:Y:S01]  /*73c0*/  SHF.R.S32.HI R74, RZ, 0x18, R95 ;  /* 0x00000018ff4a7819 */ /* 0x000fe2000001145f */
[----:B------:R-:W-:Y:S01]  /*73d0*/  IMAD R51, R70, R51, RZ ;  /* 0x0000003346337224 */ /* 0x000fe200078e02ff */
[----:B------:R-:W-:Y:S01]  /*73e0*/  SHF.L.U32 R76, R96, 0x8, RZ ;  /* 0x00000008604c7819 */ /* 0x000fe200000006ff */
[----:B------:R-:W-:Y:S02]  /*73f0*/  IMAD R48, R70, R52, RZ ;  /* 0x0000003446307224 */ /* 0x000fe400078e02ff */
[-C--:B------:R-:W-:Y:S01]  /*7400*/  IMAD R46, R73, R72.reuse, R46 ;  /* 0x00000048492e7224 */ /* 0x080fe200078e022e */
[----:B------:R-:W-:Y:S01]  /*7410*/  SHF.R.S32.HI R73, RZ, 0x18, R77 ;  /* 0x00000018ff497819 */ /* 0x000fe2000001144d */
[-C--:B------:R-:W-:Y:S01]  /*7420*/  IMAD R51, R74, R72.reuse, R51 ;  /* 0x000000484a337224 */ /* 0x080fe200078e0233 */
[----:B------:R-:W-:Y:S01]  /*7430*/  SHF.R.S32.HI R74, RZ, 0x18, R96 ;  /* 0x00000018ff4a7819 */ /* 0x000fe20000011460 */
[----:B------:R-:W-:Y:S01]  /*7440*/  IMAD R49, R70, R53, RZ ;  /* 0x0000003546317224 */ /* 0x000fe200078e02ff */
[----:B------:R-:W-:Y:S01]  /*7450*/  SHF.L.U32 R77, R98, 0x8, RZ ;  /* 0x00000008624d7819 */ /* 0x000fe200000006ff */
[----:B------:R-:W-:Y:S01]  /*7460*/  IMAD R48, R75, R72, R48 ;  /* 0x000000484b307224 */ /* 0x000fe200078e0230 */
[----:B------:R-:W-:Y:S01]  /*7470*/  SHF.R.S32.HI R75, RZ, 0x18, R76 ;  /* 0x00000018ff4b7819 */ /* 0x000fe2000001144c */
[C---:B------:R-:W-:Y:S01]  /*7480*/  IMAD R50, R70.reuse, R54, RZ ;  /* 0x0000003646327224 */ /* 0x040fe200078e02ff */
[----:B------:R-:W-:Y:S01]  /*7490*/  I2IP.S8.S32.SAT R111, R51, R46, RZ ;  /* 0x0000002e336f7239 */ /* 0x000fe200000014ff */
[C---:B------:R-:W-:Y:S01]  /*74a0*/  IMAD R55, R70.reuse, R55, RZ ;  /* 0x0000003746377224 */ /* 0x040fe200078e02ff */
[----:B------:R-:W-:Y:S01]  /*74b0*/  SHF.L.U32 R76, R97, 0x10, RZ ;  /* 0x00000010614c7819 */ /* 0x000fe200000006ff */
[----:B------:R-:W-:Y:S01]  /*74c0*/  IMAD R49, R73, R72, R49 ;  /* 0x0000004849317224 */ /* 0x000fe200078e0231 */
[----:B------:R-:W-:Y:S01]  /*74d0*/  PRMT R73, R97, 0x8880, RZ ;  /* 0x0000888061497816 */ /* 0x000fe200000000ff */
[----:B------:R-:W-:Y:S01]  /*74e0*/  IMAD R52, R70, R56, RZ ;  /* 0x0000003846347224 */ /* 0x000fe200078e02ff */
[----:B------:R-:W-:Y:S01]  /*74f0*/  I2IP.S8.S32.SAT R111, R45, R44, R111 ;  /* 0x0000002c2d6f7239 */ /* 0x000fe2000000146f */
[-C--:B------:R-:W-:Y:S01]  /*7500*/  IMAD R50, R75, R72.reuse, R50 ;  /* 0x000000484b327224 */ /* 0x080fe200078e0232 */
[----:B------:R-:W-:Y:S01]  /*7510*/  PRMT R75, R98, 0x8880, RZ ;  /* 0x00008880624b7816 */ /* 0x000fe200000000ff */
[-C--:B------:R-:W-:Y:S01]  /*7520*/  IMAD R55, R74, R72.reuse, R55 ;  /* 0x000000484a377224 */ /* 0x080fe200078e0237 */
[----:B------:R-:W-:Y:S01]  /*7530*/  SHF.R.S32.HI R74, RZ, 0x18, R76 ;  /* 0x00000018ff4a7819 */ /* 0x000fe2000001144c */
[----:B------:R-:W-:Y:S01]  /*7540*/  IMAD R52, R73, R72, R52 ;  /* 0x0000004849347224 */ /* 0x000fe200078e0234 */
[----:B------:R-:W-:Y:S01]  /*7550*/  SHF.L.U32 R73, R97, 0x8, RZ ;  /* 0x0000000861497819 */ /* 0x000fe200000006ff */
[C---:B------:R-:W-:Y:S01]  /*7560*/  IMAD R53, R70.reuse, R57, RZ ;  /* 0x0000003946357224 */ /* 0x040fe200078e02ff */
[----:B------:R1:W-:Y:S01]  /*7570*/  STS.128 [R158+0x8200], R108 ;  /* 0x0082006c9e007388 */ /* 0x0003e20000000c00 */
[----:B------:R-:W-:Y:S01]  /*7580*/  IMAD R54, R70, R58, RZ ;  /* 0x0000003a46367224 */ /* 0x000fe200078e02ff */
[----:B------:R-:W-:Y:S01]  /*7590*/  SHF.R.S32.HI R73, RZ, 0x18, R73 ;  /* 0x00000018ff497819 */ /* 0x000fe20000011449 */
[----:B------:R-:W-:Y:S01]  /*75a0*/  IMAD R53, R74, R72, R53 ;  /* 0x000000484a357224 */ /* 0x000fe200078e0235 */
[----:B------:R-:W-:Y:S01]  /*75b0*/  SHF.L.U32 R76, R98, 0x10, RZ ;  /* 0x00000010624c7819 */ /* 0x000fe200000006ff */
[C---:B------:R-:W-:Y:S01]  /*75c0*/  IMAD R59, R70.reuse, R59, RZ ;  /* 0x0000003b463b7224 */ /* 0x040fe200078e02ff */
[----:B------:R-:W-:Y:S01]  /*75d0*/  SHF.R.S32.HI R74, RZ, 0x18, R97 ;  /* 0x00000018ff4a7819 */ /* 0x000fe20000011461 */
[C---:B------:R-:W-:Y:S01]  /*75e0*/  IMAD R56, R70.reuse, R60, RZ ;  /* 0x0000003c46387224 */ /* 0x040fe200078e02ff */
[----:B------:R-:W-:Y:S01]  /*75f0*/  I2IP.S8.S32.SAT R112, R55, R50, RZ ;  /* 0x0000003237707239 */ /* 0x000fe200000014ff */
[----:B------:R-:W-:Y:S01]  /*7600*/  IMAD R54, R73, R72, R54 ;  /* 0x0000004849367224 */ /* 0x000fe200078e0236 */
[----:B------:R-:W-:Y:S01]  /*7610*/  SHF.R.S32.HI R76, RZ, 0x18, R76 ;  /* 0x00000018ff4c7819 */ /* 0x000fe2000001144c */
[----:B------:R-:W-:Y:S01]  /*7620*/  IMAD R57, R70, R61, RZ ;  /* 0x0000003d46397224 */ /* 0x000fe200078e02ff */
[----:B------:R-:W-:Y:S01]  /*7630*/  I2IP.S8.S32.SAT R112, R49, R48, R112 ;  /* 0x0000003031707239 */ /* 0x000fe20000001470 */
[----:B------:R-:W-:Y:S01]  /*7640*/  IMAD R59, R74, R72, R59 ;  /* 0x000000484a3b7224 */ /* 0x000fe200078e023b */
[----:B------:R-:W-:Y:S01]  /*7650*/  SHF.R.S32.HI R77, RZ, 0x18, R77 ;  /* 0x00000018ff4d7819 */ /* 0x000fe2000001144d */
[----:B------:R-:W-:Y:S01]  /*7660*/  IMAD R58, R70, R62, RZ ;  /* 0x0000003e463a7224 */ /* 0x000fe200078e02ff */
[----:B------:R-:W-:Y:S01]  /*7670*/  SHF.R.S32.HI R73, RZ, 0x18, R98 ;  /* 0x00000018ff497819 */ /* 0x000fe20000011462 */
[----:B------:R-:W-:Y:S01]  /*7680*/  IMAD R56, R75, R72, R56 ;  /* 0x000000484b387224 */ /* 0x000fe200078e0238 */
[----:B------:R-:W-:Y:S01]  /*7690*/  I2IP.S8.S32.SAT R113, R59, R54, RZ ;  /* 0x000000363b717239 */ /* 0x000fe200000014ff */
[----:B------:R-:W-:Y:S01]  /*76a0*/  IMAD R57, R76, R72, R57 ;  /* 0x000000484c397224 */ /* 0x000fe200078e0239 */
[C---:B------:R-:W-:Y:S01]  /*76b0*/  PRMT R75, R99.reuse, 0x8880, RZ ;  /* 0x00008880634b7816 */ /* 0x040fe200000000ff */
[----:B------:R-:W-:Y:S01]  /*76c0*/  IMAD.U32 R74, R99, 0x10000, RZ ;  /* 0x00010000634a7824 */ /* 0x000fe200078e00ff */
[----:B------:R-:W-:Y:S01]  /*76d0*/  I2IP.S8.S32.SAT R113, R53, R52, R113 ;  /* 0x0000003435717239 */ /* 0x000fe20000001471 */
[C---:B------:R-:W-:Y:S01]  /*76e0*/  IMAD R63, R70.reuse, R63, RZ ;  /* 0x0000003f463f7224 */ /* 0x040fe200078e02ff */
[----:B------:R-:W-:Y:S01]  /*76f0*/  SHF.R.S32.HI R76, RZ, 0x18, R99 ;  /* 0x00000018ff4c7819 */ /* 0x000fe20000011463 */
[----:B------:R-:W-:Y:S01]  /*7700*/  IMAD R58, R77, R72, R58 ;  /* 0x000000484d3a7224 */ /* 0x000fe200078e023a */
[----:B------:R-:W-:Y:S01]  /*7710*/  SHF.L.U32 R77, R99, 0x8, RZ ;  /* 0x00000008634d7819 */ /* 0x000fe200000006ff */
[C---:B------:R-:W-:Y:S01]  /*7720*/  IMAD R60, R70.reuse, R64, RZ ;  /* 0x00000040463c7224 */ /* 0x040fe200078e02ff */
[----:B------:R-:W-:Y:S01]  /*7730*/  SHF.R.S32.HI R74, RZ, 0x18, R74 ;  /* 0x00000018ff4a7819 */ /* 0x000fe2000001144a */
[C---:B------:R-:W-:Y:S01]  /*7740*/  IMAD R61, R70.reuse, R65, RZ ;  /* 0x00000041463d7224 */ /* 0x040fe200078e02ff */
[----:B------:R-:W-:Y:S01]  /*7750*/  SHF.R.S32.HI R77, RZ, 0x18, R77 ;  /* 0x00000018ff4d7819 */ /* 0x000fe2000001144d */
[-C--:B------:R-:W-:Y:S02]  /*7760*/  IMAD R63, R73, R72.reuse, R63 ;  /* 0x00000048493f7224 */ /* 0x080fe400078e023f */
[----:B------:R-:W-:Y:S02]  /*7770*/  IMAD R60, R75, R72, R60 ;  /* 0x000000484b3c7224 */ /* 0x000fe400078e023c */
[----:B------:R-:W-:Y:S01]  /*7780*/  IMAD R62, R70, R66, RZ ;  /* 0x00000042463e7224 */ /* 0x000fe200078e02ff */
[----:B------:R-:W-:Y:S01]  /*7790*/  I2IP.S8.S32.SAT R114, R63, R58, RZ ;  /* 0x0000003a3f727239 */ /* 0x000fe200000014ff */
[----:B------:R-:W-:Y:S02]  /*77a0*/  IMAD R61, R74, R72, R61 ;  /* 0x000000484a3d7224 */ /* 0x000fe400078e023d */
[----:B------:R-:W-:Y:S01]  /*77b0*/  IMAD R67, R70, R67, RZ ;  /* 0x0000004346437224 */ /* 0x000fe200078e02ff */
[----:B------:R-:W-:Y:S01]  /*77c0*/  I2IP.S8.S32.SAT R114, R57, R56, R114 ;  /* 0x0000003839727239 */ /* 0x000fe20000001472 */
[-C--:B------:R-:W-:Y:S02]  /*77d0*/  IMAD R62, R77, R72.reuse, R62 ;  /* 0x000000484d3e7224 */ /* 0x080fe400078e023e */
[----:B------:R-:W-:Y:S05]  /*77e0*/  IMAD R67, R76, R72, R67 ;  /* 0x000000484c437224 */ /* 0x000fea00078e0243 */
[----:B------:R-:W-:Y:S04]  /*77f0*/  I2IP.S8.S32.SAT R115, R67, R62, RZ ;  /* 0x0000003e43737239 */ /* 0x000fe800000014ff */
[----:B------:R-:W-:Y:S05]  /*7800*/  I2IP.S8.S32.SAT R115, R61, R60, R115 ;  /* 0x0000003c3d737239 */ /* 0x000fea0000001473 */
[----:B------:R1:W-:Y:S01]  /*7810*/  STS.128 [R157+0x8200], R112 ;  /* 0x008200709d007388 */ /* 0x0003e20000000c00 */
[----:B------:R-:W-:Y:S01]  /*7820*/  @!PT LDS RZ, [RZ] ;  /* 0x00000000fffff984 */ /* 0x000fe20000000800 */
[----:B------:R-:W-:Y:S01]  /*7830*/  @!PT LDS RZ, [RZ] ;  /* 0x00000000fffff984 */ /* 0x000fe20000000800 */
[----:B------:R-:W-:Y:S01]  /*7840*/  @!PT LDS RZ, [RZ] ;  /* 0x00000000fffff984 */ /* 0x000fe20000000800 */
[----:B------:R-:W-:Y:S01]  /*7850*/  @!PT LDS RZ, [RZ] ;  /* 0x00000000fffff984 */ /* 0x000fe20000000800 */
[----:B------:R2:W-:Y:S07]  /*7860*/  MEMBAR.ALL.CTA ;  /* 0x0000000000007992 */ /* 0x0005ee0000008000 */
[----:B--2---:R-:W2:Y:S02]  /*7870*/  FENCE.VIEW.ASYNC.S ;  /* 0x00000000000073c6 */ /* 0x004ea40000000000 */
[----:B--2---:R-:W-:Y:S06]  /*7880*/  BAR.SYNC.DEFER_BLOCKING 0x1, 0x80 ;  /* 0x0042000000007b1d */ /* 0x004fec0000010000 */
[----:B------:R-:W-:Y:S05]  /*7890*/  @P0 BRA `(.L_x_115) ;  /* 0x0000000000280947 */ /* 0x000fea0003800000 */
[----:B------:R-:W-:Y:S01]  /*78a0*/  UIADD3 UR4, UPT, UPT, UR44, 0x8200, URZ ;  /* 0x000082002c047890 */ /* 0x000fe2000fffe0ff */
[----:B------:R-:W-:Y:S05]  /*78b0*/  UMOV UR51, UR36 ;  /* 0x0000002400337c82 */ /* 0x000fea0008000000 */
[----:B------:R-:W-:Y:S01]  /*78c0*/  MOV R154, UR4 ;  /* 0x00000004009a7c02 */ /* 0x000fe20008000f00 */
[----:B------:R-:W-:Y:S03]  /*78d0*/  UIADD3 UR4, UP0, UPT, UR62, 0x680, URZ ;  /* 0x000006803e047890 */ /* 0x000fe6000ff1e0ff */
[----:B------:R-:W-:Y:S01]  /*78e0*/  R2UR UR48, R154 ;  /* 0x000000009a3072ca */ /* 0x000fe200000e0000 */
[----:B------:R-:W-:Y:S11]  /*78f0*/  UIADD3.X UR5, UPT, UPT, URZ, UR63, URZ, UP0, !UPT ;  /* 0x0000003fff057290 */ /* 0x000ff600087fe4ff */
[----:B------:R-:W-:Y:S01]  /*7900*/  @!UPT UIADD3 URZ, UPT, UPT, URZ, URZ, URZ ;  /* 0x000000fffffff290 */ /* 0x000fe2000fffe0ff */
[----:B------:R2:W-:Y:S01]  /*7910*/  UTMASTG.3D [UR48], [UR4] ;  /* 0x00000030040073b5 */ /* 0x0005e20008010000 */
[----:B------:R0:W-:Y:S01]  /*7920*/  UTMACMDFLUSH ;  /* 0x00000000000079b7 */ /* 0x0001e20000000000 */
[----:B--2---:R-:W-:Y:S04]  /*7930*/  DEPBAR.LE SB0, 0x1 ;  /* 0x000080400000791a */ /* 0x004fe80000000000 */
.L_x_115:
[----:B------:R-:W-:Y:S05]  /*7940*/  BSYNC.RECONVERGENT B0 ;  /* 0x0000000000007941 */ /* 0x000fea0003800200 */
.L_x_114:
[----:B------:R-:W-:Y:S06]  /*7950*/  BAR.SYNC.DEFER_BLOCKING 0x1, 0x80 ;  /* 0x0042000000007b1d */ /* 0x000fec0000010000 */
[----:B------:R-:W2:Y:S01]  /*7960*/  @P6 SYNCS.PHASECHK.TRANS64.TRYWAIT P0, [R107+URZ+0x40], R116 ;  /* 0x000040746b0065a7 */ /* 0x000ea200080011ff */
[----:B------:R-:W-:Y:S01]  /*7970*/  BSSY B1, `(.L_x_116) ;  /* 0x0000023000017945 */ /* 0x000fe20003800000 */
[----:B--2---:R-:W-:Y:S03]  /*7980*/  @P6 SEL R78, RZ, 0x1, !P0 ;  /* 0x00000001ff4e6807 */ /* 0x004fe60004000000 */
[----:B------:R-:W-:Y:S05]  /*7990*/  @!P6 BRA `(.L_x_117) ;  /* 0x000000000080e947 */ /* 0x000fea0003800000 */
[----:B------:R-:W-:Y:S01]  /*79a0*/  ISETP.NE.AND P1, PT, R79, RZ, PT ;  /* 0x000000ff4f00720c */ /* 0x000fe20003f25270 */
[----:B------:R-:W-:Y:S01]  /*79b0*/  BSSY B0, `(.L_x_118) ;  /* 0x000000a000007945 */ /* 0x000fe20003800000 */
[----:B------:R-:W-:Y:S11]  /*79c0*/  ISETP.NE.AND P0, PT, R78, RZ, PT ;  /* 0x000000ff4e00720c */ /* 0x000ff60003f05270 */
[----:B------:R-:W-:Y:S04]  /*79d0*/  @P1 IMAD R5, R148, 0x2000, R105 ;  /* 0x0000200094051824 */ /* 0x000fe800078e0269 */
[--C-:B------:R-:W-:Y:S01]  /*79e0*/  @P1 IMAD.IADD R4, R153, 0x1, R5.reuse ;  /* 0x0000000199041824 */ /* 0x100fe200078e0205 */
[----:B------:R-:W-:Y:S01]  /*79f0*/  @P1 IADD3 R3, PT, PT, R152, R5, RZ ;  /* 0x0000000598031210 */ /* 0x000fe20007ffe0ff */
[----:B------:R-:W-:Y:S01]  /*7a00*/  @P1 IMAD.IADD R2, R104, 0x1, R5 ;  /* 0x0000000168021824 */ /* 0x000fe200078e0205 */
[----:B------:R-:W-:Y:S06]  /*7a10*/  @P0 BRA `(.L_x_119) ;  /* 0x00000000000c0947 */ /* 0x000fec0003800000 */
[----:B------:R-:W-:Y:S04]  /*7a20*/  SHF.L.U32 R0, R147, 0x1f, RZ ;  /* 0x0000001f93007819 */ /* 0x000fe800000006ff */
[----:B------:R-:W2:Y:S02]  /*7a30*/  SYNCS.PHASECHK.TRANS64.TRYWAIT P0, [R107+URZ+0x40], R0 ;  /* 0x000040006b0075a7 */ /* 0x000ea400080011ff */
[----:B--2---:R-:W-:Y:S05]  /*7a40*/  @!P0 BRA `(.L_x_120) ;  /* 0x0000004c00588947 */ /* 0x004fea0003800000 */
.L_x_119:
[----:B------:R-:W-:Y:S05]  /*7a50*/  BSYNC B0 ;  /* 0x0000000000007941 */ /* 0x000fea0003800000 */
.L_x_118:
[----:B------:R-:W-:Y:S01]  /*7a60*/  ISETP.NE.AND P0, PT, R79, RZ, PT ;  /* 0x000000ff4f00720c */ /* 0x000fe20003f05270 */
[----:B--2---:R-:W-:Y:S02]  /*7a70*/  VIADD R107, R107, 0x60 ;  /* 0x000000606b6b7836 */ /* 0x004fe40000000000 */
[----:B------:R-:W-:Y:S02]  /*7a80*/  IMAD.U32 R0, RZ, RZ, UR45 ;  /* 0x0000002dff007e24 */ /* 0x000fe4000f8e00ff */
[----:B------:R-:W-:Y:S03]  /*7a90*/  VIADD R148, R148, 0x1 ;  /* 0x0000000194947836 */ /* 0x000fe60000000000 */
[----:B------:R-:W-:Y:S05]  /*7aa0*/  PRMT R0, R0, 0x654, R107 ;  /* 0x0000065400007816 */ /* 0x000fea000000006b */
[----:B------:R2:W3:Y:S04]  /*7ab0*/  @P0 LDS.128 R80, [R5+0x200] ;  /* 0x0002000005500984 */ /* 0x0004e80000000c00 */
[----:B------:R2:W4:Y:S04]  /*7ac0*/  @P0 LDS.128 R84, [R4+0x200] ;  /* 0x0002000004540984 */ /* 0x0005280000000c00 */
        /* <DEDUP_REMOVED lines=12> */
[----:B--234-:R-:W-:Y:S02]  /*7b90*/  LOP3.LUT R147, R147, R0, RZ, 0x3c, !PT ;  /* 0x0000000093937212 */ /* 0x01cfe400078e3cff */
.L_x_117:
[----:B------:R-:W-:Y:S05]  /*7ba0*/  BSYNC B1 ;  /* 0x0000000000017941 */ /* 0x000fea0003800000 */
.L_x_116:
[----:B------:R-:W-:Y:S05]  /*7bb0*/  VIADD R0, R71, 0x40 ;  /* 0x0000004047007836 */ /* 0x000fea0000000000 */
[----:B------:R-:W-:Y:S04]  /*7bc0*/  SHF.R.U32.HI R0, RZ, 0x15, R0 ;  /* 0x00000015ff007819 */ /* 0x000fe80000011600 */
[----:B------:R-:W-:Y:S11]  /*7bd0*/  LOP3.LUT P0, RZ, R0, 0x3, R141, 0x48, !PT ;  /* 0x0000000300ff7812 */ /* 0x000ff6000780488d */
[----:B------:R-:W-:Y:S02]  /*7be0*/  @!UPT UIADD3 URZ, UPT, UPT, URZ, URZ, URZ ;  /* 0x000000fffffff290 */ /* 0x000fe4000fffe0ff */
        /* <DEDUP_REMOVED lines=8> */
[----:B------:R-:W5:Y:S01]  /*7c70*/  LDCU.64 UR4, c[0x4][0x18] ;  /* 0x01000300ff0477ac */ /* 0x000f620008000a00 */
[----:B--2---:R-:W-:Y:S01]  /*7c80*/  MOV R5, UR9 ;  /* 0x0000000900057c02 */ /* 0x004fe20008000f00 */
[----:B------:R-:W-:Y:S01]  /*7c90*/  IMAD.U32 R4, RZ, RZ, UR8 ;  /* 0x00000008ff047e24 */ /* 0x000fe2000f8e00ff */
[----:B---3--:R-:W-:Y:S01]  /*7ca0*/  MOV R7, UR7 ;  /* 0x0000000700077c02 */ /* 0x008fe20008000f00 */
[----:B------:R-:W-:Y:S01]  /*7cb0*/  IMAD.U32 R6, RZ, RZ, UR6 ;  /* 0x00000006ff067e24 */ /* 0x000fe2000f8e00ff */
[----:B-----5:R-:W-:Y:S01]  /*7cc0*/  MOV R11, UR5 ;  /* 0x00000005000b7c02 */ /* 0x020fe20008000f00 */
[----:B------:R-:W-:Y:S02]  /*7cd0*/  IMAD.U32 R10, RZ, RZ, UR4 ;  /* 0x00000004ff0a7e24 */ /* 0x000fe4000f8e00ff */
[----:B------:R-:W-:Y:S07]  /*7ce0*/  LEPC R20, `(.L_x_121) ;  /* 0x000000001014794e */ /* 0x000fee0000000000 */
[----:B-1--4-:R-:W-:Y:S05]  /*7cf0*/  CALL.ABS.NOINC R2 ;  /* 0x0000000002007343 */ /* 0x012fea0003c00000 */
.L_x_121:
[----:B------:R-:W-:Y:S05]  /*7d00*/  WARPSYNC.ALL ;  /* 0x0000000000007948 */ /* 0x000fea0003800000 */
[----:B------:R-:W-:Y:S01]  /*7d10*/  R2UR UR4, R71 ;  /* 0x00000000470472ca */ /* 0x000fe200000e0000 */
[----:B------:R-:W-:Y:S01]  /*7d20*/  BSSY.RECONVERGENT B0, `(.L_x_122) ;  /* 0x000011c000007945 */ /* 0x000fe20003800200 */
[C---:B------:R-:W-:Y:S02]  /*7d30*/  PRMT R73, R80.reuse, 0x8880, RZ ;  /* 0x0000888050497816 */ /* 0x040fe400000000ff */
[C---:B------:R-:W-:Y:S02]  /*7d40*/  SHF.L.U32 R75, R80.reuse, 0x10, RZ ;  /* 0x00000010504b7819 */ /* 0x040fe400000006ff */
[----:B------:R-:W-:Y:S02]  /*7d50*/  SHF.L.U32 R77, R81, 0x8, RZ ;  /* 0x00000008514d7819 */ /* 0x000fe400000006ff */
[----:B------:R-:W-:Y:S02]  /*7d60*/  SHF.R.S32.HI R75, RZ, 0x18, R75 ;  /* 0x00000018ff4b7819 */ /* 0x000fe4000001144b */
[----:B------:R-:W-:Y:S02]  /*7d70*/  SHF.R.S32.HI R77, RZ, 0x18, R77 ;  /* 0x00000018ff4d7819 */ /* 0x000fe4000001144d */
[----:B------:R-:W-:Y:S01]  /*7d80*/  SHF.R.S32.HI R76, RZ, 0x18, R81 ;  /* 0x00000018ff4c7819 */ /* 0x000fe20000011451 */
[----:B------:R-:W2:Y:S01]  /*7d90*/  LDTM.x64 R4, tmem[UR4+0x40] ;  /* 0x00004004000479ee */ /* 0x000ea20008340000 */
[----:B------:R-:W-:Y:S02]  /*7da0*/  SHF.L.U32 R74, R80, 0x8, RZ ;  /* 0x00000008504a7819 */ /* 0x000fe400000006ff */
[----:B------:R-:W-:Y:S02]  /*7db0*/  ISETP.NE.AND P0, PT, R155, RZ, PT ;  /* 0x000000ff9b00720c */ /* 0x000fe40003f05270 */
[----:B------:R-:W-:Y:S02]  /*7dc0*/  SHF.R.S32.HI R74, RZ, 0x18, R74 ;  /* 0x00000018ff4a7819 */ /* 0x000fe4000001144a */
[----:B------:R-:W-:Y:S01]  /*7dd0*/  ISETP.NE.AND P6, PT, R106, RZ, PT ;  /* 0x000000ff6a00720c */ /* 0x000fe20003fc5270 */
[C---:B--2---:R-:W-:Y:S02]  /*7de0*/  IMAD R0, R70.reuse, R4, RZ ;  /* 0x0000000446007224 */ /* 0x044fe400078e02ff */
[C---:B------:R-:W-:Y:S02]  /*7df0*/  IMAD R2, R70.reuse, R5, RZ ;  /* 0x0000000546027224 */ /* 0x040fe400078e02ff */
[----:B------:R-:W-:Y:S02]  /*7e00*/  IMAD R3, R70, R6, RZ ;  /* 0x0000000646037224 */ /* 0x000fe400078e02ff */
        /* <DEDUP_REMOVED lines=10> */
[----:B------:R-:W-:Y:S01]  /*7eb0*/  IMAD R7, R73, R72, R7 ;  /* 0x0000004849077224 */ /* 0x000fe200078e0207 */
[----:B------:R-:W-:Y:S01]  /*7ec0*/  PRMT R73, R82, 0x8880, RZ ;  /* 0x0000888052497816 */ /* 0x000fe200000000ff */
[----:B------:R-:W-:Y:S02]  /*7ed0*/  IMAD R6, R70, R10, RZ ;  /* 0x0000000a46067224 */ /* 0x000fe400078e02ff */
[-C--:B------:R-:W-:Y:S01]  /*7ee0*/  IMAD R4, R75, R72.reuse, R4 ;  /* 0x000000484b047224 */ /* 0x080fe200078e0204 */
[----:B------:R-:W-:Y:S01]  /*7ef0*/  SHF.L.U32 R75, R82, 0x8, RZ ;  /* 0x00000008524b7819 */ /* 0x000fe200000006ff */
[-C--:B------:R-:W-:Y:S01]  /*7f00*/  IMAD R5, R74, R72.reuse, R5 ;  /* 0x000000484a057224 */ /* 0x080fe200078e0205 */
[----:B------:R-:W-:Y:S01]  /*7f10*/  SHF.L.U32 R74, R82, 0x10, RZ ;  /* 0x00000010524a7819 */ /* 0x000fe200000006ff */
[----:B------:R-:W-:Y:S01]  /*7f20*/  IMAD R6, R77, R72, R6 ;  /* 0x000000484d067224 */ /* 0x000fe200078e0206 */
[----:B------:R-:W-:Y:S01]  /*7f30*/  I2IP.S8.S32.SAT R77, R7, R3, RZ ;  /* 0x00000003074d7239 */ /* 0x000fe200000014ff */
[C---:B------:R-:W-:Y:S01]  /*7f40*/  IMAD R11, R70.reuse, R11, RZ ;  /* 0x0000000b460b7224 */ /* 0x040fe200078e02ff */
[----:B------:R-:W-:Y:S01]  /*7f50*/  MOV R3, R73 ;  /* 0x0000004900037202 */ /* 0x000fe20000000f00 */
[----:B------:R-:W-:Y:S01]  /*7f60*/  IMAD R8, R70, R12, RZ ;  /* 0x0000000c46087224 */ /* 0x000fe200078e02ff */
[----:B-1----:R-:W-:Y:S01]  /*7f70*/  I2IP.S8.S32.SAT R88, R2, R0, R77 ;  /* 0x0000000002587239 */ /* 0x002fe2000000144d */
[----:B------:R-:W-:Y:S01]  /*7f80*/  IMAD R9, R70, R13, RZ ;  /* 0x0000000d46097224 */ /* 0x000fe200078e02ff */
[----:B------:R-:W-:Y:S01]  /*7f90*/  SHF.R.S32.HI R73, RZ, 0x18, R74 ;  /* 0x00000018ff497819 */ /* 0x000fe2000001144a */
[----:B------:R-:W-:Y:S01]  /*7fa0*/  IMAD R11, R76, R72, R11 ;  /* 0x000000484c0b7224 */ /* 0x000fe200078e020b */
[----:B------:R-:W-:Y:S01]  /*7fb0*/  SHF.R.S32.HI R75, RZ, 0x18, R75 ;  /* 0x00000018ff4b7819 */ /* 0x000fe2000001144b */
[C---:B------:R-:W-:Y:S01]  /*7fc0*/  IMAD R10, R70.reuse, R14, RZ ;  /* 0x0000000e460a7224 */ /* 0x040fe200078e02ff */
[----:B------:R-:W-:Y:S01]  /*7fd0*/  SHF.L.U32 R2, R83, 0x10, RZ ;  /* 0x0000001053027819 */ /* 0x000fe200000006ff */
[----:B------:R-:W-:Y:S01]  /*7fe0*/  IMAD R8, R3, R72, R8 ;  /* 0x0000004803087224 */ /* 0x000fe200078e0208 */
[----:B------:R-:W-:Y:S01]  /*7ff0*/  I2IP.S8.S32.SAT R89, R11, R6, RZ ;  /* 0x000000060b597239 */ /* 0x000fe200000014ff */
[C---:B------:R-:W-:Y:S01]  /*8000*/  IMAD R15, R70.reuse, R15, RZ ;  /* 0x0000000f460f7224 */ /* 0x040fe200078e02ff */
[----:B------:R-:W-:Y:S01]  /*8010*/  PRMT R3, R83, 0x8880, RZ ;  /* 0x0000888053037816 */ /* 0x000fe200000000ff */
[----:B------:R-:W-:Y:S01]  /*8020*/  IMAD R9, R73, R72, R9 ;  /* 0x0000004849097224 */ /* 0x000fe200078e0209 */
[----:B------:R-:W-:Y:S01]  /*8030*/  I2IP.S8.S32.SAT R89, R5, R4, R89 ;  /* 0x0000000405597239 */ /* 0x000fe20000001459 */
[C---:B------:R-:W-:Y:S01]  /*8040*/  IMAD R12, R70.reuse, R16, RZ ;  /* 0x00000010460c7224 */ /* 0x040fe200078e02ff */
[----:B------:R-:W-:Y:S01]  /*8050*/  SHF.R.S32.HI R2, RZ, 0x18, R2 ;  /* 0x00000018ff027819 */ /* 0x000fe20000011402 */
[----:B------:R-:W-:Y:S01]  /*8060*/  IMAD R10, R75, R72, R10 ;  /* 0x000000484b0a7224 */ /* 0x000fe200078e020a */
[----:B------:R-:W-:Y:S01]  /*8070*/  SHF.R.S32.HI R0, RZ, 0x18, R82 ;  /* 0x00000018ff007819 */ /* 0x000fe20000011452 */
[C---:B------:R-:W-:Y:S01]  /*8080*/  IMAD R13, R70.reuse, R17, RZ ;  /* 0x00000011460d7224 */ /* 0x040fe200078e02ff */
[----:B------:R-:W-:Y:S01]  /*8090*/  SHF.R.S32.HI R74, RZ, 0x18, R83 ;  /* 0x00000018ff4a7819 */ /* 0x000fe20000011453 */
[----:B------:R-:W-:Y:S01]  /*80a0*/  IMAD R14, R70, R18, RZ ;  /* 0x00000012460e7224 */ /* 0x000fe200078e02ff */
[----:B------:R-:W-:Y:S01]  /*80b0*/  SHF.L.U32 R73, R83, 0x8, RZ ;  /* 0x0000000853497819 */ /* 0x000fe200000006ff */
[-C--:B------:R-:W-:Y:S01]  /*80c0*/  IMAD R15, R0, R72.reuse, R15 ;  /* 0x00000048000f7224 */ /* 0x080fe200078e020f */
[C---:B------:R-:W-:Y:S01]  /*80d0*/  SHF.L.U32 R0, R84.reuse, 0x10, RZ ;  /* 0x0000001054007819 */ /* 0x040fe200000006ff */
[-C--:B------:R-:W-:Y:S01]  /*80e0*/  IMAD R12, R3, R72.reuse, R12 ;  /* 0x00000048030c7224 */ /* 0x080fe200078e020c */
[----:B------:R-:W-:Y:S01]  /*80f0*/  PRMT R3, R84, 0x8880, RZ ;  /* 0x0000888054037816 */ /* 0x000fe200000000ff */
[----:B------:R-:W-:Y:S01]  /*8100*/  IMAD R13, R2, R72, R13 ;  /* 0x00000048020d7224 */ /* 0x000fe200078e020d */
[----:B------:R-:W-:Y:S01]  /*8110*/  SHF.R.S32.HI R73, RZ, 0x18, R73 ;  /* 0x00000018ff497819 */ /* 0x000fe20000011449 */
[----:B------:R-:W-:Y:S01]  /*8120*/  IMAD R19, R70, R19, RZ ;  /* 0x0000001346137224 */ /* 0x000fe200078e02ff */
[----:B------:R-:W-:Y:S01]  /*8130*/  I2IP.S8.S32.SAT R90, R15, R10, RZ ;  /* 0x0000000a0f5a7239 */ /* 0x000fe200000014ff */
[----:B------:R-:W-:Y:S01]  /*8140*/  IMAD.SHL.U32 R2, R84, 0x100, RZ ;  /* 0x0000010054027824 */ /* 0x000fe200078e00ff */
[----:B------:R-:W-:Y:S01]  /*8150*/  SHF.R.S32.HI R0, RZ, 0x18, R0 ;  /* 0x00000018ff007819 */ /* 0x000fe20000011400 */
[C---:B------:R-:W-:Y:S01]  /*8160*/  IMAD R16, R70.reuse, R20, RZ ;  /* 0x0000001446107224 */ /* 0x040fe200078e02ff */
[----:B------:R-:W-:Y:S01]  /*8170*/  I2IP.S8.S32.SAT R90, R9, R8, R90 ;  /* 0x00000008095a7239 */ /* 0x000fe2000000145a */
[-C--:B------:R-:W-:Y:S01]  /*8180*/  IMAD R14, R73, R72.reuse, R14 ;  /* 0x00000048490e7224 */ /* 0x080fe200078e020e */
[----:B------:R-:W-:Y:S01]  /*8190*/  SHF.R.S32.HI R73, RZ, 0x18, R2 ;  /* 0x00000018ff497819 */ /* 0x000fe20000011402 */
[----:B------:R-:W-:Y:S01]  /*81a0*/  IMAD R17, R70, R21, RZ ;  /* 0x0000001546117224 */ /* 0x000fe200078e02ff */
[----:B------:R-:W-:Y:S01]  /*81b0*/  SHF.L.U32 R2, R85, 0x8, RZ ;  /* 0x0000000855027819 */ /* 0x000fe200000006ff */
[----:B------:R-:W-:Y:S01]  /*81c0*/  IMAD R19, R74, R72, R19 ;  /* 0x000000484a137224 */ /* 0x000fe200078e0213 */
[----:B------:R-:W-:Y:S01]  /*81d0*/  SHF.R.S32.HI R74, RZ, 0x18, R94 ;  /* 0x00000018ff4a7819 */ /* 0x000fe2000001145e */
[----:B------:R-:W-:Y:S01]  /*81e0*/  IMAD R18, R70, R22, RZ ;  /* 0x0000001646127224 */ /* 0x000fe200078e02ff */
[----:B------:R-:W-:Y:S01]  /*81f0*/  SHF.L.U32 R75, R98, 0x8, RZ ;  /* 0x00000008624b7819 */ /* 0x000fe200000006ff */
[----:B------:R-:W-:Y:S01]  /*8200*/  IMAD R16, R3, R72, R16 ;  /* 0x0000004803107224 */ /* 0x000fe200078e0210 */
[----:B------:R-:W-:Y:S01]  /*8210*/  I2IP.S8.S32.SAT R91, R19, R14, RZ ;  /* 0x0000000e135b7239 */ /* 0x000fe200000014ff */
[----:B------:R-:W-:Y:S01]  /*8220*/  IMAD R17, R0, R72, R17 ;  /* 0x0000004800117224 */ /* 0x000fe200078e0211 */
[----:B------:R-:W-:Y:S01]  /*8230*/  SHF.R.S32.HI R0, RZ, 0x18, R84 ;  /* 0x00000018ff007819 */ /* 0x000fe20000011454 */
[C---:B------:R-:W-:Y:S01]  /*8240*/  IMAD R23, R70.reuse, R23, RZ ;  /* 0x0000001746177224 */ /* 0x040fe200078e02ff */
[----:B------:R-:W-:Y:S01]  /*8250*/  I2IP.S8.S32.SAT R91, R13, R12, R91 ;  /* 0x0000000c0d5b7239 */ /* 0x000fe2000000145b */
[----:B------:R-:W-:Y:S01]  /*8260*/  IMAD R18, R73, R72, R18 ;  /* 0x0000004849127224 */ /* 0x000fe200078e0212 */
[C---:B------:R-:W-:Y:S01]  /*8270*/  SHF.L.U32 R73, R85.reuse, 0x10, RZ ;  /* 0x0000001055497819 */ /* 0x040fe200000006ff */
[----:B------:R-:W-:Y:S01]  /*8280*/  IMAD R20, R70, R24, RZ ;  /* 0x0000001846147224 */ /* 0x000fe200078e02ff */
[----:B------:R-:W-:Y:S01]  /*8290*/  PRMT R3, R85, 0x8880, RZ ;  /* 0x0000888055037816 */ /* 0x000fe200000000ff */
[----:B------:R-:W-:Y:S01]  /*82a0*/  IMAD R23, R0, R72, R23 ;  /* 0x0000004800177224 */ /* 0x000fe200078e0217 */
[----:B------:R-:W-:Y:S01]  /*82b0*/  SHF.R.S32.HI R0, RZ, 0x18, R73 ;  /* 0x00000018ff007819 */ /* 0x000fe20000011449 */
[C---:B------:R-:W-:Y:S01]  /*82c0*/  IMAD R21, R70.reuse, R25, RZ ;  /* 0x0000001946157224 */ /* 0x040fe200078e02ff */
[----:B------:R-:W-:Y:S01]  /*82d0*/  SHF.R.S32.HI R73, RZ, 0x18, R2 ;  /* 0x00000018ff497819 */ /* 0x000fe20000011402 */
[C---:B------:R-:W-:Y:S01]  /*82e0*/  IMAD R22, R70.reuse, R26, RZ ;  /* 0x0000001a46167224 */ /* 0x040fe200078e02ff */
[----:B------:R1:W-:Y:S01]  /*82f0*/  STS.128 [R135+UR44+0xa200], R88 ;  /* 0x00a2005887007988 */ /* 0x0003e20008000c2c */
[----:B------:R-:W-:Y:S01]  /*8300*/  IMAD R20, R3, R72, R20 ;  /* 0x0000004803147224 */ /* 0x000fe200078e0214 */
[----:B------:R-:W-:Y:S01]  /*8310*/  SHF.R.S32.HI R2, RZ, 0x18, R85 ;  /* 0x00000018ff027819 */ /* 0x000fe20000011455 */
[----:B------:R-:W-:Y:S01]  /*8320*/  IMAD R27, R70, R27, RZ ;  /* 0x0000001b461b7224 */ /* 0x000fe200078e02ff */
[----:B------:R-:W-:Y:S01]  /*8330*/  I2IP.S8.S32.SAT R100, R23, R18, RZ ;  /* 0x0000001217647239 */ /* 0x000fe200000014ff */
[-C--:B------:R-:W-:Y:S01]  /*8340*/  IMAD R21, R0, R72.reuse, R21 ;  /* 0x0000004800157224 */ /* 0x080fe200078e0215 */
[C---:B------:R-:W-:Y:S01]  /*8350*/  PRMT R3, R86.reuse, 0x8880, RZ ;  /* 0x0000888056037816 */ /* 0x040fe200000000ff */
[-C--:B------:R-:W-:Y:S01]  /*8360*/  IMAD R22, R73, R72.reuse, R22 ;  /* 0x0000004849167224 */ /* 0x080fe200078e0216 */
[----:B------:R-:W-:Y:S01]  /*8370*/  SHF.L.U32 R0, R86, 0x10, RZ ;  /* 0x0000001056007819 */ /* 0x000fe200000006ff */
[----:B------:R-:W-:Y:S01]  /*8380*/  IMAD R27, R2, R72, R27 ;  /* 0x00000048021b7224 */ /* 0x000fe200078e021b */
[----:B------:R-:W-:Y:S01]  /*8390*/  SHF.L.U32 R2, R86, 0x8, RZ ;  /* 0x0000000856027819 */ /* 0x000fe200000006ff */
[C---:B------:R-:W-:Y:S01]  /*83a0*/  IMAD R24, R70.reuse, R28, RZ ;  /* 0x0000001c46187224 */ /* 0x040fe200078e02ff */
[----:B------:R-:W-:Y:S01]  /*83b0*/  SHF.R.S32.HI R0, RZ, 0x18, R0 ;  /* 0x00000018ff007819 */ /* 0x000fe20000011400 */
[C---:B------:R-:W-:Y:S01]  /*83c0*/  IMAD R25, R70.reuse, R29, RZ ;  /* 0x0000001d46197224 */ /* 0x040fe200078e02ff */
        /* <DEDUP_REMOVED lines=10> */
[C---:B------:R-:W-:Y:S01]  /*8470*/  SHF.L.U32 R0, R87.reuse, 0x10, RZ ;  /* 0x0000001057007819 */ /* 0x040fe200000006ff */
        /* <DEDUP_REMOVED lines=13> */
[C---:B------:R-:W-:Y:S01]  /*8550*/  PRMT R3, R92.reuse, 0x8880, RZ ;  /* 0x000088805c037816 */ /* 0x040fe200000000ff */
[----:B------:R-:W-:Y:S01]  /*8560*/  IMAD R30, R73, R72, R30 ;  /* 0x00000048491e7224 */ /* 0x000fe200078e021e */
[----:B------:R-:W-:Y:S01]  /*8570*/  I2IP.S8.S32.SAT R102, R25, R24, R102 ;  /* 0x0000001819667239 */ /* 0x000fe20000001466 */
[----:B------:R-:W-:Y:S01]  /*8580*/  IMAD.U32 R0, R92, 0x10000, RZ ;  /* 0x000100005c007824 */ /* 0x000fe200078e00ff */
[----:B------:R-:W-:Y:S01]  /*8590*/  SHF.R.S32.HI R75, RZ, 0x18, R75 ;  /* 0x00000018ff4b7819 */ /* 0x000fe2000001144b */
[----:B------:R-:W-:Y:S01]  /*85a0*/  IMAD R35, R2, R72, R35 ;  /* 0x0000004802237224 */ /* 0x000fe200078e0223 */
[----:B------:R-:W-:Y:S01]  /*85b0*/  SHF.L.U32 R2, R92, 0x8, RZ ;  /* 0x000000085c027819 */ /* 0x000fe200000006ff */
[C---:B------:R-:W-:Y:S01]  /*85c0*/  IMAD R32, R70.reuse, R36, RZ ;  /* 0x0000002446207224 */ /* 0x040fe200078e02ff */
[----:B------:R-:W-:Y:S01]  /*85d0*/  SHF.R.S32.HI R0, RZ, 0x18, R0 ;  /* 0x00000018ff007819 */ /* 0x000fe20000011400 */
[C---:B------:R-:W-:Y:S01]  /*85e0*/  IMAD R33, R70.reuse, R37, RZ ;  /* 0x0000002546217224 */ /* 0x040fe200078e02ff */
[----:B------:R-:W-:Y:S01]  /*85f0*/  SHF.R.S32.HI R73, RZ, 0x18, R2 ;  /* 0x00000018ff497819 */ /* 0x000fe20000011402 */
[----:B------:R-:W-:Y:S01]  /*8600*/  IMAD R34, R70, R38, RZ ;  /* 0x0000002646227224 */ /* 0x000fe200078e02ff */
[----:B------:R-:W-:Y:S01]  /*8610*/  I2IP.S8.S32.SAT R103, R35, R30, RZ ;  /* 0x0000001e23677239 */ /* 0x000fe200000014ff */
[-C--:B------:R-:W-:Y:S01]  /*8620*/  IMAD R32, R3, R72.reuse, R32 ;  /* 0x0000004803207224 */ /* 0x080fe200078e0220 */
[----:B------:R-:W-:Y:S01]  /*8630*/  PRMT R3, R93, 0x8880, RZ ;  /* 0x000088805d037816 */ /* 0x000fe200000000ff */
[----:B------:R-:W-:Y:S01]  /*8640*/  IMAD R33, R0, R72, R33 ;  /* 0x0000004800217224 */ /* 0x000fe200078e0221 */
[----:B------:R-:W-:Y:S01]  /*8650*/  SHF.R.S32.HI R0, RZ, 0x18, R92 ;  /* 0x00000018ff007819 */ /* 0x000fe2000001145c */
[C---:B------:R-:W-:Y:S01]  /*8660*/  IMAD R39, R70.reuse, R39, RZ ;  /* 0x0000002746277224 */ /* 0x040fe200078e02ff */
[----:B------:R-:W-:Y:S01]  /*8670*/  I2IP.S8.S32.SAT R103, R29, R28, R103 ;  /* 0x0000001c1d677239 */ /* 0x000fe20000001467 */
[----:B------:R-:W-:Y:S01]  /*8680*/  IMAD R34, R73, R72, R34 ;  /* 0x0000004849227224 */ /* 0x000fe200078e0222 */
[C---:B------:R-:W-:Y:S01]  /*8690*/  SHF.L.U32 R73, R93.reuse, 0x10, RZ ;  /* 0x000000105d497819 */ /* 0x040fe200000006ff */
[----:B------:R-:W-:Y:S01]  /*86a0*/  IMAD R36, R70, R40, RZ ;  /* 0x0000002846247224 */ /* 0x000fe200078e02ff */
[----:B------:R-:W-:Y:S01]  /*86b0*/  SHF.L.U32 R2, R93, 0x8, RZ ;  /* 0x000000085d027819 */ /* 0x000fe200000006ff */
[----:B------:R-:W-:Y:S01]  /*86c0*/  IMAD R39, R0, R72, R39 ;  /* 0x0000004800277224 */ /* 0x000fe200078e0227 */
        /* <DEDUP_REMOVED lines=8> */
[----:B------:R-:W-:Y:S01]  /*8750*/  SHF.L.U32 R2, R94, 0x10, RZ ;  /* 0x000000105e027819 */ /* 0x000fe200000006ff */
[----:B------:R-:W-:Y:S01]  /*8760*/  IMAD R43, R70, R43, RZ ;  /* 0x0000002b462b7224 */ /* 0x000fe200078e02ff */
[----:B------:R-:W-:Y:S01]  /*8770*/  SHF.R.S32.HI R0, RZ, 0x18, R93 ;  /* 0x00000018ff007819 */ /* 0x000fe2000001145d */
        /* <DEDUP_REMOVED lines=11> */
[----:B------:R-:W-:Y:S01]  /*8830*/  SHF.L.U32 R0, R95, 0x10, RZ ;  /* 0x000000105f007819 */ /* 0x000fe200000006ff */
[----:B------:R-:W-:Y:S01]  /*8840*/  IMAD R47, R70, R47, RZ ;  /* 0x0000002f462f7224 */ /* 0x000fe200078e02ff */
[----:B------:R-:W-:Y:S01]  /*8850*/  I2IP.S8.S32.SAT R109, R43, R38, RZ ;  /* 0x000000262b6d7239 */ /* 0x000fe200000014ff */
[----:B------:R-:W-:Y:S01]  /*8860*/  IMAD R41, R2, R72, R41 ;  /* 0x0000004802297224 */ /* 0x000fe200078e0229 */
[C---:B------:R-:W-:Y:S01]  /*8870*/  PRMT R3, R95.reuse, 0x8880, RZ ;  /* 0x000088805f037816 */ /* 0x040fe200000000ff */
[C---:B------:R-:W-:Y:S01]  /*8880*/  IMAD R44, R70.reuse, R48, RZ ;  /* 0x00000030462c7224 */ /* 0x040fe200078e02ff */
[----:B------:R-:W-:Y:S01]  /*8890*/  SHF.L.U32 R2, R95, 0x8, RZ ;  /* 0x000000085f027819 */ /* 0x000fe200000006ff */
[----:B------:R-:W-:Y:S01]  /*88a0*/  IMAD R42, R73, R72, R42 ;  /* 0x00000048492a7224 */ /* 0x000fe200078e022a */
[----:B------:R-:W-:Y:S01]  /*88b0*/  SHF.R.S32.HI R0, RZ, 0x18, R0 ;  /* 0x00000018ff007819 */ /* 0x000fe20000011400 */
[----:B------:R-:W-:Y:S01]  /*88c0*/  IMAD R45, R70, R49, RZ ;  /* 0x00000031462d7224 */ /* 0x000fe200078e02ff */
[----:B------:R-:W-:Y:S01]  /*88d0*/  I2IP.S8.S32.SAT R109, R37, R36, R109 ;  /* 0x00000024256d7239 */ /* 0x000fe2000000146d */
[----:B------:R-:W-:Y:S01]  /*88e0*/  IMAD R47, R74, R72, R47 ;  /* 0x000000484a2f7224 */ /* 0x000fe200078e022f */
[----:B------:R-:W-:Y:S01]  /*88f0*/  SHF.R.S32.HI R73, RZ, 0x18, R2 ;  /* 0x00000018ff497819 */ /* 0x000fe20000011402 */
[C---:B------:R-:W-:Y:S01]  /*8900*/  IMAD R46, R70.reuse, R50, RZ ;  /* 0x00000032462e7224 */ /* 0x040fe200078e02ff */
[----:B------:R-:W-:Y:S01]  /*8910*/  SHF.R.S32.HI R2, RZ, 0x18, R95 ;  /* 0x00000018ff027819 */ /* 0x000fe2000001145f */
[----:B------:R-:W-:Y:S01]  /*8920*/  IMAD R44, R3, R72, R44 ;  /* 0x00000048032c7224 */ /* 0x000fe200078e022c */
[----:B------:R-:W-:Y:S01]  /*8930*/  I2IP.S8.S32.SAT R110, R47, R42, RZ ;  /* 0x0000002a2f6e7239 */ /* 0x000fe200000014ff */
[----:B------:R-:W-:Y:S01]  /*8940*/  IMAD R51, R70, R51, RZ ;  /* 0x0000003346337224 */ /* 0x000fe200078e02ff */
[----:B------:R-:W-:Y:S01]  /*8950*/  PRMT R3, R96, 0x8880, RZ ;  /* 0x0000888060037816 */ /* 0x000fe200000000ff */
[----:B------:R-:W-:Y:S01]  /*8960*/  IMAD R45, R0, R72, R45 ;  /* 0x00000048002d7224 */ /* 0x000fe200078e022d */
[----:B------:R-:W-:Y:S01]  /*8970*/  I2IP.S8.S32.SAT R110, R41, R40, R110 ;  /* 0x00000028296e7239 */ /* 0x000fe2000000146e */
[----:B------:R-:W-:Y:S01]  /*8980*/  IMAD R48, R70, R52, RZ ;  /* 0x0000003446307224 */ /* 0x000fe200078e02ff */
[----:B------:R-:W-:Y:S01]  /*8990*/  SHF.L.U32 R74, R97, 0x10, RZ ;  /* 0x00000010614a7819 */ /* 0x000fe200000006ff */
[-C--:B------:R-:W-:Y:S01]  /*89a0*/  IMAD R46, R73, R72.reuse, R46 ;  /* 0x00000048492e7224 */ /* 0x080fe200078e022e */
[----:B------:R-:W-:Y:S01]  /*89b0*/  PRMT R73, R97, 0x8880, RZ ;  /* 0x0000888061497816 */ /* 0x000fe200000000ff */
[-C--:B------:R-:W-:Y:S01]  /*89c0*/  IMAD R51, R2, R72.reuse, R51 ;  /* 0x0000004802337224 */ /* 0x080fe200078e0233 */
[----:B------:R-:W-:Y:S01]  /*89d0*/  SHF.R.S32.HI R74, RZ, 0x18, R74 ;  /* 0x00000018ff4a7819 */ /* 0x000fe2000001144a */
[C---:B------:R-:W-:Y:S01]  /*89e0*/  IMAD.U32 R0, R96.reuse, 0x10000, RZ ;  /* 0x0001000060007824 */ /* 0x040fe200078e00ff */
        /* <DEDUP_REMOVED lines=10> */
[----:B------:R-:W-:Y:S01]  /*8a90*/  SHF.R.S32.HI R0, RZ, 0x18, R97 ;  /* 0x00000018ff007819 */ /* 0x000fe20000011461 */
[----:B------:R-:W-:Y:S01]  /*8aa0*/  IMAD R50, R3, R72, R50 ;  /* 0x0000004803327224 */ /* 0x000fe200078e0232 */
[----:B------:R-:W-:Y:S01]  /*8ab0*/  SHF.L.U32 R3, R97, 0x8, RZ ;  /* 0x0000000861037819 */ /* 0x000fe200000006ff */
[C---:B------:R-:W-:Y:S01]  /*8ac0*/  IMAD R52, R70.reuse, R56, RZ ;  /* 0x0000003846347224 */ /* 0x040fe200078e02ff */
[----:B------:R-:W-:Y:S01]  /*8ad0*/  I2IP.S8.S32.SAT R111, R45, R44, R111 ;  /* 0x0000002c2d6f7239 */ /* 0x000fe2000000146f */
[----:B------:R-:W-:Y:S01]  /*8ae0*/  IMAD R53, R70, R57, RZ ;  /* 0x0000003946357224 */ /* 0x000fe200078e02ff */
[----:B------:R-:W-:Y:S01]  /*8af0*/  SHF.R.S32.HI R3, RZ, 0x18, R3 ;  /* 0x00000018ff037819 */ /* 0x000fe20000011403 */
[----:B------:R-:W-:Y:S01]  /*8b00*/  IMAD R55, R2, R72, R55 ;  /* 0x0000004802377224 */ /* 0x000fe200078e0237 */
[----:B------:R-:W-:Y:S01]  /*8b10*/  SHF.L.U32 R2, R98, 0x10, RZ ;  /* 0x0000001062027819 */ /* 0x000fe200000006ff */
[C---:B------:R-:W-:Y:S01]  /*8b20*/  IMAD R54, R70.reuse, R58, RZ ;  /* 0x0000003a46367224 */ /* 0x040fe200078e02ff */
[----:B------:R1:W-:Y:S01]  /*8b30*/  STS.128 [R158+0xa200], R108 ;  /* 0x00a2006c9e007388 */ /* 0x0003e20000000c00 */
[----:B------:R-:W-:Y:S01]  /*8b40*/  IMAD R52, R73, R72, R52 ;  /* 0x0000004849347224 */ /* 0x000fe200078e0234 */
[----:B------:R-:W-:Y:S01]  /*8b50*/  I2IP.S8.S32.SAT R112, R55, R50, RZ ;  /* 0x0000003237707239 */ /* 0x000fe200000014ff */
[----:B------:R-:W-:Y:S01]  /*8b60*/  IMAD R59, R70, R59, RZ ;  /* 0x0000003b463b7224 */ /* 0x000fe200078e02ff */
[----:B------:R-:W-:Y:S01]  /*8b70*/  PRMT R73, R98, 0x8880, RZ ;  /* 0x0000888062497816 */ /* 0x000fe200000000ff */
[----:B------:R-:W-:Y:S01]  /*8b80*/  IMAD R53, R74, R72, R53 ;  /* 0x000000484a357224 */ /* 0x000fe200078e0235 */
[----:B------:R-:W-:Y:S01]  /*8b90*/  I2IP.S8.S32.SAT R112, R49, R48, R112 ;  /* 0x0000003031707239 */ /* 0x000fe20000001470 */
[C---:B------:R-:W-:Y:S01]  /*8ba0*/  IMAD R56, R70.reuse, R60, RZ ;  /* 0x0000003c46387224 */ /* 0x040fe200078e02ff */
[----:B------:R-:W-:Y:S01]  /*8bb0*/  SHF.R.S32.HI R2, RZ, 0x18, R2 ;  /* 0x00000018ff027819 */ /* 0x000fe20000011402 */
[-C--:B------:R-:W-:Y:S01]  /*8bc0*/  IMAD R54, R3, R72.reuse, R54 ;  /* 0x0000004803367224 */ /* 0x080fe200078e0236 */
[----:B------:R-:W-:Y:S01]  /*8bd0*/  PRMT R3, R99, 0x8880, RZ ;  /* 0x0000888063037816 */ /* 0x000fe200000000ff */
[----:B------:R-:W-:Y:S01]  /*8be0*/  IMAD R57, R70, R61, RZ ;  /* 0x0000003d46397224 */ /* 0x000fe200078e02ff */
[----:B------:R-:W-:Y:S01]  /*8bf0*/  SHF.R.S32.HI R74, RZ, 0x18, R99 ;  /* 0x00000018ff4a7819 */ /* 0x000fe20000011463 */
[-C--:B------:R-:W-:Y:S01]  /*8c00*/  IMAD R59, R0, R72.reuse, R59 ;  /* 0x00000048003b7224 */ /* 0x080fe200078e023b */
[----:B------:R-:W-:Y:S01]  /*8c10*/  SHF.R.S32.HI R0, RZ, 0x18, R98 ;  /* 0x00000018ff007819 */ /* 0x000fe20000011462 */
[----:B------:R-:W-:Y:S01]  /*8c20*/  IMAD R56, R73, R72, R56 ;  /* 0x0000004849387224 */ /* 0x000fe200078e0238 */
[----:B------:R-:W-:Y:S01]  /*8c30*/  SHF.L.U32 R73, R99, 0x8, RZ ;  /* 0x0000000863497819 */ /* 0x000fe200000006ff */
[----:B------:R-:W-:Y:S01]  /*8c40*/  IMAD R58, R70, R62, RZ ;  /* 0x0000003e463a7224 */ /* 0x000fe200078e02ff */
[----:B------:R-:W-:Y:S01]  /*8c50*/  I2IP.S8.S32.SAT R113, R59, R54, RZ ;  /* 0x000000363b717239 */ /* 0x000fe200000014ff */
[----:B------:R-:W-:Y:S01]  /*8c60*/  IMAD R57, R2, R72, R57 ;  /* 0x0000004802397224 */ /* 0x000fe200078e0239 */
[----:B------:R-:W-:Y:S01]  /*8c70*/  SHF.L.U32 R2, R99, 0x10, RZ ;  /* 0x0000001063027819 */ /* 0x000fe200000006ff */
[C---:B------:R-:W-:Y:S01]  /*8c80*/  IMAD R63, R70.reuse, R63, RZ ;  /* 0x0000003f463f7224 */ /* 0x040fe200078e02ff */
[----:B------:R-:W-:Y:S01]  /*8c90*/  SHF.R.S32.HI R73, RZ, 0x18, R73 ;  /* 0x00000018ff497819 */ /* 0x000fe20000011449 */
[C---:B------:R-:W-:Y:S01]  /*8ca0*/  IMAD R60, R70.reuse, R64, RZ ;  /* 0x00000040463c7224 */ /* 0x040fe200078e02ff */
[----:B------:R-:W-:Y:S01]  /*8cb0*/  SHF.R.S32.HI R2, RZ, 0x18, R2 ;  /* 0x00000018ff027819 */ /* 0x000fe20000011402 */
[----:B------:R-:W-:Y:S01]  /*8cc0*/  IMAD R58, R75, R72, R58 ;  /* 0x000000484b3a7224 */ /* 0x000fe200078e023a */
[----:B------:R-:W-:Y:S01]  /*8cd0*/  I2IP.S8.S32.SAT R113, R53, R52, R113 ;  /* 0x0000003435717239 */ /* 0x000fe20000001471 */
[----:B------:R-:W-:Y:S02]  /*8ce0*/  IMAD R61, R70, R65, RZ ;  /* 0x00000041463d7224 */ /* 0x000fe400078e02ff */
[-C--:B------:R-:W-:Y:S02]  /*8cf0*/  IMAD R63, R0, R72.reuse, R63 ;  /* 0x00000048003f7224 */ /* 0x080fe400078e023f */
[----:B------:R-:W-:Y:S01]  /*8d00*/  IMAD R60, R3, R72, R60 ;  /* 0x00000048033c7224 */ /* 0x000fe200078e023c */
[----:B------:R-:W-:Y:S01]  /*8d10*/  @P6 SHF.L.U32 R3, R147, 0x1f, RZ ;  /* 0x0000001f93036819 */ /* 0x000fe200000006ff */
        /* <DEDUP_REMOVED lines=8> */
[----:B------:R-:W-:Y:S02]  /*8da0*/  I2IP.S8.S32.SAT R115, R61, R60, R0 ;  /* 0x0000003c3d737239 */ /* 0x000fe40000001400 */
[----:B------:R-:W-:Y:S03]  /*8db0*/  LEA R0, R148, UR44, 0x3 ;  /* 0x0000002c94007c11 */ /* 0x000fe6000f8e18ff */
        /* <DEDUP_REMOVED lines=9> */
[----:B------:R-:W-:Y:S02]  /*8e50*/  UIADD3 UR4, UP0, UPT, UR62, 0x680, URZ ;  /* 0x000006803e047890 */ /* 0x000fe4000ff1e0ff */
[----:B------:R-:W-:Y:S02]  /*8e60*/  UIADD3 UR9, UPT, UPT, UR49, 0x40, URZ ;  /* 0x0000004031097890 */ /* 0x000fe4000fffe0ff */
[----:B------:R-:W-:Y:S02]  /*8e70*/  UIADD3 UR8, UPT, UPT, UR44, 0xa200, URZ ;  /* 0x0000a2002c087890 */ /* 0x000fe4000fffe0ff */
[----:B------:R-:W-:Y:S01]  /*8e80*/  UIADD3.X UR5, UPT, UPT, URZ, UR63, URZ, UP0, !UPT ;  /* 0x0000003fff057290 */ /* 0x000fe200087fe4ff */
[----:B------:R-:W-:Y:S01]  /*8e90*/  UMOV UR10, UR50 ;  /* 0x00000032000a7c82 */ /* 0x000fe20008000000 */
[----:B------:R-:W-:Y:S07]  /*8ea0*/  UMOV UR11, UR36 ;  /* 0x00000024000b7c82 */ /* 0x000fee0008000000 */
[----:B------:R2:W-:Y:S01]  /*8eb0*/  UTMASTG.3D [UR8], [UR4] ;  /* 0x00000008040073b5 */ /* 0x0005e20008010000 */
[----:B------:R0:W-:Y:S01]  /*8ec0*/  UTMACMDFLUSH ;  /* 0x00000000000079b7 */ /* 0x0001e20000000000 */
[----:B--2---:R-:W-:Y:S04]  /*8ed0*/  DEPBAR.LE SB0, 0x1 ;  /* 0x000080400000791a */ /* 0x004fe80000000000 */
.L_x_123:
[----:B------:R-:W-:Y:S05]  /*8ee0*/  BSYNC.RECONVERGENT B0 ;  /* 0x0000000000007941 */ /* 0x000fea0003800200 */
.L_x_122:
        /* <DEDUP_REMOVED lines=16> */
.L_x_127:
[----:B------:R-:W-:Y:S05]  /*8ff0*/  BSYNC B0 ;  /* 0x0000000000007941 */ /* 0x000fea0003800000 */
.L_x_126:
        /* <DEDUP_REMOVED lines=20> */
.L_x_125:
[----:B------:R-:W-:Y:S05]  /*9140*/  BSYNC B1 ;  /* 0x0000000000017941 */ /* 0x000fea0003800000 */
.L_x_124:
        /* <DEDUP_REMOVED lines=21> */
.L_x_129:
        /* <DEDUP_REMOVED lines=8> */
[----:B------:R-:W-:Y:S01]  /*9320*/  ISETP.NE.AND P0, PT, R155, RZ, PT ;  /* 0x000000ff9b00720c */ /* 0x000fe20003f05270 */
[----:B------:R-:W2:Y:S01]  /*9330*/  LDTM.x64 R4, tmem[UR4+0x80] ;  /* 0x00008004000479ee */ /* 0x000ea20008340000 */
[----:B------:R-:W-:Y:S01]  /*9340*/  ISETP.NE.AND P6, PT, R106, RZ, PT ;  /* 0x000000ff6a00720c */ /* 0x000fe20003fc5270 */
[C---:B--2---:R-:W-:Y:S02]  /*9350*/  IMAD R0, R70.reuse, R4, RZ ;  /* 0x0000000446007224 */ /* 0x044fe400078e02ff */
[C---:B------:R-:W-:Y:S02]  /*9360*/  IMAD R3, R70.reuse, R6, RZ ;  /* 0x0000000646037224 */ /* 0x040fe400078e02ff */
[C---:B------:R-:W-:Y:S02]  /*9370*/  IMAD R4, R70.reuse, R8, RZ ;  /* 0x0000000846047224 */ /* 0x040fe400078e02ff */
[C---:B------:R-:W-:Y:S02]  /*9380*/  IMAD R6, R70.reuse, R10, RZ ;  /* 0x0000000a46067224 */ /* 0x040fe400078e02ff */
[C---:B------:R-:W-:Y:S02]  /*9390*/  IMAD R2, R70.reuse, R5, RZ ;  /* 0x0000000546027224 */ /* 0x040fe400078e02ff */
[C---:B------:R-:W-:Y:S02]  /*93a0*/  IMAD R8, R70.reuse, R12, RZ ;  /* 0x0000000c46087224 */ /* 0x040fe400078e02ff */
[C---:B------:R-:W-:Y:S02]  /*93b0*/  IMAD R10, R70.reuse, R14, RZ ;  /* 0x0000000e460a7224 */ /* 0x040fe400078e02ff */
[C---:B------:R-:W-:Y:S02]  /*93c0*/  IMAD R5, R70.reuse, R9, RZ ;  /* 0x0000000946057224 */ /* 0x040fe400078e02ff */
[----:B------:R-:W-:Y:S01]  /*93d0*/  IMAD R0, R73, R72, R0 ;  /* 0x0000004849007224 */ /* 0x000fe200078e0200 */
[----:B------:R-:W-:Y:S01]  /*93e0*/  SHF.L.U32 R73, R81, 0x8, RZ ;  /* 0x0000000851497819 */ /* 0x000fe200000006ff */
[C---:B------:R-:W-:Y:S02]  /*93f0*/  IMAD R12, R70.reuse, R16, RZ ;  /* 0x00000010460c7224 */ /* 0x040fe400078e02ff */
[C---:B------:R-:W-:Y:S01]  /*9400*/  IMAD R14, R70.reuse, R18, RZ ;  /* 0x00000012460e7224 */ /* 0x040fe200078e02ff */
[----:B------:R-:W-:Y:S01]  /*9410*/  SHF.R.S32.HI R73, RZ, 0x18, R73 ;  /* 0x00000018ff497819 */ /* 0x000fe20000011449 */
[C---:B------:R-:W-:Y:S02]  /*9420*/  IMAD R9, R70.reuse, R13, RZ ;  /* 0x0000000d46097224 */ /* 0x040fe400078e02ff */
[C---:B------:R-:W-:Y:S02]  /*9430*/  IMAD R16, R70.reuse, R20, RZ ;  /* 0x0000001446107224 */ /* 0x040fe400078e02ff */
[C---:B------:R-:W-:Y:S02]  /*9440*/  IMAD R18, R70.reuse, R22, RZ ;  /* 0x0000001646127224 */ /* 0x040fe400078e02ff */
[C---:B------:R-:W-:Y:S02]  /*9450*/  IMAD R13, R70.reuse, R17, RZ ;  /* 0x00000011460d7224 */ /* 0x040fe400078e02ff */
[C---:B------:R-:W-:Y:S02]  /*9460*/  IMAD R20, R70.reuse, R24, RZ ;  /* 0x0000001846147224 */ /* 0x040fe400078e02ff */
[C---:B------:R-:W-:Y:S02]  /*9470*/  IMAD R22, R70.reuse, R26, RZ ;  /* 0x0000001a46167224 */ /* 0x040fe400078e02ff */
[----:B------:R-:W-:Y:S02]  /*9480*/  IMAD R2, R75, R72, R2 ;  /* 0x000000484b027224 */ /* 0x000fe400078e0202 */
[C---:B------:R-:W-:Y:S02]  /*9490*/  IMAD R17, R70.reuse, R21, RZ ;  /* 0x0000001546117224 */ /* 0x040fe400078e02ff */
        /* <DEDUP_REMOVED lines=18> */
[C---:B------:R-:W-:Y:S01]  /*95c0*/  IMAD R60, R70.reuse, R64, RZ ;  /* 0x00000040463c7224 */ /* 0x040fe200078e02ff */
[----:B------:R-:W-:Y:S01]  /*95d0*/  SHF.R.S32.HI R64, RZ, 0x18, R80 ;  /* 0x00000018ff407819 */ /* 0x000fe20000011450 */
[C---:B------:R-:W-:Y:S02]  /*95e0*/  IMAD R26, R70.reuse, R30, RZ ;  /* 0x0000001e461a7224 */ /* 0x040fe400078e02ff */
[C---:B------:R-:W-:Y:S02]  /*95f0*/  IMAD R30, R70.reuse, R34, RZ ;  /* 0x00000022461e7224 */ /* 0x040fe400078e02ff */
[C---:B------:R-:W-:Y:S02]  /*9600*/  IMAD R57, R70.reuse, R61, RZ ;  /* 0x0000003d46397224 */ /* 0x040fe400078e02ff */
[C---:B------:R-:W-:Y:S01]  /*9610*/  IMAD R61, R70.reuse, R65, RZ ;  /* 0x00000041463d7224 */ /* 0x040fe200078e02ff */
[C---:B------:R-:W-:Y:S01]  /*9620*/  PRMT R65, R81.reuse, 0x8880, RZ ;  /* 0x0000888051417816 */ /* 0x040fe200000000ff */
[C---:B------:R-:W-:Y:S02]  /*9630*/  IMAD R34, R70.reuse, R38, RZ ;  /* 0x0000002646227224 */ /* 0x040fe400078e02ff */
[----:B------:R-:W-:Y:S02]  /*9640*/  IMAD R38, R70, R42, RZ ;  /* 0x0000002a46267224 */ /* 0x000fe400078e02ff */
[----:B------:R-:W-:Y:S01]  /*9650*/  IMAD R3, R74, R72, R3 ;  /* 0x000000484a037224 */ /* 0x000fe200078e0203 */
[----:B------:R-:W-:Y:S01]  /*9660*/  SHF.R.S32.HI R74, RZ, 0x18, R81 ;  /* 0x00000018ff4a7819 */ /* 0x000fe20000011451 */
[C---:B------:R-:W-:Y:S02]  /*9670*/  IMAD R42, R70.reuse, R46, RZ ;  /* 0x0000002e462a7224 */ /* 0x040fe400078e02ff */
[C---:B------:R-:W-:Y:S02]  /*9680*/  IMAD R46, R70.reuse, R50, RZ ;  /* 0x00000032462e7224 */ /* 0x040fe400078e02ff */
[C---:B------:R-:W-:Y:S02]  /*9690*/  IMAD R51, R70.reuse, R51, RZ ;  /* 0x0000003346337224 */ /* 0x040fe400078e02ff */
[C---:B------:R-:W-:Y:S02]  /*96a0*/  IMAD R50, R70.reuse, R54, RZ ;  /* 0x0000003646327224 */ /* 0x040fe400078e02ff */
[C---:B------:R-:W-:Y:S02]  /*96b0*/  IMAD R54, R70.reuse, R58, RZ ;  /* 0x0000003a46367224 */ /* 0x040fe400078e02ff */
[C---:B------:R-:W-:Y:S02]  /*96c0*/  IMAD R58, R70.reuse, R62, RZ ;  /* 0x0000003e463a7224 */ /* 0x040fe400078e02ff */
[C---:B------:R-:W-:Y:S01]  /*96d0*/  IMAD R62, R70.reuse, R66, RZ ;  /* 0x00000042463e7224 */ /* 0x040fe200078e02ff */
[----:B------:R-:W-:Y:S01]  /*96e0*/  SHF.L.U32 R66, R81, 0x10, RZ ;  /* 0x0000001051427819 */ /* 0x000fe200000006ff */
[C---:B------:R-:W-:Y:S02]  /*96f0*/  IMAD R7, R70.reuse, R7, RZ ;  /* 0x0000000746077224 */ /* 0x040fe400078e02ff */
[----:B------:R-:W-:Y:S01]  /*9700*/  IMAD R11, R70, R11, RZ ;  /* 0x0000000b460b7224 */ /* 0x000fe200078e02ff */
[----:B------:R-:W-:Y:S01]  /*9710*/  SHF.R.S32.HI R66, RZ, 0x18, R66 ;  /* 0x00000018ff427819 */ /* 0x000fe20000011442 */
[-C--:B------:R-:W-:Y:S01]  /*9720*/  IMAD R7, R64, R72.reuse, R7 ;  /* 0x0000004840077224 */ /* 0x080fe200078e0207 */
[C---:B------:R-:W-:Y:S01]  /*9730*/  PRMT R64, R82.reuse, 0x8880, RZ ;  /* 0x0000888052407816 */ /* 0x040fe200000000ff */
[-C--:B------:R-:W-:Y:S01]  /*9740*/  IMAD R4, R65, R72.reuse, R4 ;  /* 0x0000004841047224 */ /* 0x080fe200078e0204 */
[----:B------:R-:W-:Y:S01]  /*9750*/  SHF.L.U32 R65, R82, 0x10, RZ ;  /* 0x0000001052417819 */ /* 0x000fe200000006ff */
[-C--:B------:R-:W-:Y:S02]  /*9760*/  IMAD R5, R66, R72.reuse, R5 ;  /* 0x0000004842057224 */ /* 0x080fe400078e0205 */
[-C--:B------:R-:W-:Y:S01]  /*9770*/  IMAD R6, R73, R72.reuse, R6 ;  /* 0x0000004849067224 */ /* 0x080fe200078e0206 */
[----:B------:R-:W-:Y:S01]  /*9780*/  I2IP.S8.S32.SAT R73, R7, R3, RZ ;  /* 0x0000000307497239 */ /* 0x000fe200000014ff */
[----:B------:R-:W-:Y:S01]  /*9790*/  IMAD R11, R74, R72, R11 ;  /* 0x000000484a0b7224 */ /* 0x000fe200078e020b */
[----:B------:R-:W-:Y:S01]  /*97a0*/  SHF.L.U32 R7, R82, 0x8, RZ ;  /* 0x0000000852077819 */ /* 0x000fe200000006ff */
[C---:B------:R-:W-:Y:S01]  /*97b0*/  IMAD R15, R70.reuse, R15, RZ ;  /* 0x0000000f460f7224 */ /* 0x040fe200078e02ff */
[----:B------:R-:W-:Y:S01]  /*97c0*/  MOV R3, R64 ;  /* 0x0000004000037202 */ /* 0x000fe20000000f00 */
[C---:B------:R-:W-:Y:S01]  /*97d0*/  IMAD R19, R70.reuse, R19, RZ ;  /* 0x0000001346137224 */ /* 0x040fe200078e02ff */
[----:B------:R-:W-:Y:S01]  /*97e0*/  I2IP.S8.S32.SAT R11, R11, R6, RZ ;  /* 0x000000060b0b7239 */ /* 0x000fe200000014ff */
[C---:B------:R-:W-:Y:S01]  /*97f0*/  IMAD R23, R70.reuse, R23, RZ ;  /* 0x0000001746177224 */ /* 0x040fe200078e02ff */
[----:B------:R-:W-:Y:S01]  /*9800*/  SHF.R.S32.HI R6, RZ, 0x18, R65 ;  /* 0x00000018ff067819 */ /* 0x000fe20000011441 */
[----:B------:R-:W-:Y:S01]  /*9810*/  IMAD R8, R3, R72, R8 ;  /* 0x0000004803087224 */ /* 0x000fe200078e0208 */
[----:B------:R-:W-:Y:S01]  /*9820*/  SHF.R.S32.HI R7, RZ, 0x18, R7 ;  /* 0x00000018ff077819 */ /* 0x000fe20000011407 */
[----:B------:R-:W-:Y:S01]  /*9830*/  IMAD R27, R70, R27, RZ ;  /* 0x0000001b461b7224 */ /* 0x000fe200078e02ff */
[----:B-1----:R-:W-:Y:S01]  /*9840*/  I2IP.S8.S32.SAT R88, R2, R0, R73 ;  /* 0x0000000002587239 */ /* 0x002fe20000001449 */
[-C--:B------:R-:W-:Y:S01]  /*9850*/  IMAD R9, R6, R72.reuse, R9 ;  /* 0x0000004806097224 */ /* 0x080fe200078e0209 */
[----:B------:R-:W-:Y:S01]  /*9860*/  SHF.L.U32 R2, R83, 0x10, RZ ;  /* 0x0000001053027819 */ /* 0x000fe200000006ff */
[----:B------:R-:W-:Y:S01]  /*9870*/  IMAD R10, R7, R72, R10 ;  /* 0x00000048070a7224 */ /* 0x000fe200078e020a */
[----:B------:R-:W-:Y:S01]  /*9880*/  SHF.R.S32.HI R0, RZ, 0x18, R82 ;  /* 0x00000018ff007819 */ /* 0x000fe20000011452 */
[C---:B------:R-:W-:Y:S01]  /*9890*/  IMAD R31, R70.reuse, R31, RZ ;  /* 0x0000001f461f7224 */ /* 0x040fe200078e02ff */
[----:B------:R-:W-:Y:S01]  /*98a0*/  I2IP.S8.S32.SAT R89, R5, R4, R11 ;  /* 0x0000000405597239 */ /* 0x000fe2000000140b */
[----:B------:R-:W-:Y:S01]  /*98b0*/  IMAD R35, R70, R35, RZ ;  /* 0x0000002346237224 */ /* 0x000fe200078e02ff */
[C---:B------:R-:W-:Y:S01]  /*98c0*/  PRMT R3, R83.reuse, 0x8880, RZ ;  /* 0x0000888053037816 */ /* 0x040fe200000000ff */
[-C--:B------:R-:W-:Y:S01]  /*98d0*/  IMAD R15, R0, R72.reuse, R15 ;  /* 0x00000048000f7224 */ /* 0x080fe200078e020f */
[----:B------:R-:W-:Y:S01]  /*98e0*/  SHF.L.U32 R5, R83, 0x8, RZ ;  /* 0x0000000853057819 */ /* 0x000fe200000006ff */
[C---:B------:R-:W-:Y:S01]  /*98f0*/  IMAD R39, R70.reuse, R39, RZ ;  /* 0x0000002746277224 */ /* 0x040fe200078e02ff */
[----:B------:R-:W-:Y:S01]  /*9900*/  SHF.R.S32.HI R2, RZ, 0x18, R2 ;  /* 0x00000018ff027819 */ /* 0x000fe20000011402 */
[-C--:B------:R-:W-:Y:S01]  /*9910*/  IMAD R12, R3, R72.reuse, R12 ;  /* 0x00000048030c7224 */ /* 0x080fe200078e020c */
[----:B------:R-:W-:Y:S01]  /*9920*/  SHF.R.S32.HI R5, RZ, 0x18, R5 ;  /* 0x00000018ff057819 */ /* 0x000fe20000011405 */
[----:B------:R-:W-:Y:S01]  /*9930*/  IMAD R43, R70, R43, RZ ;  /* 0x0000002b462b7224 */ /* 0x000fe200078e02ff */
[----:B------:R-:W-:Y:S01]  /*9940*/  SHF.R.S32.HI R4, RZ, 0x18, R83 ;  /* 0x00000018ff047819 */ /* 0x000fe20000011453 */
[-C--:B------:R-:W-:Y:S01]  /*9950*/  IMAD R13, R2, R72.reuse, R13 ;  /* 0x00000048020d7224 */ /* 0x080fe200078e020d */
[C---:B------:R-:W-:Y:S01]  /*9960*/  SHF.L.U32 R0, R84.reuse, 0x10, RZ ;  /* 0x0000001054007819 */ /* 0x040fe200000006ff */
[-C--:B------:R-:W-:Y:S01]  /*9970*/  IMAD R14, R5, R72.reuse, R14 ;  /* 0x00000048050e7224 */ /* 0x080fe200078e020e */
[C---:B------:R-:W-:Y:S01]  /*9980*/  PRMT R3, R84.reuse, 0x8880, RZ ;  /* 0x0000888054037816 */ /* 0x040fe200000000ff */
[----:B------:R-:W-:Y:S01]  /*9990*/  IMAD.SHL.U32 R2, R84, 0x100, RZ ;  /* 0x0000010054027824 */ /* 0x000fe200078e00ff */
[----:B------:R-:W-:Y:S01]  /*99a0*/  SHF.R.S32.HI R0, RZ, 0x18, R0 ;  /* 0x00000018ff007819 */ /* 0x000fe20000011400 */
[-C--:B------:R-:W-:Y:S01]  /*99b0*/  IMAD R19, R4, R72.reuse, R19 ;  /* 0x0000004804137224 */ /* 0x080fe200078e0213 */
[----:B------:R-:W-:Y:S01]  /*99c0*/  SHF.L.U32 R4, R85, 0x10, RZ ;  /* 0x0000001055047819 */ /* 0x000fe200000006ff */
[-C--:B------:R-:W-:Y:S01]  /*99d0*/  IMAD R16, R3, R72.reuse, R16 ;  /* 0x0000004803107224 */ /* 0x080fe200078e0210 */
[----:B------:R-:W-:Y:S01]  /*99e0*/  SHF.R.S32.HI R5, RZ, 0x18, R2 ;  /* 0x00000018ff057819 */ /* 0x000fe20000011402 */
[-C--:B------:R-:W-:Y:S01]  /*99f0*/  IMAD R17, R0, R72.reuse, R17 ;  /* 0x0000004800117224 */ /* 0x080fe200078e0211 */
[----:B------:R-:W-:Y:S01]  /*9a00*/  SHF.R.S32.HI R0, RZ, 0x18, R84 ;  /* 0x00000018ff007819 */ /* 0x000fe20000011454 */
[----:B------:R-:W-:Y:S01]  /*9a10*/  IMAD R47, R70, R47, RZ ;  /* 0x0000002f462f7224 */ /* 0x000fe200078e02ff */
[----:B------:R-:W-:Y:S01]  /*9a20*/  PRMT R3, R85, 0x8880, RZ ;  /* 0x0000888055037816 */ /* 0x000fe200000000ff */
[-C--:B------:R-:W-:Y:S01]  /*9a30*/  IMAD R18, R5, R72.reuse, R18 ;  /* 0x0000004805127224 */ /* 0x080fe200078e0212 */
[----:B------:R-:W-:Y:S01]  /*9a40*/  SHF.L.U32 R2, R85, 0x8, RZ ;  /* 0x0000000855027819 */ /* 0x000fe200000006ff */
[-C--:B------:R-:W-:Y:S01]  /*9a50*/  IMAD R23, R0, R72.reuse, R23 ;  /* 0x0000004800177224 */ /* 0x080fe200078e0217 */
        /* <DEDUP_REMOVED lines=8> */
[----:B------:R-:W-:Y:S01]  /*9ae0*/  PRMT R3, R86, 0x8880, RZ ;  /* 0x0000888056037816 */ /* 0x000fe200000000ff */
        /* <DEDUP_REMOVED lines=9> */
[----:B------:R-:W-:Y:S01]  /*9b80*/  SHF.L.U32 R0, R87, 0x10, RZ ;  /* 0x0000001057007819 */ /* 0x000fe200000006ff */
[-C--:B------:R-:W-:Y:S01]  /*9b90*/  IMAD R26, R5, R72.reuse, R26 ;  /* 0x00000048051a7224 */ /* 0x080fe200078e021a */
[C---:B------:R-:W-:Y:S01]  /*9ba0*/  PRMT R3, R87.reuse, 0x8880, RZ ;  /* 0x0000888057037816 */ /* 0x040fe200000000ff */
[-C--:B------:R-:W-:Y:S01]  /*9bb0*/  IMAD R31, R2, R72.reuse, R31 ;  /* 0x00000048021f7224 */ /* 0x080fe200078e021f */
[----:B------:R-:W-:Y:S01]  /*9bc0*/  SHF.L.U32 R2, R87, 0x8, RZ ;  /* 0x0000000857027819 */ /* 0x000fe200000006ff */
[----:B------:R-:W-:Y:S01]  /*9bd0*/  IMAD R67, R70, R67, RZ ;  /* 0x0000004346437224 */ /* 0x000fe200078e02ff */
[----:B------:R-:W-:Y:S01]  /*9be0*/  SHF.R.S32.HI R0, RZ, 0x18, R0 ;  /* 0x00000018ff007819 */ /* 0x000fe20000011400 */
[-C--:B------:R-:W-:Y:S01]  /*9bf0*/  IMAD R28, R3, R72.reuse, R28 ;  /* 0x00000048031c7224 */ /* 0x080fe200078e021c */
[----:B------:R-:W-:Y:S02]  /*9c00*/  SHF.R.S32.HI R5, RZ, 0x18, R2 ;  /* 0x00000018ff057819 */ /* 0x000fe40000011402 */
[----:B------:R-:W-:Y:S01]  /*9c10*/  SHF.R.S32.HI R2, RZ, 0x18, R87 ;  /* 0x00000018ff027819 */ /* 0x000fe20000011457 */
[-C--:B------:R-:W-:Y:S01]  /*9c20*/  IMAD R29, R0, R72.reuse, R29 ;  /* 0x00000048001d7224 */ /* 0x080fe200078e021d */
[C---:B------:R-:W-:Y:S01]  /*9c30*/  PRMT R3, R92.reuse, 0x8880, RZ ;  /* 0x000088805c037816 */ /* 0x040fe200000000ff */
[----:B------:R-:W-:Y:S01]  /*9c40*/  IMAD.U32 R0, R92, 0x10000, RZ ;  /* 0x000100005c007824 */ /* 0x000fe200078e00ff */
[----:B------:R-:W-:Y:S01]  /*9c50*/  SHF.L.U32 R4, R93, 0x10, RZ ;  /* 0x000000105d047819 */ /* 0x000fe200000006ff */
[----:B------:R-:W-:Y:S01]  /*9c60*/  IMAD R30, R5, R72, R30 ;  /* 0x00000048051e7224 */ /* 0x000fe200078e021e */
[----:B------:R-:W-:Y:S01]  /*9c70*/  I2IP.S8.S32.SAT R10, R15, R10, RZ ;  /* 0x0000000a0f0a7239 */ /* 0x000fe200000014ff */
[-C--:B------:R-:W-:Y:S01]  /*9c80*/  IMAD R35, R2, R72.reuse, R35 ;  /* 0x0000004802237224 */ /* 0x080fe200078e0223 */
[----:B------:R-:W-:Y:S01]  /*9c90*/  SHF.L.U32 R2, R92, 0x8, RZ ;  /* 0x000000085c027819 */ /* 0x000fe200000006ff */
[-C--:B------:R-:W-:Y:S01]  /*9ca0*/  IMAD R32, R3, R72.reuse, R32 ;  /* 0x0000004803207224 */ /* 0x080fe200078e0220 */
[----:B------:R-:W-:Y:S02]  /*9cb0*/  SHF.R.S32.HI R0, RZ, 0x18, R0 ;  /* 0x00000018ff007819 */ /* 0x000fe40000011400 */
[----:B------:R-:W-:Y:S02]  /*9cc0*/  SHF.R.S32.HI R5, RZ, 0x18, R2 ;  /* 0x00000018ff057819 */ /* 0x000fe40000011402 */
[----:B------:R-:W-:Y:S01]  /*9cd0*/  PRMT R3, R93, 0x8880, RZ ;  /* 0x000088805d037816 */ /* 0x000fe200000000ff */
[-C--:B------:R-:W-:Y:S01]  /*9ce0*/  IMAD R33, R0, R72.reuse, R33 ;  /* 0x0000004800217224 */ /* 0x080fe200078e0221 */
[----:B------:R-:W-:Y:S01]  /*9cf0*/  SHF.R.S32.HI R0, RZ, 0x18, R92 ;  /* 0x00000018ff007819 */ /* 0x000fe2000001145c */
[----:B------:R-:W-:Y:S01]  /*9d00*/  IMAD R34, R5, R72, R34 ;  /* 0x0000004805227224 */ /* 0x000fe200078e0222 */
[----:B------:R-:W-:Y:S02]  /*9d10*/  SHF.L.U32 R2, R93, 0x8, RZ ;  /* 0x000000085d027819 */ /* 0x000fe400000006ff */
[----:B------:R-:W-:Y:S01]  /*9d20*/  I2IP.S8.S32.SAT R14, R19, R14, RZ ;  /* 0x0000000e130e7239 */ /* 0x000fe200000014ff */
[-C--:B------:R-:W-:Y:S01]  /*9d30*/  IMAD R39, R0, R72.reuse, R39 ;  /* 0x0000004800277224 */ /* 0x080fe200078e0227 */
[----:B------:R-:W-:Y:S01]  /*9d40*/  SHF.R.S32.HI R0, RZ, 0x18, R4 ;  /* 0x00000018ff007819 */ /* 0x000fe20000011404 */
[-C--:B------:R-:W-:Y:S01]  /*9d50*/  IMAD R36, R3, R72.reuse, R36 ;  /* 0x0000004803247224 */ /* 0x080fe200078e0224 */
[----:B------:R-:W-:Y:S02]  /*9d60*/  SHF.R.S32.HI R5, RZ, 0x18, R2 ;  /* 0x00000018ff057819 */ /* 0x000fe40000011402 */
[----:B------:R-:W-:Y:S01]  /*9d70*/  SHF.L.U32 R2, R94, 0x10, RZ ;  /* 0x000000105e027819 */ /* 0x000fe200000006ff */
[-C--:B------:R-:W-:Y:S01]  /*9d80*/  IMAD R37, R0, R72.reuse, R37 ;  /* 0x0000004800257224 */ /* 0x080fe200078e0225 */
[----:B------:R-:W-:Y:S01]  /*9d90*/  SHF.R.S32.HI R0, RZ, 0x18, R93 ;  /* 0x00000018ff007819 */ /* 0x000fe2000001145d */
[-C--:B------:R-:W-:Y:S01]  /*9da0*/  IMAD R38, R5, R72.reuse, R38 ;  /* 0x0000004805267224 */ /* 0x080fe200078e0226 */
[C---:B------:R-:W-:Y:S02]  /*9db0*/  PRMT R3, R94.reuse, 0x8880, RZ ;  /* 0x000088805e037816 */ /* 0x040fe400000000ff */
[----:B------:R-:W-:Y:S01]  /*9dc0*/  SHF.L.U32 R5, R94, 0x8, RZ ;  /* 0x000000085e057819 */ /* 0x000fe200000006ff */
[-C--:B------:R-:W-:Y:S01]  /*9dd0*/  IMAD R43, R0, R72.reuse, R43 ;  /* 0x00000048002b7224 */ /* 0x080fe200078e022b */
[----:B------:R-:W-:Y:S01]  /*9de0*/  SHF.R.S32.HI R2, RZ, 0x18, R2 ;  /* 0x00000018ff027819 */ /* 0x000fe20000011402 */
[-C--:B------:R-:W-:Y:S01]  /*9df0*/  IMAD R40, R3, R72.reuse, R40 ;  /* 0x0000004803287224 */ /* 0x080fe200078e0228 */
[----:B------:R-:W-:Y:S02]  /*9e00*/  SHF.R.S32.HI R5, RZ, 0x18, R5 ;  /* 0x00000018ff057819 */ /* 0x000fe40000011405 */
[----:B------:R-:W-:Y:S01]  /*9e10*/  SHF.R.S32.HI R4, RZ, 0x18, R94 ;  /* 0x00000018ff047819 */ /* 0x000fe2000001145e */
[-C--:B------:R-:W-:Y:S01]  /*9e20*/  IMAD R41, R2, R72.reuse, R41 ;  /* 0x0000004802297224 */ /* 0x080fe200078e0229 */
[----:B------:R-:W-:Y:S01]  /*9e30*/  SHF.L.U32 R0, R95, 0x10, RZ ;  /* 0x000000105f007819 */ /* 0x000fe200000006ff */
[-C--:B------:R-:W-:Y:S01]  /*9e40*/  IMAD R42, R5, R72.reuse, R42 ;  /* 0x00000048052a7224 */ /* 0x080fe200078e022a */
[C---:B------:R-:W-:Y:S01]  /*9e50*/  PRMT R3, R95.reuse, 0x8880, RZ ;  /* 0x000088805f037816 */ /* 0x040fe200000000ff */
[-C--:B------:R-:W-:Y:S01]  /*9e60*/  IMAD R47, R4, R72.reuse, R47 ;  /* 0x00000048042f7224 */ /* 0x080fe200078e022f */
[----:B------:R-:W-:Y:S02]  /*9e70*/  SHF.L.U32 R2, R95, 0x8, RZ ;  /* 0x000000085f027819 */ /* 0x000fe400000006ff */
[----:B------:R-:W-:Y:S01]  /*9e80*/  SHF.R.S32.HI R0, RZ, 0x18, R0 ;  /* 0x00000018ff007819 */ /* 0x000fe20000011400 */
[-C--:B------:R-:W-:Y:S01]  /*9e90*/  IMAD R44, R3, R72.reuse, R44 ;  /* 0x00000048032c7224 */ /* 0x080fe200078e022c */
[----:B------:R-:W-:Y:S02]  /*9ea0*/  SHF.R.S32.HI R5, RZ, 0x18, R2 ;  /* 0x00000018ff057819 */ /* 0x000fe40000011402 */
[----:B------:R-:W-:Y:S01]  /*9eb0*/  SHF.R.S32.HI R2, RZ, 0x18, R95 ;  /* 0x00000018ff027819 */ /* 0x000fe2000001145f */
[-C--:B------:R-:W-:Y:S01]  /*9ec0*/  IMAD R45, R0, R72.reuse, R45 ;  /* 0x00000048002d7224 */ /* 0x080fe200078e022d */
[----:B------:R-:W-:Y:S01]  /*9ed0*/  PRMT R3, R96, 0x8880, RZ ;  /* 0x0000888060037816 */ /* 0x000fe200000000ff */
[-C--:B------:R-:W-:Y:S01]  /*9ee0*/  IMAD R46, R5, R72.reuse, R46 ;  /* 0x00000048052e7224 */ /* 0x080fe200078e022e */
[C---:B------:R-:W-:Y:S01]  /*9ef0*/  SHF.L.U32 R4, R97.reuse, 0x10, RZ ;  /* 0x0000001061047819 */ /* 0x040fe200000006ff */
[-C--:B------:R-:W-:Y:S01]  /*9f00*/  IMAD R51, R2, R72.reuse, R51 ;  /* 0x0000004802337224 */ /* 0x080fe200078e0233 */
[----:B------:R-:W-:Y:S01]  /*9f10*/  SHF.R.S32.HI R2, RZ, 0x18, R96 ;  /* 0x00000018ff027819 */ /* 0x000fe20000011460 */
[C---:B------:R-:W-:Y:S01]  /*9f20*/  IMAD.U32 R0, R96.reuse, 0x10000, RZ ;  /* 0x0001000060007824 */ /* 0x040fe200078e00ff */
[----:B------:R-:W-:Y:S01]  /*9f30*/  PRMT R5, R97, 0x8880, RZ ;  /* 0x0000888061057816 */ /* 0x000fe200000000ff */
[-C--:B------:R-:W-:Y:S01]  /*9f40*/  IMAD R48, R3, R72.reuse, R48 ;  /* 0x0000004803307224 */ /* 0x080fe200078e0230 */
[----:B------:R-:W-:Y:S02]  /*9f50*/  SHF.L.U32 R3, R96, 0x8, RZ ;  /* 0x0000000860037819 */ /* 0x000fe400000006ff */
[----:B------:R-:W-:Y:S02]  /*9f60*/  SHF.R.S32.HI R0, RZ, 0x18, R0 ;  /* 0x00000018ff007819 */ /* 0x000fe40000011400 */
[----:B------:R-:W-:Y:S02]  /*9f70*/  SHF.R.S32.HI R3, RZ, 0x18, R3 ;  /* 0x00000018ff037819 */ /* 0x000fe40000011403 */
[----:B------:R-:W-:Y:S01]  /*9f80*/  SHF.R.S32.HI R4, RZ, 0x18, R4 ;  /* 0x00000018ff047819 */ /* 0x000fe20000011404 */
[-C--:B------:R-:W-:Y:S01]  /*9f90*/  IMAD R49, R0, R72.reuse, R49 ;  /* 0x0000004800317224 */ /* 0x080fe200078e0231 */
[----:B------:R-:W-:Y:S01]  /*9fa0*/  SHF.R.S32.HI R0, RZ, 0x18, R97 ;  /* 0x00000018ff007819 */ /* 0x000fe20000011461 */
[-C--:B------:R-:W-:Y:S01]  /*9fb0*/  IMAD R50, R3, R72.reuse, R50 ;  /* 0x0000004803327224 */ /* 0x080fe200078e0232 */
[----:B------:R-:W-:Y:S01]  /*9fc0*/  SHF.L.U32 R3, R97, 0x8, RZ ;  /* 0x0000000861037819 */ /* 0x000fe200000006ff */
[-C--:B------:R-:W-:Y:S01]  /*9fd0*/  IMAD R55, R2, R72.reuse, R55 ;  /* 0x0000004802377224 */ /* 0x080fe200078e0237 */
        /* <DEDUP_REMOVED lines=8> */
[----:B------:R-:W-:Y:S01]  /*a060*/  IMAD R59, R0, R72, R59 ;  /* 0x00000048003b7224 */ /* 0x000fe200078e023b */
[----:B------:R-:W-:Y:S01]  /*a070*/  I2IP.S8.S32.SAT R18, R23, R18, RZ ;  /* 0x0000001217127239 */ /* 0x000fe200000014ff */
[----:B------:R-:W-:Y:S01]  /*a080*/  IMAD R56, R5, R72, R56 ;  /* 0x0000004805387224 */ /* 0x000fe200078e0238 */
[----:B------:R-:W-:Y:S01]  /*a090*/  I2IP.S8.S32.SAT R90, R9, R8, R10 ;  /* 0x00000008095a7239 */ /* 0x000fe2000000140a */
[----:B------:R-:W-:Y:S01]  /*a0a0*/  IMAD R57, R2, R72, R57 ;  /* 0x0000004802397224 */ /* 0x000fe200078e0239 */
[----:B------:R-:W-:Y:S02]  /*a0b0*/  I2IP.S8.S32.SAT R91, R13, R12, R14 ;  /* 0x0000000c0d5b7239 */ /* 0x000fe4000000140e */
[----:B------:R-:W-:Y:S02]  /*a0c0*/  SHF.R.S32.HI R7, RZ, 0x18, R7 ;  /* 0x00000018ff077819 */ /* 0x000fe40000011407 */
[----:B------:R-:W-:Y:S01]  /*a0d0*/  SHF.L.U32 R2, R99, 0x10, RZ ;  /* 0x0000001063027819 */ /* 0x000fe200000006ff */
[----:B------:R1:W-:Y:S01]  /*a0e0*/  STS.128 [R135+UR44+0x8200], R88 ;  /* 0x0082005887007988 */ /* 0x0003e20008000c2c */
[----:B------:R-:W-:Y:S01]  /*a0f0*/  SHF.R.S32.HI R0, RZ, 0x18, R98 ;  /* 0x00000018ff007819 */ /* 0x000fe20000011462 */
[----:B------:R-:W-:Y:S01]  /*a100*/  IMAD R58, R7, R72, R58 ;  /* 0x00000048073a7224 */ /* 0x000fe200078e023a */
[----:B------:R-:W-:Y:S02]  /*a110*/  I2IP.S8.S32.SAT R16, R17, R16, R18 ;  /* 0x0000001011107239 */ /* 0x000fe40000001412 */
[----:B------:R-:W-:Y:S01]  /*a120*/  I2IP.S8.S32.SAT R17, R27, R22, RZ ;  /* 0x000000161b117239 */ /* 0x000fe200000014ff */
[----:B------:R-:W-:Y:S01]  /*a130*/  IMAD R63, R0, R72, R63 ;  /* 0x00000048003f7224 */ /* 0x000fe200078e023f */
[----:B------:R-:W-:Y:S02]  /*a140*/  I2IP.S8.S32.SAT R18, R31, R26, RZ ;  /* 0x0000001a1f127239 */ /* 0x000fe400000014ff */
[----:B------:R-:W-:Y:S02]  /*a150*/  I2IP.S8.S32.SAT R19, R35, R30, RZ ;  /* 0x0000001e23137239 */ /* 0x000fe400000014ff */
[C---:B------:R-:W-:Y:S02]  /*a160*/  PRMT R3, R99.reuse, 0x8880, RZ ;  /* 0x0000888063037816 */ /* 0x040fe400000000ff */
[----:B------:R-:W-:Y:S02]  /*a170*/  SHF.L.U32 R5, R99, 0x8, RZ ;  /* 0x0000000863057819 */ /* 0x000fe400000006ff */
[----:B------:R-:W-:Y:S01]  /*a180*/  SHF.R.S32.HI R2, RZ, 0x18, R2 ;  /* 0x00000018ff027819 */ /* 0x000fe20000011402 */
[----:B------:R-:W-:Y:S01]  /*a190*/  IMAD R60, R3, R72, R60 ;  /* 0x00000048033c7224 */ /* 0x000fe200078e023c */
[----:B------:R-:W-:Y:S02]  /*a1a0*/  I2IP.S8.S32.SAT R17, R21, R20, R17 ;  /* 0x0000001415117239 */ /* 0x000fe40000001411 */
[----:B------:R-:W-:Y:S01]  /*a1b0*/  I2IP.S8.S32.SAT R18, R25, R24, R18 ;  /* 0x0000001819127239 */ /* 0x000fe20000001412 */
[----:B------:R-:W-:Y:S01]  /*a1c0*/  IMAD R61, R2, R72, R61 ;  /* 0x00000048023d7224 */ /* 0x000fe200078e023d */
[----:B------:R-:W-:Y:S02]  /*a1d0*/  I2IP.S8.S32.SAT R19, R29, R28, R19 ;  /* 0x0000001c1d137239 */ /* 0x000fe40000001413 */
[----:B------:R-:W-:Y:S02]  /*a1e0*/  SHF.R.S32.HI R5, RZ, 0x18, R5 ;  /* 0x00000018ff057819 */ /* 0x000fe40000011405 */
[----:B------:R-:W-:Y:S01]  /*a1f0*/  SHF.R.S32.HI R4, RZ, 0x18, R99 ;  /* 0x00000018ff047819 */ /* 0x000fe20000011463 */
[----:B------:R1:W-:Y:S01]  /*a200*/  STS.128 [R159+0x8200], R16 ;  /* 0x008200109f007388 */ /* 0x0003e20000000c00 */
[----:B------:R-:W-:Y:S01]  /*a210*/  I2IP.S8.S32.SAT R34, R39, R34, RZ ;  /* 0x0000002227227239 */ /* 0x000fe200000014ff */
[----:B------:R-:W-:Y:S01]  /*a220*/  IMAD R62, R5, R72, R62 ;  /* 0x00000048053e7224 */ /* 0x000fe200078e023e */
[----:B------:R-:W-:Y:S01]  /*a230*/  I2IP.S8.S32.SAT R38, R43, R38, RZ ;  /* 0x000000262b267239 */ /* 0x000fe200000014ff */
[----:B------:R-:W-:Y:S01]  /*a240*/  IMAD R67, R4, R72, R67 ;  /* 0x0000004804437224 */ /* 0x000fe200078e0243 */
[----:B------:R-:W-:Y:S02]  /*a250*/  I2IP.S8.S32.SAT R42, R47, R42, RZ ;  /* 0x0000002a2f2a7239 */ /* 0x000fe400000014ff */
[----:B------:R-:W-:Y:S02]  /*a260*/  I2IP.S8.S32.SAT R35, R51, R46, RZ ;  /* 0x0000002e33237239 */ /* 0x000fe400000014ff */
[----:B------:R-:W-:Y:S02]  /*a270*/  I2IP.S8.S32.SAT R32, R33, R32, R34 ;  /* 0x0000002021207239 */ /* 0x000fe40000001422 */
[----:B------:R-:W-:Y:S02]  /*a280*/  I2IP.S8.S32.SAT R33, R37, R36, R38 ;  /* 0x0000002425217239 */ /* 0x000fe40000001426 */
[----:B------:R-:W-:Y:S02]  /*a290*/  I2IP.S8.S32.SAT R34, R41, R40, R42 ;  /* 0x0000002829227239 */ /* 0x000fe4000000142a */
[----:B------:R-:W-:Y:S02]  /*a2a0*/  I2IP.S8.S32.SAT R35, R45, R44, R35 ;  /* 0x0000002c2d237239 */ /* 0x000fe40000001423 */
[----:B------:R-:W-:Y:S02]  /*a2b0*/  I2IP.S8.S32.SAT R50, R55, R50, RZ ;  /* 0x0000003237327239 */ /* 0x000fe400000014ff */
[----:B------:R-:W-:Y:S01]  /*a2c0*/  I2IP.S8.S32.SAT R54, R59, R54, RZ ;  /* 0x000000363b367239 */ /* 0x000fe200000014ff */
[----:B------:R1:W-:Y:S01]  /*a2d0*/  STS.128 [R158+0x8200], R32 ;  /* 0x008200209e007388 */ /* 0x0003e20000000c00 */
[----:B------:R-:W-:Y:S02]  /*a2e0*/  I2IP.S8.S32.SAT R58, R63, R58, RZ ;  /* 0x0000003a3f3a7239 */ /* 0x000fe400000014ff */
[----:B------:R-:W-:Y:S02]  /*a2f0*/  I2IP.S8.S32.SAT R62, R67, R62, RZ ;  /* 0x0000003e433e7239 */ /* 0x000fe400000014ff */
[----:B------:R-:W-:Y:S02]  /*a300*/  I2IP.S8.S32.SAT R48, R49, R48, R50 ;  /* 0x0000003031307239 */ /* 0x000fe40000001432 */
[----:B------:R-:W-:Y:S02]  /*a310*/  I2IP.S8.S32.SAT R49, R53, R52, R54 ;  /* 0x0000003435317239 */ /* 0x000fe40000001436 */
[----:B------:R-:W-:Y:S02]  /*a320*/  I2IP.S8.S32.SAT R50, R57, R56, R58 ;  /* 0x0000003839327239 */ /* 0x000fe4000000143a */
[----:B------:R-:W-:Y:S02]  /*a330*/  I2IP.S8.S32.SAT R51, R61, R60, R62 ;  /* 0x0000003c3d337239 */ /* 0x000fe4000000143e */
[----:B------:R-:W-:Y:S02]  /*a340*/  LEA R0, R148, UR44, 0x3 ;  /* 0x0000002c94007c11 */ /* 0x000fe4000f8e18ff */
[----:B------:R-:W-:Y:S01]  /*a350*/  @P6 SHF.L.U32 R3, R147, 0x1f, RZ ;  /* 0x0000001f93036819 */ /* 0x000fe200000006ff */
        /* <DEDUP_REMOVED lines=9> */
[----:B------:R-:W-:Y:S02]  /*a3f0*/  UIADD3 UR4, UPT, UPT, UR44, 0x8200, URZ ;  /* 0x000082002c047890 */ /* 0x000fe4000fffe0ff */
[----:B------:R-:W-:Y:S01]  /*a400*/  UIADD3 UR9, UPT, UPT, UR49, 0x80, URZ ;  /* 0x0000008031097890 */ /* 0x000fe2000fffe0ff */
[----:B------:R-:W-:Y:S01]  /*a410*/  UMOV UR10, UR50 ;  /* 0x00000032000a7c82 */ /* 0x000fe20008000000 */
[----:B------:R-:W-:Y:S02]  /*a420*/  UMOV UR11, UR36 ;  /* 0x00000024000b7c82 */ /* 0x000fe40008000000 */
        /* <DEDUP_REMOVED lines=8> */
.L_x_131:
[----:B------:R-:W-:Y:S05]  /*a4b0*/  BSYNC.RECONVERGENT B0 ;  /* 0x0000000000007941 */ /* 0x000fea0003800200 */
.L_x_130:
        /* <DEDUP_REMOVED lines=16> */
.L_x_135:
[----:B------:R-:W-:Y:S05]  /*a5c0*/  BSYNC B0 ;  /* 0x0000000000007941 */ /* 0x000fea0003800000 */
.L_x_134:
        /* <DEDUP_REMOVED lines=20> */
.L_x_133:
[----:B------:R-:W-:Y:S05]  /*a710*/  BSYNC B1 ;  /* 0x0000000000017941 */ /* 0x000fea0003800000 */
.L_x_132:
        /* <DEDUP_REMOVED lines=21> */
.L_x_137:
[----:B------:R-:W-:Y:S01]  /*a870*/  ISETP.NE.AND P0, PT, R155, RZ, PT ;  /* 0x000000ff9b00720c */ /* 0x000fe20003f05270 */
[----:B------:R-:W-:Y:S05]  /*a880*/  WARPSYNC.ALL ;  /* 0x0000000000007948 */ /* 0x000fea0003800000 */
[----:B------:R-:W-:Y:S01]  /*a890*/  R2UR UR4, R71 ;  /* 0x00000000470472ca */ /* 0x000fe200000e0000 */
[----:B------:R-:W-:Y:S01]  /*a8a0*/  IMAD.U32 R130, R82, 0x10000, RZ ;  /* 0x0001000052827824 */ /* 0x000fe200078e00ff */
[C---:B------:R-:W-:Y:S01]  /*a8b0*/  SHF.L.U32 R75, R80.reuse, 0x10, RZ ;  /* 0x00000010504b7819 */ /* 0x040fe200000006ff */
[----:B------:R-:W-:Y:S01]  /*a8c0*/  IMAD.U32 R115, R87, 0x10000, RZ ;  /* 0x0001000057737824 */ /* 0x000fe200078e00ff */
[----:B------:R-:W-:Y:S01]  /*a8d0*/  PRMT R73, R80, 0x8880, RZ ;  /* 0x0000888050497816 */ /* 0x000fe200000000ff */
[----:B-1----:R-:W-:Y:S01]  /*a8e0*/  IMAD.U32 R104, R96, 0x10000, RZ ;  /* 0x0001000060687824 */ /* 0x002fe200078e00ff */
[----:B------:R-:W-:Y:S01]  /*a8f0*/  SHF.L.U32 R74, R80, 0x8, RZ ;  /* 0x00000008504a7819 */ /* 0x000fe200000006ff */
[----:B------:R-:W-:Y:S01]  /*a900*/  IMAD.SHL.U32 R123, R84, 0x100, RZ ;  /* 0x00000100547b7824 */ /* 0x000fe200078e00ff */
[----:B------:R-:W-:Y:S01]  /*a910*/  SHF.R.S32.HI R75, RZ, 0x18, R75 ;  /* 0x00000018ff4b7819 */ /* 0x000fe2000001144b */
[----:B------:R-:W-:Y:S01]  /*a920*/  IMAD.SHL.U32 R108, R93, 0x100, RZ ;  /* 0x000001005d6c7824 */ /* 0x000fe200078e00ff */
[----:B------:R-:W-:Y:S01]  /*a930*/  SHF.R.S32.HI R74, RZ, 0x18, R74 ;  /* 0x00000018ff4a7819 */ /* 0x000fe2000001144a */
[----:B------:R-:W-:Y:S01]  /*a940*/  BSSY.RECONVERGENT B0, `(.L_x_138) ;  /* 0x0000121000007945 */ /* 0x000fe20003800200 */
[----:B------:R-:W-:Y:S01]  /*a950*/  SHF.R.S32.HI R76, RZ, 0x18, R80 ;  /* 0x00000018ff4c7819 */ /* 0x000fe20000011450 */
[----:B------:R-:W1:Y:S01]  /*a960*/  LDTM.x64 R4, tmem[UR4+0xc0] ;  /* 0x0000c004000479ee */ /* 0x000e620008340000 */
[----:B------:R-:W-:Y:S01]  /*a970*/  NOP ;  /* 0x0000000000007918 */ /* 0x000fe20000000000 */
[----:B------:R-:W-:Y:S02]  /*a980*/  IADD3 R145, PT, PT, R145, 0xc0, RZ ;  /* 0x000000c091917810 */ /* 0x000fe40007ffe0ff */
[----:B------:R-:W-:Y:S02]  /*a990*/  PRMT R134, R81, 0x8880, RZ ;  /* 0x0000888051867816 */ /* 0x000fe400000000ff */
[----:B------:R-:W-:Y:S02]  /*a9a0*/  LOP3.LUT R145, R145, 0xfefffff8, RZ, 0xc0, !PT ;  /* 0xfefffff891917812 */ /* 0x000fe400078ec0ff */
[----:B------:R-:W-:Y:S02]  /*a9b0*/  SHF.L.U32 R133, R81, 0x10, RZ ;  /* 0x0000001051857819 */ /* 0x000fe400000006ff */
[----:B-1----:R1:W-:Y:S01]  /*a9c0*/  SYNCS.ARRIVE.TRANS64.RED.A1T0 RZ, [R145+URZ], RZ ;  /* 0x000000ff91ff79a7 */ /* 0x0023e200081004ff */
[----:B------:R-:W-:Y:S02]  /*a9d0*/  PRMT R131, R82, 0x8880, RZ ;  /* 0x0000888052837816 */ /* 0x000fe400000000ff */
[----:B------:R-:W-:Y:S02]  /*a9e0*/  SHF.R.S32.HI R77, RZ, 0x18, R81 ;  /* 0x00000018ff4d7819 */ /* 0x000fe40000011451 */
[C---:B------:R-:W-:Y:S02]  /*a9f0*/  PRMT R128, R83.reuse, 0x8880, RZ ;  /* 0x0000888053807816 */ /* 0x040fe400000000ff */
[----:B------:R-:W-:Y:S02]  /*aa00*/  SHF.R.S32.HI R78, RZ, 0x18, R82 ;  /* 0x00000018ff4e7819 */ /* 0x000fe40000011452 */
[----:B------:R-:W-:Y:S02]  /*aa10*/  SHF.L.U32 R127, R83, 0x10, RZ ;  /* 0x00000010537f7819 */ /* 0x000fe400000006ff */
[----:B------:R-:W-:Y:S02]  /*aa20*/  PRMT R125, R84, 0x8880, RZ ;  /* 0x00008880547d7816 */ /* 0x000fe400000000ff */
[----:B------:R-:W-:Y:S01]  /*aa30*/  SHF.R.S32.HI R79, RZ, 0x18, R83 ;  /* 0x00000018ff4f7819 */ /* 0x000fe20000011453 */
[C---:B------:R-:W-:Y:S01]  /*aa40*/  IMAD R0, R70.reuse, R4, RZ ;  /* 0x0000000446007224 */ /* 0x040fe200078e02ff */
[----:B------:R-:W-:Y:S01]  /*aa50*/  SHF.R.S32.HI R4, RZ, 0x18, R133 ;  /* 0x00000018ff047819 */ /* 0x000fe20000011485 */
[----:B------:R-:W-:Y:S01]  /*aa60*/  IMAD R2, R70, R5, RZ ;  /* 0x0000000546027224 */ /* 0x000fe200078e02ff */
[----:B------:R-:W-:Y:S01]  /*aa70*/  SHF.L.U32 R124, R84, 0x10, RZ ;  /* 0x00000010547c7819 */ /* 0x000fe200000006ff */
[C---:B------:R-:W-:Y:S01]  /*aa80*/  IMAD R3, R70.reuse, R6, RZ ;  /* 0x0000000646037224 */ /* 0x040fe200078e02ff */
[----:B------:R-:W-:Y:S01]  /*aa90*/  PRMT R122, R85, 0x8880, RZ ;  /* 0x00008880557a7816 */ /* 0x000fe200000000ff */
[-C--:B------:R-:W-:Y:S01]  /*aaa0*/  IMAD R0, R73, R72.reuse, R0 ;  /* 0x0000004849007224 */ /* 0x080fe200078e0200 */
[----:B------:R-:W-:Y:S01]  /*aab0*/  SHF.L.U32 R121, R85, 0x10, RZ ;  /* 0x0000001055797819 */ /* 0x000fe200000006ff */
[----:B------:R-:W-:Y:S01]  /*aac0*/  IMAD R7, R70, R7, RZ ;  /* 0x0000000746077224 */ /* 0x000fe200078e02ff */
[C---:B------:R-:W-:Y:S01]  /*aad0*/  PRMT R119, R86.reuse, 0x8880, RZ ;  /* 0x0000888056777816 */ /* 0x040fe200000000ff */
[-C--:B------:R-:W-:Y:S01]  /*aae0*/  IMAD R2, R75, R72.reuse, R2 ;  /* 0x000000484b027224 */ /* 0x080fe200078e0202 */
[----:B------:R-:W-:Y:S01]  /*aaf0*/  SHF.L.U32 R118, R86, 0x10, RZ ;  /* 0x0000001056767819 */ /* 0x000fe200000006ff */
[-C--:B------:R-:W-:Y:S01]  /*ab00*/  IMAD R3, R74, R72.reuse, R3 ;  /* 0x000000484a037224 */ /* 0x080fe200078e0203 */
[----:B------:R-:W-:Y:S01]  /*ab10*/  PRMT R116, R87, 0x8880, RZ ;  /* 0x0000888057747816 */ /* 0x000fe200000000ff */
[----:B------:R-:W-:Y:S01]  /*ab20*/  IMAD R7, R76, R72, R7 ;  /* 0x000000484c077224 */ /* 0x000fe200078e0207 */
[----:B------:R-:W-:Y:S01]  /*ab30*/  PRMT R113, R92, 0x8880, RZ ;  /* 0x000088805c717816 */ /* 0x000fe200000000ff */
[----:B------:R-:W-:Y:S01]  /*ab40*/  IMAD R8, R70, R8, RZ ;  /* 0x0000000846087224 */ /* 0x000fe200078e02ff */
[----:B------:R-:W-:Y:S01]  /*ab50*/  SHF.L.U32 R112, R92, 0x10, RZ ;  /* 0x000000105c707819 */ /* 0x000fe200000006ff */
[C---:B------:R-:W-:Y:S01]  /*ab60*/  IMAD R9, R70.reuse, R9, RZ ;  /* 0x0000000946097224 */ /* 0x040fe200078e02ff */
[----:B------:R-:W-:Y:S01]  /*ab70*/  I2IP.S8.S32.SAT R161, R7, R3, RZ ;  /* 0x0000000307a17239 */ /* 0x000fe200000014ff */
[C---:B------:R-:W-:Y:S01]  /*ab80*/  IMAD R10, R70.reuse, R10, RZ ;  /* 0x0000000a460a7224 */ /* 0x040fe200078e02ff */
[----:B------:R-:W-:Y:S01]  /*ab90*/  MOV R3, R134 ;  /* 0x0000008600037202 */ /* 0x000fe20000000f00 */
[C---:B------:R-:W-:Y:S01]  /*aba0*/  IMAD R7, R70.reuse, R20, RZ ;  /* 0x0000001446077224 */ /* 0x040fe200078e02ff */
[----:B------:R-:W-:Y:S01]  /*abb0*/  PRMT R110, R93, 0x8880, RZ ;  /* 0x000088805d6e7816 */ /* 0x000fe200000000ff */
[----:B------:R-:W-:Y:S01]  /*abc0*/  IMAD R11, R70, R11, RZ ;  /* 0x0000000b460b7224 */ /* 0x000fe200078e02ff */
[----:B------:R-:W-:Y:S01]  /*abd0*/  SHF.R.S32.HI R89, RZ, 0x18, R92 ;  /* 0x00000018ff597819 */ /* 0x000fe2000001145c */
[-C--:B------:R-:W-:Y:S01]  /*abe0*/  IMAD R8, R3, R72.reuse, R8 ;  /* 0x0000004803087224 */ /* 0x080fe200078e0208 */
[----:B------:R-:W-:Y:S01]  /*abf0*/  MOV R3, R131 ;  /* 0x0000008300037202 */ /* 0x000fe20000000f00 */
[----:B------:R-:W-:Y:S01]  /*ac00*/  IMAD R9, R4, R72, R9 ;  /* 0x0000004804097224 */ /* 0x000fe200078e0209 */
[----:B------:R-:W-:Y:S01]  /*ac10*/  SHF.R.S32.HI R4, RZ, 0x18, R130 ;  /* 0x00000018ff047819 */ /* 0x000fe20000011482 */
[C---:B------:R-:W-:Y:S01]  /*ac20*/  IMAD R20, R70.reuse, R25, RZ ;  /* 0x0000001946147224 */ /* 0x040fe200078e02ff */
[----:B------:R-:W-:Y:S01]  /*ac30*/  SHF.L.U32 R109, R93, 0x10, RZ ;  /* 0x000000105d6d7819 */ /* 0x000fe200000006ff */
[----:B------:R-:W-:Y:S01]  /*ac40*/  IMAD R25, R70, R30, RZ ;  /* 0x0000001e46197224 */ /* 0x000fe200078e02ff */
[----:B------:R-:W-:Y:S01]  /*ac50*/  PRMT R107, R94, 0x8880, RZ ;  /* 0x000088805e6b7816 */ /* 0x000fe200000000ff */
[C---:B------:R-:W-:Y:S01]  /*ac60*/  IMAD R12, R70.reuse, R12, RZ ;  /* 0x0000000c460c7224 */ /* 0x040fe200078e02ff */
[----:B------:R-:W-:Y:S01]  /*ac70*/  SHF.R.S32.HI R91, RZ, 0x18, R93 ;  /* 0x00000018ff5b7819 */ /* 0x000fe2000001145d */
[----:B------:R-:W-:Y:S01]  /*ac80*/  IMAD R6, R70, R19, RZ ;  /* 0x0000001346067224 */ /* 0x000fe200078e02ff */
[----:B------:R-:W-:Y:S01]  /*ac90*/  SHF.L.U32 R105, R94, 0x10, RZ ;  /* 0x000000105e697819 */ /* 0x000fe200000006ff */
[C---:B------:R-:W-:Y:S01]  /*aca0*/  IMAD R30, R70.reuse, R35, RZ ;  /* 0x00000023461e7224 */ /* 0x040fe200078e02ff */
[C---:B------:R-:W-:Y:S01]  /*acb0*/  PRMT R101, R95.reuse, 0x8880, RZ ;  /* 0x000088805f657816 */ /* 0x040fe200000000ff */
[C---:B------:R-:W-:Y:S01]  /*acc0*/  IMAD R19, R70.reuse, R24, RZ ;  /* 0x0000001846137224 */ /* 0x040fe200078e02ff */
[----:B------:R-:W-:Y:S01]  /*acd0*/  SHF.R.S32.HI R93, RZ, 0x18, R94 ;  /* 0x00000018ff5d7819 */ /* 0x000fe2000001145e */
[C---:B------:R-:W-:Y:S01]  /*ace0*/  IMAD R35, R70.reuse, R40, RZ ;  /* 0x0000002846237224 */ /* 0x040fe200078e02ff */
[----:B------:R-:W-:Y:S01]  /*acf0*/  SHF.L.U32 R100, R95, 0x10, RZ ;  /* 0x000000105f647819 */ /* 0x000fe200000006ff */
[----:B------:R-:W-:Y:S01]  /*ad00*/  IMAD R13, R70, R13, RZ ;  /* 0x0000000d460d7224 */ /* 0x000fe200078e02ff */
[----:B------:R-:W-:Y:S01]  /*ad10*/  PRMT R106, R96, 0x8880, RZ ;  /* 0x00008880606a7816 */ /* 0x000fe200000000ff */
[C---:B------:R-:W-:Y:S01]  /*ad20*/  IMAD R24, R70.reuse, R29, RZ ;  /* 0x0000001d46187224 */ /* 0x040fe200078e02ff */
[----:B------:R-:W-:Y:S01]  /*ad30*/  SHF.R.S32.HI R73, RZ, 0x18, R96 ;  /* 0x00000018ff497819 */ /* 0x000fe20000011460 */
[C---:B------:R-:W-:Y:S01]  /*ad40*/  IMAD R40, R70.reuse, R45, RZ ;  /* 0x0000002d46287224 */ /* 0x040fe200078e02ff */
[----:B------:R-:W-:Y:S01]  /*ad50*/  SHF.L.U32 R90, R97, 0x10, RZ ;  /* 0x00000010615a7819 */ /* 0x000fe200000006ff */
[C---:B------:R-:W-:Y:S01]  /*ad60*/  IMAD R29, R70.reuse, R34, RZ ;  /* 0x00000022461d7224 */ /* 0x040fe200078e02ff */
[----:B------:R-:W-:Y:S01]  /*ad70*/  SHF.R.S32.HI R75, RZ, 0x18, R97 ;  /* 0x00000018ff4b7819 */ /* 0x000fe20000011461 */
[C---:B------:R-:W-:Y:S01]  /*ad80*/  IMAD R45, R70.reuse, R50, RZ ;  /* 0x00000032462d7224 */ /* 0x040fe200078e02ff */
[C---:B------:R-:W-:Y:S01]  /*ad90*/  PRMT R80, R99.reuse, 0x8880, RZ ;  /* 0x0000888063507816 */ /* 0x040fe200000000ff */
[C---:B------:R-:W-:Y:S01]  /*ada0*/  IMAD R14, R70.reuse, R14, RZ ;  /* 0x0000000e460e7224 */ /* 0x040fe200078e02ff */
[----:B------:R-:W-:Y:S01]  /*adb0*/  SHF.L.U32 R76, R99, 0x10, RZ ;  /* 0x00000010634c7819 */ /* 0x000fe200000006ff */
[C---:B------:R-:W-:Y:S01]  /*adc0*/  IMAD R34, R70.reuse, R39, RZ ;  /* 0x0000002746227224 */ /* 0x040fe200078e02ff */
[----:B------:R-:W-:Y:S01]  /*add0*/  SHF.L.U32 R132, R81, 0x8, RZ ;  /* 0x0000000851847819 */ /* 0x000fe200000006ff */
[C---:B------:R-:W-:Y:S01]  /*ade0*/  IMAD R50, R70.reuse, R55, RZ ;  /* 0x0000003746327224 */ /* 0x040fe200078e02ff */
[----:B------:R-:W-:Y:S01]  /*adf0*/  SHF.R.S32.HI R81, RZ, 0x18, R84 ;  /* 0x00000018ff517819 */ /* 0x000fe20000011454 */
[C---:B------:R-:W-:Y:S01]  /*ae00*/  IMAD R39, R70.reuse, R44, RZ ;  /* 0x0000002c46277224 */ /* 0x040fe200078e02ff */
[----:B------:R-:W-:Y:S01]  /*ae10*/  SHF.R.S32.HI R5, RZ, 0x18, R132 ;  /* 0x00000018ff057819 */ /* 0x000fe20000011484 */
[----:B------:R-:W-:Y:S01]  /*ae20*/  IMAD R55, R70, R60, RZ ;  /* 0x0000003c46377224 */ /* 0x000fe200078e02ff */
[----:B------:R-:W-:Y:S01]  /*ae30*/  SHF.L.U32 R84, R98, 0x10, RZ ;  /* 0x0000001062547819 */ /* 0x000fe200000006ff */
[----:B------:R-:W-:Y:S01]  /*ae40*/  IMAD R15, R70, R15, RZ ;  /* 0x0000000f460f7224 */ /* 0x000fe200078e02ff */
[----:B------:R-:W-:Y:S01]  /*ae50*/  SHF.L.U32 R129, R82, 0x8, RZ ;  /* 0x0000000852817819 */ /* 0x000fe200000006ff */
[-C--:B------:R-:W-:Y:S01]  /*ae60*/  IMAD R10, R5, R72.reuse, R10 ;  /* 0x00000048050a7224 */ /* 0x080fe200078e020a */
[----:B------:R-:W-:Y:S01]  /*ae70*/  SHF.L.U32 R126, R83, 0x8, RZ ;  /* 0x00000008537e7819 */ /* 0x000fe200000006ff */
[-C--:B------:R-:W-:Y:S01]  /*ae80*/  IMAD R11, R77, R72.reuse, R11 ;  /* 0x000000484d0b7224 */ /* 0x080fe200078e020b */
[----:B------:R-:W-:Y:S01]  /*ae90*/  SHF.R.S32.HI R5, RZ, 0x18, R129 ;  /* 0x00000018ff057819 */ /* 0x000fe20000011481 */
[-C--:B------:R-:W-:Y:S01]  /*aea0*/  IMAD R12, R3, R72.reuse, R12 ;  /* 0x00000048030c7224 */ /* 0x080fe200078e020c */
[----:B------:R-:W-:Y:S01]  /*aeb0*/  SHF.R.S32.HI R83, RZ, 0x18, R85 ;  /* 0x00000018ff537819 */ /* 0x000fe20000011455 */
[----:B------:R-:W-:Y:S01]  /*aec0*/  IMAD R13, R4, R72, R13 ;  /* 0x00000048040d7224 */ /* 0x000fe200078e020d */
[----:B------:R-:W-:Y:S01]  /*aed0*/  SHF.L.U32 R120, R85, 0x8, RZ ;  /* 0x0000000855787819 */ /* 0x000fe200000006ff */
[C---:B------:R-:W-:Y:S01]  /*aee0*/  IMAD R44, R70.reuse, R49, RZ ;  /* 0x00000031462c7224 */ /* 0x040fe200078e02ff */
[----:B------:R-:W-:Y:S01]  /*aef0*/  SHF.R.S32.HI R85, RZ, 0x18, R86 ;  /* 0x00000018ff557819 */ /* 0x000fe20000011456 */
[C---:B------:R-:W-:Y:S01]  /*af00*/  IMAD R60, R70.reuse, R65, RZ ;  /* 0x00000041463c7224 */ /* 0x040fe200078e02ff */
[----:B------:R-:W-:Y:S01]  /*af10*/  I2IP.S8.S32.SAT R65, R11, R10, RZ ;  /* 0x0000000a0b417239 */ /* 0x000fe200000014ff */
[C---:B------:R-:W-:Y:S01]  /*af20*/  IMAD R49, R70.reuse, R54, RZ ;  /* 0x0000003646317224 */ /* 0x040fe200078e02ff */
[----:B------:R-:W-:Y:S01]  /*af30*/  SHF.R.S32.HI R11, RZ, 0x18, R127 ;  /* 0x00000018ff0b7819 */ /* 0x000fe2000001147f */
[----:B------:R-:W-:Y:S01]  /*af40*/  IMAD R14, R5, R72, R14 ;  /* 0x00000048050e7224 */ /* 0x000fe200078e020e */
[----:B------:R-:W-:Y:S01]  /*af50*/  I2IP.S8.S32.SAT R65, R9, R8, R65 ;  /* 0x0000000809417239 */ /* 0x000fe20000001441 */
[C---:B------:R-:W-:Y:S01]  /*af60*/  IMAD R3, R70.reuse, R16, RZ ;  /* 0x0000001046037224 */ /* 0x040fe200078e02ff */
[----:B------:R-:W-:Y:S01]  /*af70*/  SHF.R.S32.HI R9, RZ, 0x18, R124 ;  /* 0x00000018ff097819 */ /* 0x000fe2000001147c */
[----:B------:R-:W-:Y:S01]  /*af80*/  IMAD R54, R70, R59, RZ ;  /* 0x0000003b46367224 */ /* 0x000fe200078e02ff */
[----:B------:R-:W-:Y:S01]  /*af90*/  SHF.R.S32.HI R8, RZ, 0x18, R123 ;  /* 0x00000018ff087819 */ /* 0x000fe2000001147b */
[----:B------:R-:W-:Y:S01]  /*afa0*/  IMAD.MOV.U32 R10, RZ, RZ, R128 ;  /* 0x000000ffff0a7224 */ /* 0x000fe200078e0080 */
[----:B------:R-:W-:Y:S01]  /*afb0*/  SHF.L.U32 R117, R86, 0x8, RZ ;  /* 0x0000000856757819 */ /* 0x000fe200000006ff */
[----:B------:R-:W-:Y:S01]  /*afc0*/  IMAD R59, R70, R64, RZ ;  /* 0x00000040463b7224 */ /* 0x000fe200078e02ff */
[----:B------:R-:W-:Y:S01]  /*afd0*/  I2IP.S8.S32.SAT R64, R2, R0, R161 ;  /* 0x0000000002407239 */ /* 0x000fe200000014a1 */
[----:B------:R-:W-:Y:S01]  /*afe0*/  IMAD R15, R78, R72, R15 ;  /* 0x000000484e0f7224 */ /* 0x000fe200078e020f */
[----:B------:R-:W-:Y:S01]  /*aff0*/  MOV R2, R125 ;  /* 0x0000007d00027202 */ /* 0x000fe20000000f00 */
[C---:B------:R-:W-:Y:S01]  /*b000*/  IMAD R4, R70.reuse, R17, RZ ;  /* 0x0000001146047224 */ /* 0x040fe200078e02ff */
        /* <DEDUP_REMOVED lines=8> */
[----:B------:R-:W-:Y:S01]  /*b090*/  MOV R0, R122 ;  /* 0x0000007a00007202 */ /* 0x000fe20000000f00 */
[----:B------:R-:W-:Y:S01]  /*b0a0*/  IMAD R16, R70, R21, RZ ;  /* 0x0000001546107224 */ /* 0x000fe200078e02ff */
[----:B------:R-:W-:Y:S01]  /*b0b0*/  SHF.R.S32.HI R87, RZ, 0x18, R87 ;  /* 0x00000018ff577819 */ /* 0x000fe20000011457 */
[----:B------:R-:W-:Y:S01]  /*b0c0*/  IMAD R6, R79, R72, R6 ;  /* 0x000000484f067224 */ /* 0x000fe200078e0206 */
[----:B------:R-:W-:Y:S01]  /*b0d0*/  SHF.L.U32 R111, R92, 0x8, RZ ;  /* 0x000000085c6f7819 */ /* 0x000fe200000006ff */
[----:B------:R-:W-:Y:S01]  /*b0e0*/  IMAD R17, R70, R22, RZ ;  /* 0x0000001646117224 */ /* 0x000fe200078e02ff */
[----:B------:R-:W-:Y:S01]  /*b0f0*/  PRMT R92, R97, 0x8880, RZ ;  /* 0x00008880615c7816 */ /* 0x000fe200000000ff */
[-C--:B------:R-:W-:Y:S01]  /*b100*/  IMAD R7, R2, R72.reuse, R7 ;  /* 0x0000004802077224 */ /* 0x080fe200078e0207 */
[----:B------:R-:W-:Y:S01]  /*b110*/  I2IP.S8.S32.SAT R5, R6, R5, RZ ;  /* 0x0000000506057239 */ /* 0x000fe200000014ff */
[----:B------:R-:W-:Y:S01]  /*b120*/  IMAD R18, R70, R23, RZ ;  /* 0x0000001746127224 */ /* 0x000fe200078e02ff */
[----:B------:R-:W-:Y:S01]  /*b130*/  SHF.R.S32.HI R2, RZ, 0x18, R120 ;  /* 0x00000018ff027819 */ /* 0x000fe20000011478 */
[-C--:B------:R-:W-:Y:S01]  /*b140*/  IMAD R16, R9, R72.reuse, R16 ;  /* 0x0000004809107224 */ /* 0x080fe200078e0210 */
[----:B------:R-:W-:Y:S01]  /*b150*/  SHF.R.S32.HI R9, RZ, 0x18, R121 ;  /* 0x00000018ff097819 */ /* 0x000fe20000011479 */
[----:B------:R-:W-:Y:S01]  /*b160*/  IMAD R17, R8, R72, R17 ;  /* 0x0000004808117224 */ /* 0x000fe200078e0211 */
[----:B------:R-:W-:Y:S01]  /*b170*/  SHF.L.U32 R102, R94, 0x8, RZ ;  /* 0x000000085e667819 */ /* 0x000fe200000006ff */
[C---:B------:R-:W-:Y:S01]  /*b180*/  IMAD R22, R70.reuse, R27, RZ ;  /* 0x0000001b46167224 */ /* 0x040fe200078e02ff */
[----:B------:R-:W-:Y:S01]  /*b190*/  SHF.L.U32 R94, R95, 0x8, RZ ;  /* 0x000000085f5e7819 */ /* 0x000fe200000006ff */
[----:B------:R-:W-:Y:S01]  /*b1a0*/  IMAD R27, R70, R32, RZ ;  /* 0x00000020461b7224 */ /* 0x000fe200078e02ff */
[----:B------:R-:W-:Y:S01]  /*b1b0*/  SHF.R.S32.HI R95, RZ, 0x18, R95 ;  /* 0x00000018ff5f7819 */ /* 0x000fe2000001145f */
[----:B------:R-:W-:Y:S01]  /*b1c0*/  IMAD R18, R81, R72, R18 ;  /* 0x0000004851127224 */ /* 0x000fe200078e0212 */
[----:B------:R-:W-:Y:S01]  /*b1d0*/  SHF.L.U32 R103, R96, 0x8, RZ ;  /* 0x0000000860677819 */ /* 0x000fe200000006ff */
[C---:B------:R-:W-:Y:S01]  /*b1e0*/  IMAD R32, R70.reuse, R37, RZ ;  /* 0x0000002546207224 */ /* 0x040fe200078e02ff */
[----:B------:R-:W-:Y:S01]  /*b1f0*/  SHF.L.U32 R88, R97, 0x8, RZ ;  /* 0x0000000861587819 */ /* 0x000fe200000006ff */
[----:B------:R-:W-:Y:S01]  /*b200*/  IMAD R21, R70, R26, RZ ;  /* 0x0000001a46157224 */ /* 0x000fe200078e02ff */
[----:B------:R-:W-:Y:S01]  /*b210*/  I2IP.S8.S32.SAT R17, R18, R17, RZ ;  /* 0x0000001112117239 */ /* 0x000fe200000014ff */
[----:B------:R-:W-:Y:S01]  /*b220*/  IMAD R37, R70, R42, RZ ;  /* 0x0000002a46257224 */ /* 0x000fe200078e02ff */
[----:B------:R-:W-:Y:S01]  /*b230*/  SHF.R.S32.HI R97, RZ, 0x18, R98 ;  /* 0x00000018ff617819 */ /* 0x000fe20000011462 */
[----:B------:R-:W-:Y:S01]  /*b240*/  IMAD R19, R0, R72, R19 ;  /* 0x0000004800137224 */ /* 0x000fe200078e0213 */
[----:B------:R-:W-:Y:S01]  /*b250*/  I2IP.S8.S32.SAT R16, R16, R7, R17 ;  /* 0x0000000710107239 */ /* 0x000fe20000001411 */
[C---:B------:R-:W-:Y:S01]  /*b260*/  IMAD R42, R70.reuse, R47, RZ ;  /* 0x0000002f462a7224 */ /* 0x040fe200078e02ff */
[----:B------:R-:W-:Y:S01]  /*b270*/  MOV R0, R119 ;  /* 0x0000007700007202 */ /* 0x000fe20000000f00 */
[C---:B------:R-:W-:Y:S01]  /*b280*/  IMAD R47, R70.reuse, R52, RZ ;  /* 0x00000034462f7224 */ /* 0x040fe200078e02ff */
[----:B------:R-:W-:Y:S01]  /*b290*/  SHF.L.U32 R74, R99, 0x8, RZ ;  /* 0x00000008634a7819 */ /* 0x000fe200000006ff */
[----:B------:R-:W-:Y:S01]  /*b2a0*/  IMAD R20, R9, R72, R20 ;  /* 0x0000004809147224 */ /* 0x000fe200078e0214 */
[----:B------:R-:W-:Y:S01]  /*b2b0*/  SHF.R.S32.HI R99, RZ, 0x18, R99 ;  /* 0x00000018ff637819 */ /* 0x000fe20000011463 */
[----:B------:R-:W-:Y:S01]  /*b2c0*/  IMAD R52, R70, R57, RZ ;  /* 0x0000003946347224 */ /* 0x000fe200078e02ff */
[----:B------:R-:W-:Y:S01]  /*b2d0*/  IADD3 R68, PT, PT, R68, 0x1, RZ ;  /* 0x0000000144447810 */ /* 0x000fe20007ffe0ff */
[C---:B------:R-:W-:Y:S02]  /*b2e0*/  IMAD R23, R70.reuse, R28, RZ ;  /* 0x0000001c46177224 */ /* 0x040fe400078e02ff */
[----:B------:R-:W-:Y:S02]  /*b2f0*/  IMAD R57, R70, R62, RZ ;  /* 0x0000003e46397224 */ /* 0x000fe400078e02ff */
[----:B------:R-:W-:Y:S01]  /*b300*/  IMAD R21, R2, R72, R21 ;  /* 0x0000004802157224 */ /* 0x000fe200078e0215 */
[----:B------:R-:W-:Y:S01]  /*b310*/  MOV R2, R116 ;  /* 0x0000007400027202 */ /* 0x000fe20000000f00 */
[----:B------:R-:W-:Y:S01]  /*b320*/  IMAD R62, R70, R67, RZ ;  /* 0x00000043463e7224 */ /* 0x000fe200078e02ff */
[----:B------:R-:W-:Y:S01]  /*b330*/  I2IP.S8.S32.SAT R67, R4, R3, R5 ;  /* 0x0000000304437239 */ /* 0x000fe20000001405 */
[-C--:B------:R-:W-:Y:S01]  /*b340*/  IMAD R22, R83, R72.reuse, R22 ;  /* 0x0000004853167224 */ /* 0x080fe200078e0216 */
[----:B------:R-:W-:Y:S01]  /*b350*/  SHF.R.S32.HI R3, RZ, 0x18, R118 ;  /* 0x00000018ff037819 */ /* 0x000fe20000011476 */
[-C--:B------:R-:W-:Y:S01]  /*b360*/  IMAD R23, R0, R72.reuse, R23 ;  /* 0x0000004800177224 */ /* 0x080fe200078e0217 */
[----:B------:R-:W-:Y:S01]  /*b370*/  SHF.R.S32.HI R0, RZ, 0x18, R117 ;  /* 0x00000018ff007819 */ /* 0x000fe20000011475 */
[----:B------:R-:W-:Y:S01]  /*b380*/  IMAD R26, R70, R31, RZ ;  /* 0x0000001f461a7224 */ /* 0x000fe200078e02ff */
[----:B------:R-:W-:Y:S01]  /*b390*/  I2IP.S8.S32.SAT R17, R22, R21, RZ ;  /* 0x0000001516117239 */ /* 0x000fe200000014ff */
[-C--:B------:R-:W-:Y:S01]  /*b3a0*/  IMAD R24, R3, R72.reuse, R24 ;  /* 0x0000004803187224 */ /* 0x080fe200078e0218 */
[----:B------:R-:W-:Y:S01]  /*b3b0*/  SHF.R.S32.HI R3, RZ, 0x18, R115 ;  /* 0x00000018ff037819 */ /* 0x000fe20000011473 */
[-C--:B------:R-:W-:Y:S01]  /*b3c0*/  IMAD R25, R0, R72.reuse, R25 ;  /* 0x0000004800197224 */ /* 0x080fe200078e0219 */
[----:B------:R-:W-:Y:S01]  /*b3d0*/  I2IP.S8.S32.SAT R17, R20, R19, R17 ;  /* 0x0000001314117239 */ /* 0x000fe20000001411 */
[----:B------:R-:W-:Y:S01]  /*b3e0*/  IMAD R28, R70, R33, RZ ;  /* 0x00000021461c7224 */ /* 0x000fe200078e02ff */
[----:B------:R-:W-:Y:S01]  /*b3f0*/  SHF.R.S32.HI R4, RZ, 0x18, R114 ;  /* 0x00000018ff047819 */ /* 0x000fe20000011472 */
[-C--:B------:R-:W-:Y:S02]  /*b400*/  IMAD R26, R85, R72.reuse, R26 ;  /* 0x00000048551a7224 */ /* 0x080fe400078e021a */
[----:B------:R-:W-:Y:S01]  /*b410*/  IMAD R27, R2, R72, R27 ;  /* 0x00000048021b7224 */ /* 0x000fe200078e021b */
[----:B------:R-:W-:Y:S01]  /*b420*/  MOV R2, R110 ;  /* 0x0000006e00027202 */ /* 0x000fe20000000f00 */
[----:B------:R-:W-:Y:S01]  /*b430*/  IMAD R28, R3, R72, R28 ;  /* 0x00000048031c7224 */ /* 0x000fe200078e021c */
[----:B------:R-:W-:Y:S01]  /*b440*/  I2IP.S8.S32.SAT R18, R26, R25, RZ ;  /* 0x000000191a127239 */ /* 0x000fe200000014ff */
[----:B------:R-:W-:Y:S01]  /*b450*/  IMAD R31, R70, R36, RZ ;  /* 0x00000024461f7224 */ /* 0x000fe200078e02ff */
[----:B------:R-:W-:Y:S01]  /*b460*/  SHF.R.S32.HI R3, RZ, 0x18, R112 ;  /* 0x00000018ff037819 */ /* 0x000fe20000011470 */
[-C--:B------:R-:W-:Y:S01]  /*b470*/  IMAD R29, R4, R72.reuse, R29 ;  /* 0x00000048041d7224 */ /* 0x080fe200078e021d */
[----:B------:R-:W-:Y:S01]  /*b480*/  I2IP.S8.S32.SAT R18, R24, R23, R18 ;  /* 0x0000001718127239 */ /* 0x000fe20000001412 */
[----:B------:R-:W-:Y:S01]  /*b490*/  IMAD.MOV.U32 R0, RZ, RZ, R113 ;  /* 0x000000ffff007224 */ /* 0x000fe200078e0071 */
[----:B------:R-:W-:Y:S01]  /*b4a0*/  SHF.R.S32.HI R4, RZ, 0x18, R108 ;  /* 0x00000018ff047819 */ /* 0x000fe2000001146c */
[-C--:B------:R-:W-:Y:S02]  /*b4b0*/  IMAD R30, R87, R72.reuse, R30 ;  /* 0x00000048571e7224 */ /* 0x080fe400078e021e */
[----:B------:R-:W-:Y:S01]  /*b4c0*/  IMAD R31, R0, R72, R31 ;  /* 0x00000048001f7224 */ /* 0x000fe200078e021f */
        /* <DEDUP_REMOVED lines=8> */
[----:B------:R-:W-:Y:S01]  /*b550*/  MOV R0, R107 ;  /* 0x0000006b00007202 */ /* 0x000fe20000000f00 */
[-C--:B------:R-:W-:Y:S02]  /*b560*/  IMAD R34, R89, R72.reuse, R34 ;  /* 0x0000004859227224 */ /* 0x080fe400078e0222 */
[-C--:B------:R-:W-:Y:S01]  /*b570*/  IMAD R35, R2, R72.reuse, R35 ;  /* 0x0000004802237224 */ /* 0x080fe200078e0223 */
[----:B------:R-:W-:Y:S01]  /*b580*/  MOV R2, R101 ;  /* 0x0000006500027202 */ /* 0x000fe20000000f00 */
[----:B------:R-:W-:Y:S01]  /*b590*/  IMAD R38, R70, R43, RZ ;  /* 0x0000002b46267224 */ /* 0x000fe200078e02ff */
[----:B------:R-:W-:Y:S01]  /*b5a0*/  I2IP.S8.S32.SAT R33, R34, R33, RZ ;  /* 0x0000002122217239 */ /* 0x000fe200000014ff */
[-C--:B------:R-:W-:Y:S01]  /*b5b0*/  IMAD R36, R3, R72.reuse, R36 ;  /* 0x0000004803247224 */ /* 0x080fe200078e0224 */
[----:B------:R-:W-:Y:S01]  /*b5c0*/  SHF.R.S32.HI R3, RZ, 0x18, R105 ;  /* 0x00000018ff037819 */ /* 0x000fe20000011469 */
[-C--:B------:R-:W-:Y:S01]  /*b5d0*/  IMAD R37, R4, R72.reuse, R37 ;  /* 0x0000004804257224 */ /* 0x080fe200078e0225 */
[----:B------:R-:W-:Y:S01]  /*b5e0*/  I2IP.S8.S32.SAT R32, R32, R31, R33 ;  /* 0x0000001f20207239 */ /* 0x000fe20000001421 */
        /* <DEDUP_REMOVED lines=8> */
[----:B------:R-:W-:Y:S01]  /*b670*/  IMAD R43, R70, R48, RZ ;  /* 0x00000030462b7224 */ /* 0x000fe200078e02ff */
[----:B------:R-:W-:Y:S01]  /*b680*/  I2IP.S8.S32.SAT R33, R36, R35, R37 ;  /* 0x0000002324217239 */ /* 0x000fe20000001425 */
[----:B------:R-:W-:Y:S01]  /*b690*/  IMAD R41, R0, R72, R41 ;  /* 0x0000004800297224 */ /* 0x000fe200078e0229 */
[----:B------:R-:W-:Y:S01]  /*b6a0*/  MOV R0, R106 ;  /* 0x0000006a00007202 */ /* 0x000fe20000000f00 */
[-C--:B------:R-:W-:Y:S02]  /*b6b0*/  IMAD R42, R93, R72.reuse, R42 ;  /* 0x000000485d2a7224 */ /* 0x080fe400078e022a */
        /* <DEDUP_REMOVED lines=11> */
[-C--:B------:R-:W-:Y:S02]  /*b770*/  IMAD R47, R0, R72.reuse, R47 ;  /* 0x00000048002f7224 */ /* 0x080fe400078e022f */
[----:B------:R-:W-:Y:S01]  /*b780*/  IMAD R48, R3, R72, R48 ;  /* 0x0000004803307224 */ /* 0x000fe200078e0230 */
[----:B------:R-:W-:Y:S01]  /*b790*/  SHF.R.S32.HI R3, RZ, 0x18, R90 ;  /* 0x00000018ff037819 */ /* 0x000fe2000001145a */
[----:B------:R-:W-:Y:S01]  /*b7a0*/  IMAD R51, R70, R56, RZ ;  /* 0x0000003846337224 */ /* 0x000fe200078e02ff */
[----:B------:R-:W-:Y:S01]  /*b7b0*/  I2IP.S8.S32.SAT R35, R46, R45, RZ ;  /* 0x0000002d2e237239 */ /* 0x000fe200000014ff */
[-C--:B------:R-:W-:Y:S01]  /*b7c0*/  IMAD R49, R2, R72.reuse, R49 ;  /* 0x0000004802317224 */ /* 0x080fe200078e0231 */
[----:B------:R-:W-:Y:S01]  /*b7d0*/  SHF.R.S32.HI R2, RZ, 0x18, R88 ;  /* 0x00000018ff027819 */ /* 0x000fe20000011458 */
[----:B------:R-:W-:Y:S01]  /*b7e0*/  IMAD.MOV.U32 R0, RZ, RZ, R92 ;  /* 0x000000ffff007224 */ /* 0x000fe200078e005c */
[----:B------:R-:W-:Y:S01]  /*b7f0*/  I2IP.S8.S32.SAT R35, R44, R43, R35 ;  /* 0x0000002b2c237239 */ /* 0x000fe20000001423 */
[-C--:B------:R-:W-:Y:S02]  /*b800*/  IMAD R50, R73, R72.reuse, R50 ;  /* 0x0000004849327224 */ /* 0x080fe400078e0232 */
[----:B------:R-:W-:Y:S01]  /*b810*/  IMAD R51, R0, R72, R51 ;  /* 0x0000004800337224 */ /* 0x000fe200078e0233 */
[----:B------:R-:W-:Y:S01]  /*b820*/  MOV R0, R86 ;  /* 0x0000005600007202 */ /* 0x000fe20000000f00 */
[----:B------:R-:W-:Y:S01]  /*b830*/  IMAD R53, R70, R58, RZ ;  /* 0x0000003a46357224 */ /* 0x000fe200078e02ff */
[----:B------:R-:W-:Y:S01]  /*b840*/  I2IP.S8.S32.SAT R49, R50, R49, RZ ;  /* 0x0000003132317239 */ /* 0x000fe200000014ff */
[-C--:B------:R-:W-:Y:S01]  /*b850*/  IMAD R52, R3, R72.reuse, R52 ;  /* 0x0000004803347224 */ /* 0x080fe200078e0234 */
[----:B------:R-:W-:Y:S01]  /*b860*/  SHF.R.S32.HI R3, RZ, 0x18, R84 ;  /* 0x00000018ff037819 */ /* 0x000fe20000011454 */
[----:B------:R-:W-:Y:S01]  /*b870*/  IMAD R53, R2, R72, R53 ;  /* 0x0000004802357224 */ /* 0x000fe200078e0235 */
[----:B------:R-:W-:Y:S01]  /*b880*/  MOV R2, R80 ;  /* 0x0000005000027202 */ /* 0x000fe20000000f00 */
[----:B------:R-:W-:Y:S01]  /*b890*/  IMAD.SHL.U32 R82, R98, 0x100, RZ ;  /* 0x0000010062527824 */ /* 0x000fe200078e00ff */
[----:B------:R-:W-:Y:S01]  /*b8a0*/  I2IP.S8.S32.SAT R48, R48, R47, R49 ;  /* 0x0000002f30307239 */ /* 0x000fe20000001431 */
[----:B------:R-:W-:Y:S02]  /*b8b0*/  IMAD R54, R75, R72, R54 ;  /* 0x000000484b367224 */ /* 0x000fe400078e0236 */
[C---:B------:R-:W-:Y:S02]  /*b8c0*/  IMAD R56, R70.reuse, R61, RZ ;  /* 0x0000003d46387224 */ /* 0x040fe400078e02ff */
[----:B------:R-:W-:Y:S01]  /*b8d0*/  IMAD R61, R70, R66, RZ ;  /* 0x00000042463d7224 */ /* 0x000fe200078e02ff */
[----:B------:R-:W-:Y:S01]  /*b8e0*/  I2IP.S8.S32.SAT R66, R13, R12, R14 ;  /* 0x0000000c0d427239 */ /* 0x000fe2000000140e */
[-C--:B------:R-:W-:Y:S01]  /*b8f0*/  IMAD R55, R0, R72.reuse, R55 ;  /* 0x0000004800377224 */ /* 0x080fe200078e0237 */
[----:B------:R-:W-:Y:S01]  /*b900*/  SHF.R.S32.HI R0, RZ, 0x18, R82 ;  /* 0x00000018ff007819 */ /* 0x000fe20000011452 */
[-C--:B------:R-:W-:Y:S01]  /*b910*/  IMAD R56, R3, R72.reuse, R56 ;  /* 0x0000004803387224 */ /* 0x080fe200078e0238 */
[----:B------:R-:W-:Y:S01]  /*b920*/  I2IP.S8.S32.SAT R49, R54, R53, RZ ;  /* 0x0000003536317239 */ /* 0x000fe200000014ff */
[----:B------:R1:W-:Y:S01]  /*b930*/  STS.128 [R135+UR44+0xa200], R64 ;  /* 0x00a2004087007988 */ /* 0x0003e20008000c2c */
[----:B------:R-:W-:Y:S01]  /*b940*/  IMAD R58, R70, R63, RZ ;  /* 0x0000003f463a7224 */ /* 0x000fe200078e02ff */
[----:B------:R-:W-:Y:S01]  /*b950*/  SHF.R.S32.HI R3, RZ, 0x18, R76 ;  /* 0x00000018ff037819 */ /* 0x000fe2000001144c */
[-C--:B------:R-:W-:Y:S01]  /*b960*/  IMAD R57, R0, R72.reuse, R57 ;  /* 0x0000004800397224 */ /* 0x080fe200078e0239 */
[----:B------:R-:W-:Y:S01]  /*b970*/  I2IP.S8.S32.SAT R49, R52, R51, R49 ;  /* 0x0000003334317239 */ /* 0x000fe20000001431 */
[-C--:B------:R-:W-:Y:S02]  /*b980*/  IMAD R58, R97, R72.reuse, R58 ;  /* 0x00000048613a7224 */ /* 0x080fe400078e023a */
[-C--:B------:R-:W-:Y:S01]  /*b990*/  IMAD R59, R2, R72.reuse, R59 ;  /* 0x00000048023b7224 */ /* 0x080fe200078e023b */
[----:B------:R1:W-:Y:S01]  /*b9a0*/  STS.128 [R159+0xa200], R16 ;  /* 0x00a200109f007388 */ /* 0x0003e20000000c00 */
[-C--:B------:R-:W-:Y:S01]  /*b9b0*/  IMAD R60, R3, R72.reuse, R60 ;  /* 0x00000048033c7224 */ /* 0x080fe200078e023c */
[----:B------:R-:W-:Y:S01]  /*b9c0*/  I2IP.S8.S32.SAT R50, R58, R57, RZ ;  /* 0x000000393a327239 */ /* 0x000fe200000014ff */
[-C--:B------:R-:W-:Y:S02]  /*b9d0*/  IMAD R61, R4, R72.reuse, R61 ;  /* 0x00000048043d7224 */ /* 0x080fe400078e023d */
[----:B------:R-:W-:Y:S01]  /*b9e0*/  IMAD R62, R99, R72, R62 ;  /* 0x00000048633e7224 */ /* 0x000fe200078e023e */
[----:B------:R-:W-:Y:S02]  /*b9f0*/  I2IP.S8.S32.SAT R50, R56, R55, R50 ;  /* 0x0000003738327239 */ /* 0x000fe40000001432 */
[----:B------:R1:W-:Y:S02]  /*ba00*/  STS.128 [R158+0xa200], R32 ;  /* 0x00a200209e007388 */ /* 0x0003e40000000c00 */
        /* <DEDUP_REMOVED lines=20> */
.L_x_139:
[----:B------:R-:W-:Y:S05]  /*bb50*/  BSYNC.RECONVERGENT B0 ;  /* 0x0000000000007941 */ /* 0x000fea0003800200 */
.L_x_138:
[----:B------:R-:W-:Y:S01]  /*bb60*/  R2UR UR5, R142 ;  /* 0x000000008e0572ca */ /* 0x000fe200000e0000 */
[----:B------:R-:W-:Y:S01]  /*bb70*/  BAR.SYNC.DEFER_BLOCKING 0x1, 0x80 ;  /* 0x0042000000007b1d */ /* 0x000fe20000010000 */
[----:B------:R-:W-:Y:S01]  /*bb80*/  R2UR UR4, R143 ;  /* 0x000000008f0472ca */ /* 0x000fe200000e0000 */
[----:B------:R-:W-:Y:S01]  /*bb90*/  UISETP.NE.AND UP0, UPT, UR46, URZ, UPT ;  /* 0x000000ff2e00728c */ /* 0x000fe2000bf05270 */
[----:B------:R-:W-:Y:S02]  /*bba0*/  ISETP.NE.AND P0, PT, R146, 0x2, PT ;  /* 0x000000029200780c */ /* 0x000fe40003f05270 */
[----:B------:R-:W-:Y:S02]  /*bbb0*/  ISETP.NE.AND P1, PT, R68, 0x2, PT ;  /* 0x000000024400780c */ /* 0x000fe40003f25270 */
[----:B------:R-:W-:Y:S02]  /*bbc0*/  SEL R0, RZ, 0x1, P0 ;  /* 0x00000001ff007807 */ /* 0x000fe40000000000 */
[----:B------:R-:W-:Y:S02]  /*bbd0*/  SEL R3, RZ, 0x1, P1 ;  /* 0x00000001ff037807 */ /* 0x000fe40000800000 */
[----:B------:R-:W-:Y:S01]  /*bbe0*/  LOP3.LUT R149, R149, R0, RZ, 0x3c, !PT ;  /* 0x0000000095957212 */ /* 0x000fe200078e3cff */
[----:B------:R-:W-:Y:S01]  /*bbf0*/  UIADD3 UR20, UPT, UPT, UR37, UR5, URZ ;  /* 0x0000000525147290 */ /* 0x000fe2000fffe0ff */
[----:B------:R-:W-:Y:S01]  /*bc00*/  LOP3.LUT R150, R150, R3, RZ, 0x3c, !PT ;  /* 0x0000000396967212 */ /* 0x000fe200078e3cff */
[----:B------:R-:W-:Y:S01]  /*bc10*/  UIADD3 UR16, UPT, UPT, UR38, UR4, URZ ;  /* 0x0000000426107290 */ /* 0x000fe2000fffe0ff */
[----:B------:R-:W-:Y:S02]  /*bc20*/  SEL R146, R146, RZ, P0 ;  /* 0x000000ff92927207 */ /* 0x000fe40000000000 */
[----:B------:R-:W-:Y:S01]  /*bc30*/  SEL R68, R68, RZ, P1 ;  /* 0x000000ff44447207 */ /* 0x000fe20000800000 */
[----:B------:R-:W-:Y:S01]  /*bc40*/  UMOV UR36, UR59 ;  /* 0x0000003b00247c82 */ /* 0x000fe20008000000 */
[----:B------:R-:W-:Y:S07]  /*bc50*/  BRA.U UP0, `(.L_x_140) ;  /* 0xffffff9900487547 */ /* 0x000fee000b83ffff */
[----:B------:R-:W-:Y:S05]  /*bc60*/  EXIT ;  /* 0x000000000000794d */ /* 0x000fea0003800000 */
.L_x_24:
[----:B--2---:R2:W3:Y:S02]  /*bc70*/  SYNCS.PHASECHK.TRANS64.TRYWAIT P0, [R3+URZ+0xe0], R2 ;  /* 0x0000e002030075a7 */ /* 0x0044e400080011ff */
[----:B---3--:R-:W-:Y:S05]  /*bc80*/  @!P0 NANOSLEEP.SYNCS 0x989680 ;  /* 0x009896800000895d */ /* 0x008fea0003900000 */
[----:B------:R-:W3:Y:S02]  /*bc90*/  @!P0 SYNCS.PHASECHK.TRANS64 P0, [R3+URZ+0xe0], R2 ;  /* 0x0000e002030085a7 */ /* 0x000ee400080010ff */
[----:B---3--:R-:W-:Y:S05]  /*bca0*/  @!P0 BRA `(.L_x_24) ;  /* 0xfffffffc00f08947 */ /* 0x008fea000383ffff */
[----:B------:R-:W-:Y:S05]  /*bcb0*/  BRA `(.L_x_141) ;  /* 0xffffff5c00507947 */ /* 0x000fea000383ffff */
.L_x_27:
[----:B-1----:R-:W-:-:S07]  /*bcc0*/  MOV R0, UR33 ;  /* 0x0000002100007c02 */ /* 0x002fce0008000f00 */
.L_x_142:
[----:B-1----:R1:W2:Y:S02]  /*bcd0*/  SYNCS.PHASECHK.TRANS64.TRYWAIT P0, [R0+URZ+0x20], R3 ;  /* 0x00002003000075a7 */ /* 0x0022a400080011ff */
[----:B--2---:R-:W-:Y:S05]  /*bce0*/  @!P0 NANOSLEEP.SYNCS 0x989680 ;  /* 0x009896800000895d */ /* 0x004fea0003900000 */
[----:B------:R-:W2:Y:S02]  /*bcf0*/  @!P0 SYNCS.PHASECHK.TRANS64 P0, [R0+URZ+0x20], R3 ;  /* 0x00002003000085a7 */ /* 0x000ea400080010ff */
[----:B--2---:R-:W-:Y:S05]  /*bd00*/  @!P0 BRA `(.L_x_142) ;  /* 0xfffffffc00f08947 */ /* 0x004fea000383ffff */
[----:B------:R-:W-:Y:S05]  /*bd10*/  BRA `(.L_x_26) ;  /* 0xffffff5c00a87947 */ /* 0x000fea000383ffff */
.L_x_34:
[----:B-1----:R-:W-:-:S07]  /*bd20*/  MOV R0, UR17 ;  /* 0x0000001100007c02 */ /* 0x002fce0008000f00 */
.L_x_143:
[----:B-1----:R1:W2:Y:S02]  /*bd30*/  SYNCS.PHASECHK.TRANS64.TRYWAIT P0, [R0+URZ+0x20], R3 ;  /* 0x00002003000075a7 */ /* 0x0022a400080011ff */
[----:B--2---:R-:W-:Y:S05]  /*bd40*/  @!P0 NANOSLEEP.SYNCS 0x989680 ;  /* 0x009896800000895d */ /* 0x004fea0003900000 */
[----:B------:R-:W2:Y:S02]  /*bd50*/  @!P0 SYNCS.PHASECHK.TRANS64 P0, [R0+URZ+0x20], R3 ;  /* 0x00002003000085a7 */ /* 0x000ea400080010ff */
[----:B--2---:R-:W-:Y:S05]  /*bd60*/  @!P0 BRA `(.L_x_143) ;  /* 0xfffffffc00f08947 */ /* 0x004fea000383ffff */
[----:B------:R-:W-:Y:S05]  /*bd70*/  BRA `(.L_x_33) ;  /* 0xffffff6000687947 */ /* 0x000fea000383ffff */
.L_x_39:
[----:B-1----:R1:W2:Y:S02]  /*bd80*/  SYNCS.PHASECHK.TRANS64.TRYWAIT P0, [R3+URZ+0x90], R0 ;  /* 0x00009000030075a7 */ /* 0x0022a400080011ff */
[----:B--2---:R-:W-:Y:S05]  /*bd90*/  @!P0 NANOSLEEP.SYNCS 0x989680 ;  /* 0x009896800000895d */ /* 0x004fea0003900000 */
[----:B------:R-:W2:Y:S02]  /*bda0*/  @!P0 SYNCS.PHASECHK.TRANS64 P0, [R3+URZ+0x90], R0 ;  /* 0x00009000030085a7 */ /* 0x000ea400080010ff */
[----:B--2---:R-:W-:Y:S05]  /*bdb0*/  @!P0 BRA `(.L_x_39) ;  /* 0xfffffffc00f08947 */ /* 0x004fea000383ffff */
[----:B------:R-:W-:Y:S05]  /*bdc0*/  BRA `(.L_x_144) ;  /* 0xffffff6400107947 */ /* 0x000fea000383ffff */
.L_x_43:
[----:B-1----:R-:W-:-:S07]  /*bdd0*/  MOV R0, UR4 ;  /* 0x0000000400007c02 */ /* 0x002fce0008000f00 */
.L_x_145:
[----:B-1----:R1:W2:Y:S02]  /*bde0*/  SYNCS.PHASECHK.TRANS64.TRYWAIT P0, [R0+URZ], R3 ;  /* 0x00000003000075a7 */ /* 0x0022a400080011ff */
[----:B--2---:R-:W-:Y:S05]  /*bdf0*/  @!P0 NANOSLEEP.SYNCS 0x989680 ;  /* 0x009896800000895d */ /* 0x004fea0003900000 */
[----:B------:R-:W2:Y:S02]  /*be00*/  @!P0 SYNCS.PHASECHK.TRANS64 P0, [R0+URZ], R3 ;  /* 0x00000003000085a7 */ /* 0x000ea400080010ff */
[----:B--2---:R-:W-:Y:S05]  /*be10*/  @!P0 BRA `(.L_x_145) ;  /* 0xfffffffc00f08947 */ /* 0x004fea000383ffff */
[----:B------:R-:W-:Y:S05]  /*be20*/  BRA `(.L_x_146) ;  /* 0xffffff6800bc7947 */ /* 0x000fea000383ffff */
.L_x_44:
[----:B------:R-:W-:-:S07]  /*be30*/  MOV R0, UR5 ;  /* 0x0000000500007c02 */ /* 0x000fce0008000f00 */
.L_x_147:
[----:B-1----:R1:W2:Y:S02]  /*be40*/  SYNCS.PHASECHK.TRANS64.TRYWAIT P0, [R0+URZ], R3 ;  /* 0x00000003000075a7 */ /* 0x0022a400080011ff */
[----:B--2---:R-:W-:Y:S05]  /*be50*/  @!P0 NANOSLEEP.SYNCS 0x989680 ;  /* 0x009896800000895d */ /* 0x004fea0003900000 */
[----:B------:R-:W2:Y:S02]  /*be60*/  @!P0 SYNCS.PHASECHK.TRANS64 P0, [R0+URZ], R3 ;  /* 0x00000003000085a7 */ /* 0x000ea400080010ff */
[----:B--2---:R-:W-:Y:S05]  /*be70*/  @!P0 BRA `(.L_x_147) ;  /* 0xfffffffc00f08947 */ /* 0x004fea000383ffff */
[----:B------:R-:W-:Y:S05]  /*be80*/  BRA `(.L_x_148) ;  /* 0xffffff6800c87947 */ /* 0x000fea000383ffff */
.L_x_45:
[----:B------:R-:W-:-:S07]  /*be90*/  MOV R0, UR5 ;  /* 0x0000000500007c02 */ /* 0x000fce0008000f00 */
.L_x_149:
[----:B-1----:R1:W2:Y:S02]  /*bea0*/  SYNCS.PHASECHK.TRANS64.TRYWAIT P0, [R0+URZ], R3 ;  /* 0x00000003000075a7 */ /* 0x0022a400080011ff */
[----:B--2---:R-:W-:Y:S05]  /*beb0*/  @!P0 NANOSLEEP.SYNCS 0x989680 ;  /* 0x009896800000895d */ /* 0x004fea0003900000 */
[----:B------:R-:W2:Y:S02]  /*bec0*/  @!P0 SYNCS.PHASECHK.TRANS64 P0, [R0+URZ], R3 ;  /* 0x00000003000085a7 */ /* 0x000ea400080010ff */
[----:B--2---:R-:W-:Y:S05]  /*bed0*/  @!P0 BRA `(.L_x_149) ;  /* 0xfffffffc00f08947 */ /* 0x004fea000383ffff */
[----:B------:R-:W-:Y:S05]  /*bee0*/  BRA `(.L_x_150) ;  /* 0xffffff6800d47947 */ /* 0x000fea000383ffff */
.L_x_48:
[----:B-1----:R1:W2:Y:S02]  /*bef0*/  SYNCS.PHASECHK.TRANS64.TRYWAIT P0, [R0+URZ+0xd0], R5 ;  /* 0x0000d005000075a7 */ /* 0x0022a400080011ff */
[----:B--2---:R-:W-:Y:S05]  /*bf00*/  @!P0 NANOSLEEP.SYNCS 0x989680 ;  /* 0x009896800000895d */ /* 0x004fea0003900000 */
[----:B------:R-:W2:Y:S02]  /*bf10*/  @!P0 SYNCS.PHASECHK.TRANS64 P0, [R0+URZ+0xd0], R5 ;  /* 0x0000d005000085a7 */ /* 0x000ea400080010ff */
[----:B--2---:R-:W-:Y:S05]  /*bf20*/  @!P0 BRA `(.L_x_48) ;  /* 0xfffffffc00f08947 */ /* 0x004fea000383ffff */
[----:B------:R-:W-:Y:S05]  /*bf30*/  BRA `(.L_x_151) ;  /* 0xffffff6c00307947 */ /* 0x000fea000383ffff */
.L_x_49:
[----:B------:R-:W-:-:S07]  /*bf40*/  MOV R0, UR4 ;  /* 0x0000000400007c02 */ /* 0x000fce0008000f00 */
.L_x_152:
[----:B-1----:R1:W2:Y:S02]  /*bf50*/  SYNCS.PHASECHK.TRANS64.TRYWAIT P0, [R0+URZ+0xa0], R7 ;  /* 0x0000a007000075a7 */ /* 0x0022a400080011ff */
[----:B--2---:R-:W-:Y:S05]  /*bf60*/  @!P0 NANOSLEEP.SYNCS 0x989680 ;  /* 0x009896800000895d */ /* 0x004fea0003900000 */
[----:B------:R-:W2:Y:S02]  /*bf70*/  @!P0 SYNCS.PHASECHK.TRANS64 P0, [R0+URZ+0xa0], R7 ;  /* 0x0000a007000085a7 */ /* 0x000ea400080010ff */
[----:B--2---:R-:W-:Y:S05]  /*bf80*/  @!P0 BRA `(.L_x_152) ;  /* 0xfffffffc00f08947 */ /* 0x004fea000383ffff */
[----:B------:R-:W-:Y:S05]  /*bf90*/  BRA `(.L_x_153) ;  /* 0xffffff6c00407947 */ /* 0x000fea000383ffff */
.L_x_50:
[----:B-1----:R1:W2:Y:S02]  /*bfa0*/  SYNCS.PHASECHK.TRANS64.TRYWAIT P1, [R0+URZ+0x90], R5 ;  /* 0x00009005000075a7 */ /* 0x0022a400080211ff */
[----:B--2---:R-:W-:Y:S05]  /*bfb0*/  @!P1 NANOSLEEP.SYNCS 0x989680 ;  /* 0x009896800000995d */ /* 0x004fea0003900000 */
[----:B------:R-:W2:Y:S02]  /*bfc0*/  @!P1 SYNCS.PHASECHK.TRANS64 P1, [R0+URZ+0x90], R5 ;  /* 0x00009005000095a7 */ /* 0x000ea400080210ff */
[----:B--2---:R-:W-:Y:S05]  /*bfd0*/  @!P1 BRA `(.L_x_50) ;  /* 0xfffffffc00f09947 */ /* 0x004fea000383ffff */
[----:B------:R-:W-:Y:S05]  /*bfe0*/  BRA `(.L_x_154) ;  /* 0xffffff6c00707947 */ /* 0x000fea000383ffff */
.L_x_53:
[----:B------:R-:W-:-:S07]  /*bff0*/  MOV R0, UR4 ;  /* 0x0000000400007c02 */ /* 0x000fce0008000f00 */
.L_x_155:
[----:B-1----:R1:W2:Y:S02]  /*c000*/  SYNCS.PHASECHK.TRANS64.TRYWAIT P0, [R0+URZ+0xa0], R3 ;  /* 0x0000a003000075a7 */ /* 0x0022a400080011ff */
[----:B--2---:R-:W-:Y:S05]  /*c010*/  @!P0 NANOSLEEP.SYNCS 0x989680 ;  /* 0x009896800000895d */ /* 0x004fea0003900000 */
[----:B------:R-:W2:Y:S02]  /*c020*/  @!P0 SYNCS.PHASECHK.TRANS64 P0, [R0+URZ+0xa0], R3 ;  /* 0x0000a003000085a7 */ /* 0x000ea400080010ff */
[----:B--2---:R-:W-:Y:S05]  /*c030*/  @!P0 BRA `(.L_x_155) ;  /* 0xfffffffc00f08947 */ /* 0x004fea000383ffff */
[----:B------:R-:W-:Y:S05]  /*c040*/  BRA `(.L_x_52) ;  /* 0xffffff6c00c47947 */ /* 0x000fea000383ffff */
.L_x_62:
[----:B-1----:R-:W-:-:S04]  /*c050*/  MOV R5, UR5 ;  /* 0x0000000500057c02 */ /* 0x002fc80008000f00 */
[----:B------:R1:W2:Y:S03]  /*c060*/  SYNCS.PHASECHK.TRANS64.TRYWAIT P0, [R5+URZ+0x8], R6 ;  /* 0x00000806050075a7 */ /* 0x0002a600080011ff */
[----:B--2---:R-:W-:Y:S05]  /*c070*/  @!P0 NANOSLEEP.SYNCS 0x989680 ;  /* 0x009896800000895d */ /* 0x004fea0003900000 */
[----:B------:R-:W2:Y:S02]  /*c080*/  @!P0 SYNCS.PHASECHK.TRANS64 P0, [R5+URZ+0x8], R6 ;  /* 0x00000806050085a7 */ /* 0x000ea400080010ff */
[----:B--2---:R-:W-:Y:S05]  /*c090*/  @!P0 BRA `(.L_x_62) ;  /* 0xfffffffc00ec8947 */ /* 0x004fea000383ffff */
[----:B------:R-:W-:Y:S05]  /*c0a0*/  BRA `(.L_x_61) ;  /* 0xffffff7000787947 */ /* 0x000fea000383ffff */
.L_x_64:
[----:B------:R-:W-:Y:S01]  /*c0b0*/  BSSY B0, `(.L_x_156) ;  /* 0x0000006000007945 */ /* 0x000fe20003800000 */
[----:B------:R-:W-:-:S07]  /*c0c0*/  MOV R15, 0xffffffff ;  /* 0xffffffff000f7802 */ /* 0x000fce0000000f00 */
[----:B-1---5:R-:W-:Y:S05]  /*c0d0*/  WARPSYNC.COLLECTIVE R15, `(.L_x_157) ;  /* 0x000000000f0c7348 */ /* 0x022fea0003c00000 */
[----:B------:R-:W-:Y:S02]  /*c0e0*/  ELECT P6, UR79, PT ;  /* 0x00000000004f782f */ /* 0x000fe400038c0000 */
[----:B------:R-:W-:Y:S01]  /*c0f0*/  MOV R14, UR79 ;  /* 0x0000004f000e7c02 */ /* 0x000fe20008000f00 */
[----:B-1---5:R-:W-:Y:S10]  /*c100*/  ENDCOLLECTIVE ;  /* 0x000000000000791b */ /* 0x022ff40003800000 */
.L_x_157:
[----:B------:R-:W-:Y:S05]  /*c110*/  BSYNC B0 ;  /* 0x0000000000007941 */ /* 0x000fea0003800000 */
.L_x_156:
[----:B------:R-:W-:Y:S01]  /*c120*/  PLOP3.LUT P0, PT, P6, PT, PT, 0x80, 0x8 ;  /* 0x000000000008781c */ /* 0x000fe2000370f070 */
[----:B------:R-:W-:-:S12]  /*c130*/  BRA `(.L_x_158) ;  /* 0xffffff7000a47947 */ /* 0x000fd8000383ffff */
.L_x_66:
[----:B-1----:R-:W-:-:S04]  /*c140*/  MOV R3, UR5 ;  /* 0x0000000500037c02 */ /* 0x002fc80008000f00 */
[----:B------:R1:W2:Y:S03]  /*c150*/  SYNCS.PHASECHK.TRANS64.TRYWAIT P0, [R3+URZ+0x8], R4 ;  /* 0x00000804030075a7 */ /* 0x0002a600080011ff */
[----:B--2---:R-:W-:Y:S05]  /*c160*/  @!P0 NANOSLEEP.SYNCS 0x989680 ;  /* 0x009896800000895d */ /* 0x004fea0003900000 */
[----:B------:R-:W2:Y:S02]  /*c170*/  @!P0 SYNCS.PHASECHK.TRANS64 P0, [R3+URZ+0x8], R4 ;  /* 0x00000804030085a7 */ /* 0x000ea400080010ff */
[----:B--2---:R-:W-:Y:S05]  /*c180*/  @!P0 BRA `(.L_x_66) ;  /* 0xfffffffc00ec8947 */ /* 0x004fea000383ffff */
[----:B------:R-:W-:Y:S05]  /*c190*/  BRA `(.L_x_65) ;  /* 0xffffff7000a87947 */ /* 0x000fea000383ffff */
.L_x_67:
[----:B-1----:R1:W2:Y:S02]  /*c1a0*/  SYNCS.PHASECHK.TRANS64.TRYWAIT P0, [R0+URZ+0x90], R5 ;  /* 0x00009005000075a7 */ /* 0x0022a400080011ff */
[----:B--2---:R-:W-:Y:S05]  /*c1b0*/  @!P0 NANOSLEEP.SYNCS 0x989680 ;  /* 0x009896800000895d */ /* 0x004fea0003900000 */
[----:B------:R-:W2:Y:S02]  /*c1c0*/  @!P0 SYNCS.PHASECHK.TRANS64 P0, [R0+URZ+0x90], R5 ;  /* 0x00009005000085a7 */ /* 0x000ea400080010ff */
[----:B--2---:R-:W-:Y:S05]  /*c1d0*/  @!P0 BRA `(.L_x_67) ;  /* 0xfffffffc00f08947 */ /* 0x004fea000383ffff */
[----:B------:R-:W-:Y:S05]  /*c1e0*/  BRA `(.L_x_159) ;  /* 0xffffff74007c7947 */ /* 0x000fea000383ffff */
.L_x_69:
[----:B------:R-:W-:-:S07]  /*c1f0*/  MOV R0, UR19 ;  /* 0x0000001300007c02 */ /* 0x000fce0008000f00 */
.L_x_160:
[----:B-1----:R1:W2:Y:S02]  /*c200*/  SYNCS.PHASECHK.TRANS64.TRYWAIT P0, [R0+URZ+0xc0], R5 ;  /* 0x0000c005000075a7 */ /* 0x0022a400080011ff */
[----:B--2---:R-:W-:Y:S05]  /*c210*/  @!P0 NANOSLEEP.SYNCS 0x989680 ;  /* 0x009896800000895d */ /* 0x004fea0003900000 */
[----:B------:R-:W2:Y:S02]  /*c220*/  @!P0 SYNCS.PHASECHK.TRANS64 P0, [R0+URZ+0xc0], R5 ;  /* 0x0000c005000085a7 */ /* 0x000ea400080010ff */
[----:B--2---:R-:W-:Y:S05]  /*c230*/  @!P0 BRA `(.L_x_160) ;  /* 0xfffffffc00f08947 */ /* 0x004fea000383ffff */
[----:B------:R-:W-:Y:S05]  /*c240*/  BRA `(.L_x_161) ;  /* 0xffffff7400c47947 */ /* 0x000fea000383ffff */
.L_x_72:
[----:B------:R-:W-:Y:S07]  /*c250*/  MOV R0, UR6 ;  /* 0x0000000600007c02 */ /* 0x000fee0008000f00 */
.L_x_162:
[----:B-1----:R1:W2:Y:S02]  /*c260*/  SYNCS.PHASECHK.TRANS64.TRYWAIT P0, [R0+URZ], R5 ;  /* 0x00000005000075a7 */ /* 0x0022a400080011ff */
[----:B--2---:R-:W-:Y:S05]  /*c270*/  @!P0 NANOSLEEP.SYNCS 0x989680 ;  /* 0x009896800000895d */ /* 0x004fea0003900000 */
[----:B------:R-:W2:Y:S02]  /*c280*/  @!P0 SYNCS.PHASECHK.TRANS64 P0, [R0+URZ], R5 ;  /* 0x00000005000085a7 */ /* 0x000ea400080010ff */
[----:B--2---:R-:W-:Y:S05]  /*c290*/  @!P0 BRA `(.L_x_162) ;  /* 0xfffffffc00f08947 */ /* 0x004fea000383ffff */
[----:B------:R-:W-:Y:S05]  /*c2a0*/  BRA `(.L_x_71) ;  /* 0xffffff7400dc7947 */ /* 0x000fea000383ffff */
.L_x_76:
[----:B-1----:R-:W-:-:S07]  /*c2b0*/  MOV R0, UR4 ;  /* 0x0000000400007c02 */ /* 0x002fce0008000f00 */
.L_x_163:
[----:B-1----:R1:W2:Y:S02]  /*c2c0*/  SYNCS.PHASECHK.TRANS64.TRYWAIT P0, [R0+URZ], R3 ;  /* 0x00000003000075a7 */ /* 0x0022a400080011ff */
[----:B--2---:R-:W-:Y:S05]  /*c2d0*/  @!P0 NANOSLEEP.SYNCS 0x989680 ;  /* 0x009896800000895d */ /* 0x004fea0003900000 */
[----:B------:R-:W2:Y:S02]  /*c2e0*/  @!P0 SYNCS.PHASECHK.TRANS64 P0, [R0+URZ], R3 ;  /* 0x00000003000085a7 */ /* 0x000ea400080010ff */
[----:B--2---:R-:W-:Y:S05]  /*c2f0*/  @!P0 BRA `(.L_x_163) ;  /* 0xfffffffc00f08947 */ /* 0x004fea000383ffff */
[----:B------:R-:W-:Y:S05]  /*c300*/  BRA `(.L_x_164) ;  /* 0xffffff7800947947 */ /* 0x000fea000383ffff */
.L_x_79:
[----:B------:R-:W-:-:S07]  /*c310*/  MOV R0, UR13 ;  /* 0x0000000d00007c02 */ /* 0x000fce0008000f00 */
.L_x_165:
[----:B-1----:R1:W2:Y:S02]  /*c320*/  SYNCS.PHASECHK.TRANS64.TRYWAIT P1, [R0+URZ+0xf0], R3 ;  /* 0x0000f003000075a7 */ /* 0x0022a400080211ff */
[----:B--2---:R-:W-:Y:S05]  /*c330*/  @!P1 NANOSLEEP.SYNCS 0x989680 ;  /* 0x009896800000995d */ /* 0x004fea0003900000 */
[----:B------:R-:W2:Y:S02]  /*c340*/  @!P1 SYNCS.PHASECHK.TRANS64 P1, [R0+URZ+0xf0], R3 ;  /* 0x0000f003000095a7 */ /* 0x000ea400080210ff */
[----:B--2---:R-:W-:Y:S05]  /*c350*/  @!P1 BRA `(.L_x_165) ;  /* 0xfffffffc00f09947 */ /* 0x004fea000383ffff */
[----:B------:R-:W-:Y:S05]  /*c360*/  BRA `(.L_x_166) ;  /* 0xffffff7800e07947 */ /* 0x000fea000383ffff */
.L_x_84:
[----:B--2---:R2:W3:Y:S02]  /*c370*/  SYNCS.PHASECHK.TRANS64.TRYWAIT P0, [R12+URZ+0x90], R9 ;  /* 0x000090090c0075a7 */ /* 0x0044e400080011ff */
[----:B---3--:R-:W-:Y:S05]  /*c380*/  @!P0 NANOSLEEP.SYNCS 0x989680 ;  /* 0x009896800000895d */ /* 0x008fea0003900000 */
[----:B------:R-:W3:Y:S02]  /*c390*/  @!P0 SYNCS.PHASECHK.TRANS64 P0, [R12+URZ+0x90], R9 ;  /* 0x000090090c0085a7 */ /* 0x000ee400080010ff */
[----:B---3--:R-:W-:Y:S05]  /*c3a0*/  @!P0 BRA `(.L_x_84) ;  /* 0xfffffffc00f08947 */ /* 0x008fea000383ffff */
[----:B------:R-:W-:Y:S05]  /*c3b0*/  BRA `(.L_x_167) ;  /* 0xffffff8000087947 */ /* 0x000fea000383ffff */
.L_x_87:
[----:B------:R-:W-:Y:S07]  /*c3c0*/  MOV R0, UR21 ;  /* 0x0000001500007c02 */ /* 0x000fee0008000f00 */
.L_x_168:
[----:B--2---:R2:W3:Y:S02]  /*c3d0*/  SYNCS.PHASECHK.TRANS64.TRYWAIT P2, [R0+URZ+0x88], R11 ;  /* 0x0000880b000075a7 */ /* 0x0044e400080411ff */
[----:B---3--:R-:W-:Y:S05]  /*c3e0*/  @!P2 NANOSLEEP.SYNCS 0x989680 ;  /* 0x009896800000a95d */ /* 0x008fea0003900000 */
[----:B------:R-:W3:Y:S02]  /*c3f0*/  @!P2 SYNCS.PHASECHK.TRANS64 P2, [R0+URZ+0x88], R11 ;  /* 0x0000880b0000a5a7 */ /* 0x000ee400080410ff */
[----:B---3--:R-:W-:Y:S05]  /*c400*/  @!P2 BRA `(.L_x_168) ;  /* 0xfffffffc00f0a947 */ /* 0x008fea000383ffff */
[----:B------:R-:W-:Y:S05]  /*c410*/  BRA `(.L_x_86) ;  /* 0xffffff8400707947 */ /* 0x000fea000383ffff */
.L_x_90:
[----:B--2---:R-:W-:Y:S07]  /*c420*/  MOV R0, UR21 ;  /* 0x0000001500007c02 */ /* 0x004fee0008000f00 */
.L_x_169:
[----:B--2---:R2:W3:Y:S02]  /*c430*/  SYNCS.PHASECHK.TRANS64.TRYWAIT P0, [R0+URZ+0x60], R9 ;  /* 0x00006009000075a7 */ /* 0x0044e400080011ff */
[----:B---3--:R-:W-:Y:S05]  /*c440*/  @!P0 NANOSLEEP.SYNCS 0x989680 ;  /* 0x009896800000895d */ /* 0x008fea0003900000 */
[----:B------:R-:W3:Y:S02]  /*c450*/  @!P0 SYNCS.PHASECHK.TRANS64 P0, [R0+URZ+0x60], R9 ;  /* 0x00006009000085a7 */ /* 0x000ee400080010ff */
[----:B---3--:R-:W-:Y:S05]  /*c460*/  @!P0 BRA `(.L_x_169) ;  /* 0xfffffffc00f08947 */ /* 0x008fea000383ffff */
[----:B------:R-:W-:Y:S05]  /*c470*/  BRA `(.L_x_170) ;  /* 0xffffff8400cc7947 */ /* 0x000fea000383ffff */
.L_x_91:
[----:B------:R-:W-:Y:S07]  /*c480*/  MOV R0, UR21 ;  /* 0x0000001500007c02 */ /* 0x000fee0008000f00 */
.L_x_171:
[----:B--2---:R2:W3:Y:S02]  /*c490*/  SYNCS.PHASECHK.TRANS64.TRYWAIT P0, [R0+URZ+0x68], R9 ;  /* 0x00006809000075a7 */ /* 0x0044e400080011ff */
[----:B---3--:R-:W-:Y:S05]  /*c4a0*/  @!P0 NANOSLEEP.SYNCS 0x989680 ;  /* 0x009896800000895d */ /* 0x008fea0003900000 */
[----:B------:R-:W3:Y:S02]  /*c4b0*/  @!P0 SYNCS.PHASECHK.TRANS64 P0, [R0+URZ+0x68], R9 ;  /* 0x00006809000085a7 */ /* 0x000ee400080010ff */
[----:B---3--:R-:W-:Y:S05]  /*c4c0*/  @!P0 BRA `(.L_x_171) ;  /* 0xfffffffc00f08947 */ /* 0x008fea000383ffff */
[----:B------:R-:W-:Y:S05]  /*c4d0*/  BRA `(.L_x_172) ;  /* 0xffffff8800087947 */ /* 0x000fea000383ffff */
.L_x_92:
[----:B------:R-:W-:Y:S07]  /*c4e0*/  MOV R0, UR21 ;  /* 0x0000001500007c02 */ /* 0x000fee0008000f00 */
.L_x_173:
[----:B--2---:R2:W3:Y:S02]  /*c4f0*/  SYNCS.PHASECHK.TRANS64.TRYWAIT P0, [R0+URZ+0x70], R9 ;  /* 0x00007009000075a7 */ /* 0x0044e400080011ff */
[----:B---3--:R-:W-:Y:S05]  /*c500*/  @!P0 NANOSLEEP.SYNCS 0x989680 ;  /* 0x009896800000895d */ /* 0x008fea0003900000 */
[----:B------:R-:W3:Y:S02]  /*c510*/  @!P0 SYNCS.PHASECHK.TRANS64 P0, [R0+URZ+0x70], R9 ;  /* 0x00007009000085a7 */ /* 0x000ee400080010ff */
[----:B---3--:R-:W-:Y:S05]  /*c520*/  @!P0 BRA `(.L_x_173) ;  /* 0xfffffffc00f08947 */ /* 0x008fea000383ffff */
[----:B------:R-:W-:Y:S05]  /*c530*/  BRA `(.L_x_174) ;  /* 0xffffff8800507947 */ /* 0x000fea000383ffff */
.L_x_93:
[----:B------:R-:W-:Y:S07]  /*c540*/  MOV R0, UR21 ;  /* 0x0000001500007c02 */ /* 0x000fee0008000f00 */
.L_x_175:
[----:B--2---:R2:W3:Y:S02]  /*c550*/  SYNCS.PHASECHK.TRANS64.TRYWAIT P0, [R0+URZ+0x78], R9 ;  /* 0x00007809000075a7 */ /* 0x0044e400080011ff */
[----:B---3--:R-:W-:Y:S05]  /*c560*/  @!P0 NANOSLEEP.SYNCS 0x989680 ;  /* 0x009896800000895d */ /* 0x008fea0003900000 */
[----:B------:R-:W3:Y:S02]  /*c570*/  @!P0 SYNCS.PHASECHK.TRANS64 P0, [R0+URZ+0x78], R9 ;  /* 0x00007809000085a7 */ /* 0x000ee400080010ff */
[----:B---3--:R-:W-:Y:S05]  /*c580*/  @!P0 BRA `(.L_x_175) ;  /* 0xfffffffc00f08947 */ /* 0x008fea000383ffff */
[----:B------:R-:W-:Y:S05]  /*c590*/  BRA `(.L_x_176) ;  /* 0xffffff8800947947 */ /* 0x000fea000383ffff */
.L_x_95:
[----:B------:R-:W-:-:S07]  /*c5a0*/  MOV R0, UR21 ;  /* 0x0000001500007c02 */ /* 0x000fce0008000f00 */
.L_x_177:
[----:B---3--:R3:W4:Y:S02]  /*c5b0*/  SYNCS.PHASECHK.TRANS64.TRYWAIT P0, [R0+URZ+0x60], R3 ;  /* 0x00006003000075a7 */ /* 0x00872400080011ff */
[----:B----4-:R-:W-:Y:S05]  /*c5c0*/  @!P0 NANOSLEEP.SYNCS 0x989680 ;  /* 0x009896800000895d */ /* 0x010fea0003900000 */
[----:B------:R-:W4:Y:S02]  /*c5d0*/  @!P0 SYNCS.PHASECHK.TRANS64 P0, [R0+URZ+0x60], R3 ;  /* 0x00006003000085a7 */ /* 0x000f2400080010ff */
[----:B----4-:R-:W-:Y:S05]  /*c5e0*/  @!P0 BRA `(.L_x_177) ;  /* 0xfffffffc00f08947 */ /* 0x010fea000383ffff */
[----:B------:R-:W-:Y:S05]  /*c5f0*/  BRA `(.L_x_178) ;  /* 0xffffff8c000c7947 */ /* 0x000fea000383ffff */
.L_x_96:
[----:B---3--:R-:W-:-:S07]  /*c600*/  MOV R0, UR21 ;  /* 0x0000001500007c02 */ /* 0x008fce0008000f00 */
.L_x_179:
[----:B---3--:R3:W4:Y:S02]  /*c610*/  SYNCS.PHASECHK.TRANS64.TRYWAIT P0, [R0+URZ+0x68], R3 ;  /* 0x00006803000075a7 */ /* 0x00872400080011ff */
[----:B----4-:R-:W-:Y:S05]  /*c620*/  @!P0 NANOSLEEP.SYNCS 0x989680 ;  /* 0x009896800000895d */ /* 0x010fea0003900000 */
[----:B------:R-:W4:Y:S02]  /*c630*/  @!P0 SYNCS.PHASECHK.TRANS64 P0, [R0+URZ+0x68], R3 ;  /* 0x00006803000085a7 */ /* 0x000f2400080010ff */
[----:B----4-:R-:W-:Y:S05]  /*c640*/  @!P0 BRA `(.L_x_179) ;  /* 0xfffffffc00f08947 */ /* 0x010fea000383ffff */
[----:B------:R-:W-:Y:S05]  /*c650*/  BRA `(.L_x_180) ;  /* 0xffffff8800fc7947 */ /* 0x000fea000383ffff */
.L_x_97:
[----:B---3--:R-:W-:-:S07]  /*c660*/  MOV R0, UR21 ;  /* 0x0000001500007c02 */ /* 0x008fce0008000f00 */
.L_x_181:
[----:B---3--:R3:W4:Y:S02]  /*c670*/  SYNCS.PHASECHK.TRANS64.TRYWAIT P0, [R0+URZ+0x70], R3 ;  /* 0x00007003000075a7 */ /* 0x00872400080011ff */
[----:B----4-:R-:W-:Y:S05]  /*c680*/  @!P0 NANOSLEEP.SYNCS 0x989680 ;  /* 0x009896800000895d */ /* 0x010fea0003900000 */
[----:B------:R-:W4:Y:S02]  /*c690*/  @!P0 SYNCS.PHASECHK.TRANS64 P0, [R0+URZ+0x70], R3 ;  /* 0x00007003000085a7 */ /* 0x000f2400080010ff */
[----:B----4-:R-:W-:Y:S05]  /*c6a0*/  @!P0 BRA `(.L_x_181) ;  /* 0xfffffffc00f08947 */ /* 0x010fea000383ffff */
[----:B------:R-:W-:Y:S05]  /*c6b0*/  BRA `(.L_x_182) ;  /* 0xffffff8800ec7947 */ /* 0x000fea000383ffff */
.L_x_99:
[----:B-1----:R1:W2:Y:S02]  /*c6c0*/  SYNCS.PHASECHK.TRANS64.TRYWAIT P0, [R3+URZ+0x90], R0 ;  /* 0x00009000030075a7 */ /* 0x0022a400080011ff */
[----:B--2---:R-:W-:Y:S05]  /*c6d0*/  @!P0 NANOSLEEP.SYNCS 0x989680 ;  /* 0x009896800000895d */ /* 0x004fea0003900000 */
[----:B------:R-:W2:Y:S02]  /*c6e0*/  @!P0 SYNCS.PHASECHK.TRANS64 P0, [R3+URZ+0x90], R0 ;  /* 0x00009000030085a7 */ /* 0x000ea400080010ff */
[----:B--2---:R-:W-:Y:S05]  /*c6f0*/  @!P0 BRA `(.L_x_99) ;  /* 0xfffffffc00f08947 */ /* 0x004fea000383ffff */
[----:B------:R-:W-:Y:S05]  /*c700*/  BRA `(.L_x_183) ;  /* 0xffffff8c00b07947 */ /* 0x000fea000383ffff */
.L_x_110:
[----:B-1----:R1:W2:Y:S02]  /*c710*/  SYNCS.PHASECHK.TRANS64.TRYWAIT P1, [R3+URZ+0x40], R0 ;  /* 0x00004000030075a7 */ /* 0x0022a400080211ff */
[----:B--2---:R-:W-:Y:S05]  /*c720*/  @!P1 NANOSLEEP.SYNCS 0x989680 ;  /* 0x009896800000995d */ /* 0x004fea0003900000 */
[----:B------:R-:W2:Y:S02]  /*c730*/  @!P1 SYNCS.PHASECHK.TRANS64 P1, [R3+URZ+0x40], R0 ;  /* 0x00004000030095a7 */ /* 0x000ea400080210ff */
[----:B--2---:R-:W-:Y:S05]  /*c740*/  @!P1 BRA `(.L_x_110) ;  /* 0xfffffffc00f09947 */ /* 0x004fea000383ffff */
[----:B------:R-:W-:Y:S05]  /*c750*/  BRA `(.L_x_109) ;  /* 0xffffff9c00347947 */ /* 0x000fea000383ffff */
.L_x_112:
[----:B--2---:R2:W4:Y:S02]  /*c760*/  SYNCS.PHASECHK.TRANS64.TRYWAIT P0, [R145+URZ+0xb0], R2 ;  /* 0x0000b002910075a7 */ /* 0x00452400080011ff */
[----:B----4-:R-:W-:Y:S05]  /*c770*/  @!P0 NANOSLEEP.SYNCS 0x989680 ;  /* 0x009896800000895d */ /* 0x010fea0003900000 */
[----:B------:R-:W4:Y:S02]  /*c780*/  @!P0 SYNCS.PHASECHK.TRANS64 P0, [R145+URZ+0xb0], R2 ;  /* 0x0000b002910085a7 */ /* 0x000f2400080010ff */
[----:B----4-:R-:W-:Y:S05]  /*c790*/  @!P0 BRA `(.L_x_112) ;  /* 0xfffffffc00f08947 */ /* 0x010fea000383ffff */
[----:B------:R-:W-:Y:S05]  /*c7a0*/  BRA `(.L_x_111) ;  /* 0xffffff9c00907947 */ /* 0x000fea000383ffff */
.L_x_120:
[----:B--2---:R2:W3:Y:S02]  /*c7b0*/  SYNCS.PHASECHK.TRANS64.TRYWAIT P0, [R107+URZ+0x40], R0 ;  /* 0x000040006b0075a7 */ /* 0x0044e400080011ff */
[----:B---3--:R-:W-:Y:S05]  /*c7c0*/  @!P0 NANOSLEEP.SYNCS 0x989680 ;  /* 0x009896800000895d */ /* 0x008fea0003900000 */
[----:B------:R-:W3:Y:S02]  /*c7d0*/  @!P0 SYNCS.PHASECHK.TRANS64 P0, [R107+URZ+0x40], R0 ;  /* 0x000040006b0085a7 */ /* 0x000ee400080010ff */
[----:B---3--:R-:W-:Y:S05]  /*c7e0*/  @!P0 BRA `(.L_x_120) ;  /* 0xfffffffc00f08947 */ /* 0x008fea000383ffff */
[----:B------:R-:W-:Y:S05]  /*c7f0*/  BRA `(.L_x_119) ;  /* 0xffffffb000947947 */ /* 0x000fea000383ffff */
.L_x_128:
[----:B--2---:R2:W3:Y:S02]  /*c800*/  SYNCS.PHASECHK.TRANS64.TRYWAIT P0, [R0+URZ+0x40], R7 ;  /* 0x00004007000075a7 */ /* 0x0044e400080011ff */
[----:B---3--:R-:W-:Y:S05]  /*c810*/  @!P0 NANOSLEEP.SYNCS 0x989680 ;  /* 0x009896800000895d */ /* 0x008fea0003900000 */
[----:B------:R-:W3:Y:S02]  /*c820*/  @!P0 SYNCS.PHASECHK.TRANS64 P0, [R0+URZ+0x40], R7 ;  /* 0x00004007000085a7 */ /* 0x000ee400080010ff */
[----:B---3--:R-:W-:Y:S05]  /*c830*/  @!P0 BRA `(.L_x_128) ;  /* 0xfffffffc00f08947 */ /* 0x008fea000383ffff */
[----:B------:R-:W-:Y:S05]  /*c840*/  BRA `(.L_x_127) ;  /* 0xffffffc400e87947 */ /* 0x000fea000383ffff */
.L_x_136:
[----:B--2---:R2:W3:Y:S02]  /*c850*/  SYNCS.PHASECHK.TRANS64.TRYWAIT P0, [R0+URZ+0x40], R5 ;  /* 0x00004005000075a7 */ /* 0x0044e400080011ff */
[----:B---3--:R-:W-:Y:S05]  /*c860*/  @!P0 NANOSLEEP.SYNCS 0x989680 ;  /* 0x009896800000895d */ /* 0x008fea0003900000 */
[----:B------:R-:W3:Y:S02]  /*c870*/  @!P0 SYNCS.PHASECHK.TRANS64 P0, [R0+URZ+0x40], R5 ;  /* 0x00004005000085a7 */ /* 0x000ee400080010ff */
[----:B---3--:R-:W-:Y:S05]  /*c880*/  @!P0 BRA `(.L_x_136) ;  /* 0xfffffffc00f08947 */ /* 0x008fea000383ffff */
[----:B------:R-:W-:Y:S05]  /*c890*/  BRA `(.L_x_135) ;  /* 0xffffffdc00487947 */ /* 0x000fea000383ffff */
        .weak           $__internal_0_$__cuda_sm10x_tcgen05_guardrail_trap_col_being_dealloced_not_returned_by_alloc
        .type           $__internal_0_$__cuda_sm10x_tcgen05_guardrail_trap_col_being_dealloced_not_returned_by_alloc,@function
        .size           $__internal_0_$__cuda_sm10x_tcgen05_guardrail_trap_col_being_dealloced_not_returned_by_alloc,($__internal_1_$__cuda_sm10x_tcgen05_guardrail_trap_phase_invalid_during_alloc - $__internal_0_$__cuda_sm10x_tcgen05_guardrail_trap_col_being_dealloced_not_returned_by_alloc)
$__internal_0_$__cuda_sm10x_tcgen05_guardrail_trap_col_being_dealloced_not_returned_by_alloc:
[----:B------:R-:W-:Y:S05]  /*c8a0*/  BPT.TRAP 0x1 ;  /* 0x000000040000795c */ /* 0x000fea0000300000 */
[----:B------:R-:W-:-:S04]  /*c8b0*/  HFMA2 R3, -RZ, RZ, 0, 0 ;  /* 0x00000000ff037431 */ /* 0x000fc800000001ff */
[----:B------:R-:W-:Y:S05]  /*c8c0*/  RET.REL.NODEC R2 `(_ZN7cutlass13device_kernelINS_4gemm6kernel13GemmUniversalIN4cute5tupleIJiiiiEEENS1_10collective13CollectiveMmaINS1_35MainloopSm100TmaUmmaWarpSpecializedILi4ELi2ELi2ENS5_IJNS4_1CILi2EEESB_NSA_ILi1EEEEEEEENS5_IJNSA_ILi256EEESF_NSA_ILi32EEEEEEaNS5_IJlSC_lEEEaSI_NS4_8TiledMMAINS4_8MMA_AtomIJNS4_21SM100_MMA_S8_2x1SM_SSIaaiLi256ELi256ELNS4_4UMMA5MajorE0ELSN_0ELNSM_8SaturateE0EEEEEENS4_6LayoutINS5_IJSC_SC_SC_EEENS5_IJNSA_ILi0EEEST_ST_EEEEENS5_IJNS4_10UnderscoreESW_SW_EEEEENS4_28SM100_TMA_2SM_LOAD_MULTICASTENS4_14ComposedLayoutINS4_7SwizzleILi1ELi4ELi3EEENS4_18smem_ptr_flag_bitsILi8EEENSR_INS5_IJNSA_ILi8EEESG_EEENS5_IJSG_SC_EEEEEEEvNS4_8identityENS4_18SM100_TMA_2SM_LOADES19_vS1A_EENS_8epilogue10collective18CollectiveEpilogueINS1D_23Sm100TmaWarpSpecializedILi4ELi2ELi64ELb0ELb0EEEJNS5_IJNSA_ILi128EEESF_SG_EEENS5_IJNSR_IS1I_SC_EENSR_INSA_ILi64EEESC_EEEEEaSI_aSI_NS1D_6fusion15FusionCallbacksIS1H_NS1O_17LinearCombinationIaiaiLNS_15FloatRoundStyleE2EEES1J_S1N_JEEENS4_5SM1004TMEM4LOAD26SM100_TMEM_LOAD_32dp32b64xENS4_13SM90_TMA_LOADENS10_INS11_ILi2ELi4ELi3EEES14_NSR_INS5_IJS15_S1L_EEENS5_IJS1L_SC_EEEEEEENS4_39AutoVectorizingCopyWithAssumedAlignmentILi128EEENS4_14SM90_TMA_STOREES23_S25_S25_EEEvvEEEEvNT_6ParamsE) ;  /* 0xffffff3402cc7950 */ /* 0x000fea0003c3ffff */
        .weak           $__internal_1_$__cuda_sm10x_tcgen05_guardrail_trap_phase_invalid_during_alloc
        .type           $__internal_1_$__cuda_sm10x_tcgen05_guardrail_trap_phase_invalid_during_alloc,@function
        .size           $__internal_1_$__cuda_sm10x_tcgen05_guardrail_trap_phase_invalid_during_alloc,($__internal_2_$__cuda_sm10x_tcgen05_guardrail_trap_unallocated_columns_being_dealloced - $__internal_1_$__cuda_sm10x_tcgen05_guardrail_trap_phase_invalid_during_alloc)
$__internal_1_$__cuda_sm10x_tcgen05_guardrail_trap_phase_invalid_during_alloc:
[----:B------:R-:W-:Y:S05]  /*c8d0*/  BPT.TRAP 0x1 ;  /* 0x000000040000795c */ /* 0x000fea0000300000 */
[----:B------:R-:W-:-:S04]  /*c8e0*/  MOV R5, 0x0 ;  /* 0x0000000000057802 */ /* 0x000fc80000000f00 */
[----:B------:R-:W-:Y:S05]  /*c8f0*/  RET.REL.NODEC R4 `(_ZN7cutlass13device_kernelINS_4gemm6kernel13GemmUniversalIN4cute5tupleIJiiiiEEENS1_10collective13CollectiveMmaINS1_35MainloopSm100TmaUmmaWarpSpecializedILi4ELi2ELi2ENS5_IJNS4_1CILi2EEESB_NSA_ILi1EEEEEEEENS5_IJNSA_ILi256EEESF_NSA_ILi32EEEEEEaNS5_IJlSC_lEEEaSI_NS4_8TiledMMAINS4_8MMA_AtomIJNS4_21SM100_MMA_S8_2x1SM_SSIaaiLi256ELi256ELNS4_4UMMA5MajorE0ELSN_0ELNSM_8SaturateE0EEEEEENS4_6LayoutINS5_IJSC_SC_SC_EEENS5_IJNSA_ILi0EEEST_ST_EEEEENS5_IJNS4_10UnderscoreESW_SW_EEEEENS4_28SM100_TMA_2SM_LOAD_MULTICASTENS4_14ComposedLayoutINS4_7SwizzleILi1ELi4ELi3EEENS4_18smem_ptr_flag_bitsILi8EEENSR_INS5_IJNSA_ILi8EEESG_EEENS5_IJSG_SC_EEEEEEEvNS4_8identityENS4_18SM100_TMA_2SM_LOADES19_vS1A_EENS_8epilogue10collective18CollectiveEpilogueINS1D_23Sm100TmaWarpSpecializedILi4ELi2ELi64ELb0ELb0EEEJNS5_IJNSA_ILi128EEESF_SG_EEENS5_IJNSR_IS1I_SC_EENSR_INSA_ILi64EEESC_EEEEEaSI_aSI_NS1D_6fusion15FusionCallbacksIS1H_NS1O_17LinearCombinationIaiaiLNS_15FloatRoundStyleE2EEES1J_S1N_JEEENS4_5SM1004TMEM4LOAD26SM100_TMEM_LOAD_32dp32b64xENS4_13SM90_TMA_LOADENS10_INS11_ILi2ELi4ELi3EEES14_NSR_INS5_IJS15_S1L_EEENS5_IJS1L_SC_EEEEEEENS4_39AutoVectorizingCopyWithAssumedAlignmentILi128EEENS4_14SM90_TMA_STOREES23_S25_S25_EEEvvEEEEvNT_6ParamsE) ;  /* 0xffffff3404c07950 */ /* 0x000fea0003c3ffff */
        .weak           $__internal_2_$__cuda_sm10x_tcgen05_guardrail_trap_unallocated_columns_being_dealloced
        .type           $__internal_2_$__cuda_sm10x_tcgen05_guardrail_trap_unallocated_columns_being_dealloced,@function
        .size           $__internal_2_$__cuda_sm10x_tcgen05_guardrail_trap_unallocated_columns_being_dealloced,(.L_x_185 - $__internal_2_$__cuda_sm10x_tcgen05_guardrail_trap_unallocated_columns_being_dealloced)
$__internal_2_$__cuda_sm10x_tcgen05_guardrail_trap_unallocated_columns_being_dealloced:
[----:B------:R-:W-:Y:S05]  /*c900*/  BPT.TRAP 0x1 ;  /* 0x000000040000795c */ /* 0x000fea0000300000 */
[----:B------:R-:W-:-:S04]  /*c910*/  HFMA2 R3, -RZ, RZ, 0, 0 ;  /* 0x00000000ff037431 */ /* 0x000fc800000001ff */
[----:B------:R-:W-:Y:S05]  /*c920*/  RET.REL.NODEC R2 `(_ZN7cutlass13device_kernelINS_4gemm6kernel13GemmUniversalIN4cute5tupleIJiiiiEEENS1_10collective13CollectiveMmaINS1_35MainloopSm100TmaUmmaWarpSpecializedILi4ELi2ELi2ENS5_IJNS4_1CILi2EEESB_NSA_ILi1EEEEEEEENS5_IJNSA_ILi256EEESF_NSA_ILi32EEEEEEaNS5_IJlSC_lEEEaSI_NS4_8TiledMMAINS4_8MMA_AtomIJNS4_21SM100_MMA_S8_2x1SM_SSIaaiLi256ELi256ELNS4_4UMMA5MajorE0ELSN_0ELNSM_8SaturateE0EEEEEENS4_6LayoutINS5_IJSC_SC_SC_EEENS5_IJNSA_ILi0EEEST_ST_EEEEENS5_IJNS4_10UnderscoreESW_SW_EEEEENS4_28SM100_TMA_2SM_LOAD_MULTICASTENS4_14ComposedLayoutINS4_7SwizzleILi1ELi4ELi3EEENS4_18smem_ptr_flag_bitsILi8EEENSR_INS5_IJNSA_ILi8EEESG_EEENS5_IJSG_SC_EEEEEEEvNS4_8identityENS4_18SM100_TMA_2SM_LOADES19_vS1A_EENS_8epilogue10collective18CollectiveEpilogueINS1D_23Sm100TmaWarpSpecializedILi4ELi2ELi64ELb0ELb0EEEJNS5_IJNSA_ILi128EEESF_SG_EEENS5_IJNSR_IS1I_SC_EENSR_INSA_ILi64EEESC_EEEEEaSI_aSI_NS1D_6fusion15FusionCallbacksIS1H_NS1O_17LinearCombinationIaiaiLNS_15FloatRoundStyleE2EEES1J_S1N_JEEENS4_5SM1004TMEM4LOAD26SM100_TMEM_LOAD_32dp32b64xENS4_13SM90_TMA_LOADENS10_INS11_ILi2ELi4ELi3EEES14_NSR_INS5_IJS15_S1L_EEENS5_IJS1L_SC_EEEEEEENS4_39AutoVectorizingCopyWithAssumedAlignmentILi128EEENS4_14SM90_TMA_STOREES23_S25_S25_EEEvvEEEEvNT_6ParamsE) ;  /* 0xffffff3402b47950 */ /* 0x000fea0003c3ffff */
.L_x_184:
[----:B------:R-:W-:-:S00]  /*c930*/  BRA `(.L_x_184) ;  /* 0xfffffffc00fc7947 */ /* 0x000fc0000383ffff */
[----:B------:R-:W-:-:S00]  /*c940*/  NOP ;  /* 0x0000000000007918 */ /* 0x000fc00000000000 */
        /* <DEDUP_REMOVED lines=11> */
.L_x_185:


//--------------------- .nv.global.init           --------------------------
	.section	.nv.global.init,"aw",@progbits
.nv.global.init:
	.type		$str$27,@object
	.size		$str$27,($str$28 - $str$27)
$str$27:
        /*0000*/ 	.byte	0x28, 0x61, 0x64, 0x64, 0x72, 0x65, 0x73, 0x73, 0x20, 0x26, 0x20, 0x6d, 0x61, 0x73, 0x6b, 0x29
        /*0010*/ 	.byte	0x20, 0x3d, 0x3d, 0x20, 0x30, 0x00
	.type		$str$28,@object
	.size		$str$28,($str$26 - $str$28)
$str$28:
        /*0016*/ 	.byte	0x2f, 0x74, 0x6d, 0x70, 0x2f, 0x63, 0x75, 0x74, 0x6c, 0x61, 0x73, 0x73, 0x5f, 0x73, 0x77, 0x65
        /*0026*/ 	.byte	0x65, 0x70, 0x5f, 0x73, 0x72, 0x63, 0x2f, 0x69, 0x6e, 0x63, 0x6c, 0x75, 0x64, 0x65, 0x2f, 0x63
        /*0036*/ 	.byte	0x75, 0x74, 0x65, 0x2f, 0x70, 0x6f, 0x69, 0x6e, 0x74, 0x65, 0x72, 0x5f, 0x66, 0x6c, 0x61, 0x67
        /*0046*/ 	.byte	0x67, 0x65, 0x64, 0x2e, 0x68, 0x70, 0x70, 0x00
	.type		$str$26,@object
	.size		$str$26,($str$25 - $str$26)
$str$26:
        /*004e*/ 	.byte	0x2f, 0x74, 0x6d, 0x70, 0x2f, 0x63, 0x75, 0x74, 0x6c, 0x61, 0x73, 0x73, 0x5f, 0x73, 0x77, 0x65
        /*005e*/ 	.byte	0x65, 0x70, 0x5f, 0x73, 0x72, 0x63, 0x2f, 0x69, 0x6e, 0x63, 0x6c, 0x75, 0x64, 0x65, 0x2f, 0x63
        /*006e*/ 	.byte	0x75, 0x74, 0x65, 0x2f, 0x61, 0x74, 0x6f, 0x6d, 0x2f, 0x63, 0x6f, 0x70, 0x79, 0x5f, 0x74, 0x72
        /*007e*/ 	.byte	0x61, 0x69, 0x74, 0x73, 0x5f, 0x73, 0x6d, 0x31, 0x30, 0x30, 0x2e, 0x68, 0x70, 0x70, 0x00
	.type		$str$25,@object
	.size		$str$25,(__unnamed_1 - $str$25)
$str$25:
        /*008d*/ 	.byte	0x28, 0x28, 0x75, 0x69, 0x6e, 0x74, 0x33, 0x32, 0x5f, 0x74, 0x28, 0x74, 0x68, 0x72, 0x65, 0x61
        /*009d*/ 	.byte	0x64, 0x49, 0x64, 0x78, 0x2e, 0x78, 0x29, 0x20, 0x2f, 0x20, 0x33, 0x32, 0x29, 0x20, 0x25, 0x20
        /*00ad*/ 	.byte	0x34, 0x29, 0x20, 0x3d, 0x3d, 0x20, 0x28, 0x28, 0x28, 0x74, 0x6d, 0x65, 0x6d, 0x5f, 0x61, 0x64
        /*00bd*/ 	.byte	0x64, 0x72, 0x20, 0x3e, 0x3e, 0x20, 0x31, 0x36, 0x29, 0x20, 0x2f, 0x20, 0x33, 0x32, 0x29, 0x20
        /*00cd*/ 	.byte	0x25, 0x20, 0x34, 0x29, 0x00
	.type		__unnamed_1,@object
	.size		__unnamed_1,(__unnamed_2 - __unnamed_1)
__unnamed_1:
        /*00d2*/ 	.byte	0x61, 0x75, 0x74, 0x6f, 0x20, 0x63, 0x75, 0x74, 0x65, 0x3a, 0x3a, 0x61, 0x73, 0x5f, 0x70, 0x6f
        /* <DEDUP_REMOVED lines=24> */
        /*0262*/ 	.byte	0x5d, 0x00
	.type		__unnamed_2,@object
	.size		__unnamed_2,(__unnamed_3 - __unnamed_2)
__unnamed_2:
        /* <DEDUP_REMOVED lines=26> */
	.type		__unnamed_3,@object
	.size		__unnamed_3,(.L_3 - __unnamed_3)
__unnamed_3:
        /* <DEDUP_REMOVED lines=42> */
        /*0696*/ 	.byte	0x43, 0x3c, 0x30, 0x3e, 0x3e, 0x3e, 0x3e, 0x5d, 0x00
.L_3:


//--------------------- .nv.shared._ZN7cutlass13device_kernelINS_4gemm6kernel13GemmUniversalIN4cute5tupleIJiiiiEEENS1_10collective13CollectiveMmaINS1_35MainloopSm100TmaUmmaWarpSpecializedILi4ELi2ELi2ENS5_IJNS4_1CILi2EEESB_NSA_ILi1EEEEEEEENS5_IJNSA_ILi256EEESF_NSA_ILi32EEEEEEaNS5_IJlSC_lEEEaSI_NS4_8TiledMMAINS4_8MMA_AtomIJNS4_21SM100_MMA_S8_2x1SM_SSIaaiLi256ELi256ELNS4_4UMMA5MajorE0ELSN_0ELNSM_8SaturateE0EEEEEENS4_6LayoutINS5_IJSC_SC_SC_EEENS5_IJNSA_ILi0EEEST_ST_EEEEENS5_IJNS4_10UnderscoreESW_SW_EEEEENS4_28SM100_TMA_2SM_LOAD_MULTICASTENS4_14ComposedLayoutINS4_7SwizzleILi1ELi4ELi3EEENS4_18smem_ptr_flag_bitsILi8EEENSR_INS5_IJNSA_ILi8EEESG_EEENS5_IJSG_SC_EEEEEEEvNS4_8identityENS4_18SM100_TMA_2SM_LOADES19_vS1A_EENS_8epilogue10collective18CollectiveEpilogueINS1D_23Sm100TmaWarpSpecializedILi4ELi2ELi64ELb0ELb0EEEJNS5_IJNSA_ILi128EEESF_SG_EEENS5_IJNSR_IS1I_SC_EENSR_INSA_ILi64EEESC_EEEEEaSI_aSI_NS1D_6fusion15FusionCallbacksIS1H_NS1O_17LinearCombinationIaiaiLNS_15FloatRoundStyleE2EEES1J_S1N_JEEENS4_5SM1004TMEM4LOAD26SM100_TMEM_LOAD_32dp32b64xENS4_13SM90_TMA_LOADENS10_INS11_ILi2ELi4ELi3EEES14_NSR_INS5_IJS15_S1L_EEENS5_IJS1L_SC_EEEEEEENS4_39AutoVectorizingCopyWithAssumedAlignmentILi128EEENS4_14SM90_TMA_STOREES23_S25_S25_EEEvvEEEEvNT_6ParamsE --------------------------
	.section	.nv.shared._ZN7cutlass13device_kernelINS_4gemm6kernel13GemmUniversalIN4cute5tupleIJiiiiEEENS1_10collective13CollectiveMmaINS1_35MainloopSm100TmaUmmaWarpSpecializedILi4ELi2ELi2ENS5_IJNS4_1CILi2EEESB_NSA_ILi1EEEEEEEENS5_IJNSA_ILi256EEESF_NSA_ILi32EEEEEEaNS5_IJlSC_lEEEaSI_NS4_8TiledMMAINS4_8MMA_AtomIJNS4_21SM100_MMA_S8_2x1SM_SSIaaiLi256ELi256ELNS4_4UMMA5MajorE0ELSN_0ELNSM_8SaturateE0EEEEEENS4_6LayoutINS5_IJSC_SC_SC_EEENS5_IJNSA_ILi0EEEST_ST_EEEEENS5_IJNS4_10UnderscoreESW_SW_EEEEENS4_28SM100_TMA_2SM_LOAD_MULTICASTENS4_14ComposedLayoutINS4_7SwizzleILi1ELi4ELi3EEENS4_18smem_ptr_flag_bitsILi8EEENSR_INS5_IJNSA_ILi8EEESG_EEENS5_IJSG_SC_EEEEEEEvNS4_8identityENS4_18SM100_TMA_2SM_LOADES19_vS1A_EENS_8epilogue10collective18CollectiveEpilogueINS1D_23Sm100TmaWarpSpecializedILi4ELi2ELi64ELb0ELb0EEEJNS5_IJNSA_ILi128EEESF_SG_EEENS5_IJNSR_IS1I_SC_EENSR_INSA_ILi64EEESC_EEEEEaSI_aSI_NS1D_6fusion15FusionCallbacksIS1H_NS1O_17LinearCombinationIaiaiLNS_15FloatRoundStyleE2EEES1J_S1N_JEEENS4_5SM1004TMEM4LOAD26SM100_TMEM_LOAD_32dp32b64xENS4_13SM90_TMA_LOADENS10_INS11_ILi2ELi4ELi3EEES14_NSR_INS5_IJS15_S1L_EEENS5_IJS1L_SC_EEEEEEENS4_39AutoVectorizingCopyWithAssumedAlignmentILi128EEENS4_14SM90_TMA_STOREES23_S25_S25_EEEvvEEEEvNT_6ParamsE,"aw",@nobits
	.sectionflags	@""
	.align	16
	.zero		1024


//--------------------- .nv.shared.reserved.0     --------------------------
	.section	.nv.shared.reserved.0,"aw",@nobits
	.weak		__nv_reservedSMEM_offset_0_alias
	.size		__nv_reservedSMEM_offset_0_alias, 0, 64
	.other		__nv_reservedSMEM_offset_0_alias,@"STO_CUDA_RESERVED_SHARED STV_DEFAULT"
__nv_reservedSMEM_offset_0_alias:
	.zero		0
.nv.shared.reserved.0:
	.zero		64
	.weak		__nv_reservedSMEM_tcgen05_partition
	.type		__nv_reservedSMEM_tcgen05_partition,@object
	.size		__nv_reservedSMEM_tcgen05_partition,(.L_0 - __nv_reservedSMEM_tcgen05_partition)
__nv_reservedSMEM_tcgen05_partition:
	.zero		32
.L_0:


//--------------------- .nv.global                --------------------------
	.section	.nv.global,"aw",@nobits
.nv.global:
	.type		_ZN39_INTERNAL_e9f99939_4_k_cu_e2a40d2a_98064cute1_E,@object
	.size		_ZN39_INTERNAL_e9f99939_4_k_cu_e2a40d2a_98064cute1_E,(_ZN39_INTERNAL_e9f99939_4_k_cu_e2a40d2a_98064cuda3std3__45__cpo6cbeginE - _ZN39_INTERNAL_e9f99939_4_k_cu_e2a40d2a_98064cute1_E)
_ZN39_INTERNAL_e9f99939_4_k_cu_e2a40d2a_98064cute1_E:
	.zero		1
	.type		_ZN39_INTERNAL_e9f99939_4_k_cu_e2a40d2a_98064cuda3std3__45__cpo6cbeginE,@object
	.size		_ZN39_INTERNAL_e9f99939_4_k_cu_e2a40d2a_98064cuda3std3__45__cpo6cbeginE,(_ZN39_INTERNAL_e9f99939_4_k_cu_e2a40d2a_98064cuda3std3__48in_placeE - _ZN39_INTERNAL_e9f99939_4_k_cu_e2a40d2a_98064cuda3std3__45__cpo6cbeginE)
_ZN39_INTERNAL_e9f99939_4_k_cu_e2a40d2a_98064cuda3std3__45__cpo6cbeginE:
	.zero		1
	.type		_ZN39_INTERNAL_e9f99939_4_k_cu_e2a40d2a_98064cuda3std3__48in_placeE,@object
	.size		_ZN39_INTERNAL_e9f99939_4_k_cu_e2a40d2a_98064cuda3std3__48in_placeE,(_ZN39_INTERNAL_e9f99939_4_k_cu_e2a40d2a_98064cuda3std6ranges3__45__cpo9iter_moveE - _ZN39_INTERNAL_e9f99939_4_k_cu_e2a40d2a_98064cuda3std3__48in_placeE)
_ZN39_INTERNAL_e9f99939_4_k_cu_e2a40d2a_98064cuda3std3__48in_placeE:
	.zero		1
	.type		_ZN39_INTERNAL_e9f99939_4_k_cu_e2a40d2a_98064cuda3std6ranges3__45__cpo9iter_moveE,@object
	.size		_ZN39_INTERNAL_e9f99939_4_k_cu_e2a40d2a_98064cuda3std6ranges3__45__cpo9iter_moveE,(_ZN39_INTERNAL_e9f99939_4_k_cu_e2a40d2a_98064cuda3std3__45__cpo5beginE - _ZN39_INTERNAL_e9f99939_4_k_cu_e2a40d2a_98064cuda3std6ranges3__45__cpo9iter_moveE)
_ZN39_INTERNAL_e9f99939_4_k_cu_e2a40d2a_98064cuda3std6ranges3__45__cpo9iter_moveE:
	.zero		1
	.type		_ZN39_INTERNAL_e9f99939_4_k_cu_e2a40d2a_98064cuda3std3__45__cpo5beginE,@object
	.size		_ZN39_INTERNAL_e9f99939_4_k_cu_e2a40d2a_98064cuda3std3__45__cpo5beginE,(_ZN39_INTERNAL_e9f99939_4_k_cu_e2a40d2a_98064cuda3std3__441_GLOBAL__N__e9f99939_4_k_cu_e2a40d2a_98066ignoreE - _ZN39_INTERNAL_e9f99939_4_k_cu_e2a40d2a_98064cuda3std3__45__cpo5beginE)
_ZN39_INTERNAL_e9f99939_4_k_cu_e2a40d2a_98064cuda3std3__45__cpo5beginE:
	.zero		1
	.type		_ZN39_INTERNAL_e9f99939_4_k_cu_e2a40d2a_98064cuda3std3__441_GLOBAL__N__e9f99939_4_k_cu_e2a40d2a_98066ignoreE,@object
	.size		_ZN39_INTERNAL_e9f99939_4_k_cu_e2a40d2a_98064cuda3std3__441_GLOBAL__N__e9f99939_4_k_cu_e2a40d2a_98066ignoreE,(_ZN39_INTERNAL_e9f99939_4_k_cu_e2a40d2a_98064cute7productE - _ZN39_INTERNAL_e9f99939_4_k_cu_e2a40d2a_98064cuda3std3__441_GLOBAL__N__e9f99939_4_k_cu_e2a40d2a_98066ignoreE)
_ZN39_INTERNAL_e9f99939_4_k_cu_e2a40d2a_98064cuda3std3__441_GLOBAL__N__e9f99939_4_k_cu_e2a40d2a_98066ignoreE:
	.zero		1
	.type		_ZN39_INTERNAL_e9f99939_4_k_cu_e2a40d2a_98064cute7productE,@object
	.size		_ZN39_INTERNAL_e9f99939_4_k_cu_e2a40d2a_98064cute7productE,(_ZN39_INTERNAL_e9f99939_4_k_cu_e2a40d2a_98064cuda3std3__45__cpo3endE - _ZN39_INTERNAL_e9f99939_4_k_cu_e2a40d2a_98064cute7productE)
_ZN39_INTERNAL_e9f99939_4_k_cu_e2a40d2a_98064cute7productE:
	.zero		1
	.type		_ZN39_INTERNAL_e9f99939_4_k_cu_e2a40d2a_98064cuda3std3__45__cpo3endE,@object
	.size		_ZN39_INTERNAL_e9f99939_4_k_cu_e2a40d2a_98064cuda3std3__45__cpo3endE,(_ZN39_INTERNAL_e9f99939_4_k_cu_e2a40d2a_98064cuda3std3__419piecewise_constructE - _ZN39_INTERNAL_e9f99939_4_k_cu_e2a40d2a_98064cuda3std3__45__cpo3endE)
_ZN39_INTERNAL_e9f99939_4_k_cu_e2a40d2a_98064cuda3std3__45__cpo3endE:
	.zero		1
	.type		_ZN39_INTERNAL_e9f99939_4_k_cu_e2a40d2a_98064cuda3std3__419piecewise_constructE,@object
	.size		_ZN39_INTERNAL_e9f99939_4_k_cu_e2a40d2a_98064cuda3std3__419piecewise_constructE,(_ZN39_INTERNAL_e9f99939_4_k_cu_e2a40d2a_98064cuda3std3__45__cpo4cendE - _ZN39_INTERNAL_e9f99939_4_k_cu_e2a40d2a_98064cuda3std3__419piecewise_constructE)
_ZN39_INTERNAL_e9f99939_4_k_cu_e2a40d2a_98064cuda3std3__419piecewise_constructE:
	.zero		1
	.type		_ZN39_INTERNAL_e9f99939_4_k_cu_e2a40d2a_98064cuda3std3__45__cpo4cendE,@object
	.size		_ZN39_INTERNAL_e9f99939_4_k_cu_e2a40d2a_98064cuda3std3__45__cpo4cendE,(_ZN39_INTERNAL_e9f99939_4_k_cu_e2a40d2a_98064cuda3std6ranges3__45__cpo4swapE - _ZN39_INTERNAL_e9f99939_4_k_cu_e2a40d2a_98064cuda3std3__45__cpo4cendE)
_ZN39_INTERNAL_e9f99939_4_k_cu_e2a40d2a_98064cuda3std3__45__cpo4cendE:
	.zero		1
	.type		_ZN39_INTERNAL_e9f99939_4_k_cu_e2a40d2a_98064cuda3std6ranges3__45__cpo4swapE,@object
	.size		_ZN39_INTERNAL_e9f99939_4_k_cu_e2a40d2a_98064cuda3std6ranges3__45__cpo4swapE,(.L_11 - _ZN39_INTERNAL_e9f99939_4_k_cu_e2a40d2a_98064cuda3std6ranges3__45__cpo4swapE)
_ZN39_INTERNAL_e9f99939_4_k_cu_e2a40d2a_98064cuda3std6ranges3__45__cpo4swapE:
	.zero		1
.L_11:


//--------------------- .nv.constant0._ZN7cutlass13device_kernelINS_4gemm6kernel13GemmUniversalIN4cute5tupleIJiiiiEEENS1_10collective13CollectiveMmaINS1_35MainloopSm100TmaUmmaWarpSpecializedILi4ELi2ELi2ENS5_IJNS4_1CILi2EEESB_NSA_ILi1EEEEEEEENS5_IJNSA_ILi256EEESF_NSA_ILi32EEEEEEaNS5_IJlSC_lEEEaSI_NS4_8TiledMMAINS4_8MMA_AtomIJNS4_21SM100_MMA_S8_2x1SM_SSIaaiLi256ELi256ELNS4_4UMMA5MajorE0ELSN_0ELNSM_8SaturateE0EEEEEENS4_6LayoutINS5_IJSC_SC_SC_EEENS5_IJNSA_ILi0EEEST_ST_EEEEENS5_IJNS4_10UnderscoreESW_SW_EEEEENS4_28SM100_TMA_2SM_LOAD_MULTICASTENS4_14ComposedLayoutINS4_7SwizzleILi1ELi4ELi3EEENS4_18smem_ptr_flag_bitsILi8EEENSR_INS5_IJNSA_ILi8EEESG_EEENS5_IJSG_SC_EEEEEEEvNS4_8identityENS4_18SM100_TMA_2SM_LOADES19_vS1A_EENS_8epilogue10collective18CollectiveEpilogueINS1D_23Sm100TmaWarpSpecializedILi4ELi2ELi64ELb0ELb0EEEJNS5_IJNSA_ILi128EEESF_SG_EEENS5_IJNSR_IS1I_SC_EENSR_INSA_ILi64EEESC_EEEEEaSI_aSI_NS1D_6fusion15FusionCallbacksIS1H_NS1O_17LinearCombinationIaiaiLNS_15FloatRoundStyleE2EEES1J_S1N_JEEENS4_5SM1004TMEM4LOAD26SM100_TMEM_LOAD_32dp32b64xENS4_13SM90_TMA_LOADENS10_INS11_ILi2ELi4ELi3EEES14_NSR_INS5_IJS15_S1L_EEENS5_IJS1L_SC_EEEEEEENS4_39AutoVectorizingCopyWithAssumedAlignmentILi128EEENS4_14SM90_TMA_STOREES23_S25_S25_EEEvvEEEEvNT_6ParamsE --------------------------
	.section	.nv.constant0._ZN7cutlass13device_kernelINS_4gemm6kernel13GemmUniversalIN4cute5tupleIJiiiiEEENS1_10collective13CollectiveMmaINS1_35MainloopSm100TmaUmmaWarpSpecializedILi4ELi2ELi2ENS5_IJNS4_1CILi2EEESB_NSA_ILi1EEEEEEEENS5_IJNSA_ILi256EEESF_NSA_ILi32EEEEEEaNS5_IJlSC_lEEEaSI_NS4_8TiledMMAINS4_8MMA_AtomIJNS4_21SM100_MMA_S8_2x1SM_SSIaaiLi256ELi256ELNS4_4UMMA5MajorE0ELSN_0ELNSM_8SaturateE0EEEEEENS4_6LayoutINS5_IJSC_SC_SC_EEENS5_IJNSA_ILi0EEEST_ST_EEEEENS5_IJNS4_10UnderscoreESW_SW_EEEEENS4_28SM100_TMA_2SM_LOAD_MULTICASTENS4_14ComposedLayoutINS4_7SwizzleILi1ELi4ELi3EEENS4_18smem_ptr_flag_bitsILi8EEENSR_INS5_IJNSA_ILi8EEESG_EEENS5_IJSG_SC_EEEEEEEvNS4_8identityENS4_18SM100_TMA_2SM_LOADES19_vS1A_EENS_8epilogue10collective18CollectiveEpilogueINS1D_23Sm100TmaWarpSpecializedILi4ELi2ELi64ELb0ELb0EEEJNS5_IJNSA_ILi128EEESF_SG_EEENS5_IJNSR_IS1I_SC_EENSR_INSA_ILi64EEESC_EEEEEaSI_aSI_NS1D_6fusion15FusionCallbacksIS1H_NS1O_17LinearCombinationIaiaiLNS_15FloatRoundStyleE2EEES1J_S1N_JEEENS4_5SM1004TMEM4LOAD26SM100_TMEM_LOAD_32dp32b64xENS4_13SM90_TMA_LOADENS10_INS11_ILi2ELi4ELi3EEES14_NSR_INS5_IJS15_S1L_EEENS5_IJS1L_SC_EEEEEEENS4_39AutoVectorizingCopyWithAssumedAlignmentILi128EEENS4_14SM90_TMA_STOREES23_S25_S25_EEEvvEEEEvNT_6ParamsE,"a",@progbits
	.sectionflags	@""
	.align	4
.nv.constant0._ZN7cutlass13device_kernelINS_4gemm6kernel13GemmUniversalIN4cute5tupleIJiiiiEEENS1_10collective13CollectiveMmaINS1_35MainloopSm100TmaUmmaWarpSpecializedILi4ELi2ELi2ENS5_IJNS4_1CILi2EEESB_NSA_ILi1EEEEEEEENS5_IJNSA_ILi256EEESF_NSA_ILi32EEEEEEaNS5_IJlSC_lEEEaSI_NS4_8TiledMMAINS4_8MMA_AtomIJNS4_21SM100_MMA_S8_2x1SM_SSIaaiLi256ELi256ELNS4_4UMMA5MajorE0ELSN_0ELNSM_8SaturateE0EEEEEENS4_6LayoutINS5_IJSC_SC_SC_EEENS5_IJNSA_ILi0EEEST_ST_EEEEENS5_IJNS4_10UnderscoreESW_SW_EEEEENS4_28SM100_TMA_2SM_LOAD_MULTICASTENS4_14ComposedLayoutINS4_7SwizzleILi1ELi4ELi3EEENS4_18smem_ptr_flag_bitsILi8EEENSR_INS5_IJNSA_ILi8EEESG_EEENS5_IJSG_SC_EEEEEEEvNS4_8identityENS4_18SM100_TMA_2SM_LOADES19_vS1A_EENS_8epilogue10collective18CollectiveEpilogueINS1D_23Sm100TmaWarpSpecializedILi4ELi2ELi64ELb0ELb0EEEJNS5_IJNSA_ILi128EEESF_SG_EEENS5_IJNSR_IS1I_SC_EENSR_INSA_ILi64EEESC_EEEEEaSI_aSI_NS1D_6fusion15FusionCallbacksIS1H_NS1O_17LinearCombinationIaiaiLNS_15FloatRoundStyleE2EEES1J_S1N_JEEENS4_5SM1004TMEM4LOAD26SM100_TMEM_LOAD_32dp32b64xENS4_13SM90_TMA_LOADENS10_INS11_ILi2ELi4ELi3EEES14_NSR_INS5_IJS15_S1L_EEENS5_IJS1L_SC_EEEEEEENS4_39AutoVectorizingCopyWithAssumedAlignmentILi128EEENS4_14SM90_TMA_STOREES23_S25_S25_EEEvvEEEEvNT_6ParamsE:
	.zero		2944


//--------------------- SYMBOLS --------------------------

	.type		.nv.reservedSmem.offset0,@object
	.size		.nv.reservedSmem.offset0,0x4
	.type		.nv.reservedSmem.cap,@object
	.size		.nv.reservedSmem.cap,0x4
	.type		__assertfail,@function
